	.target	sm_80

	.elftype	@"ET_EXEC"


//--------------------- .note.nv.tkinfo           --------------------------
	.section	.note.nv.tkinfo,"",@"SHT_NOTE"
	.sectionflags	@"SHF_NOTE_NV_TKINFO"
	.tkinfo
        /*0018*/ 	.word	0x00000002
        /*0030*/ 	.string	""
        /*0030*/ 	.string	"ptxas"
        /*0030*/ 	.string	"Cuda compilation tools, release 13.0, V13.0.88"
        /*0030*/ 	.string	"Build cuda_13.0.r13.0/compiler.36424714_0"
        /*0030*/ 	.string	"-v  -suppress-debug-info  -lineinfo  -arch sm_80 "



//--------------------- .note.nv.cuinfo           --------------------------
	.section	.note.nv.cuinfo,"",@"SHT_NOTE"
	.sectionflags	@"SHF_NOTE_NV_CUINFO"
        /*0018*/ 	.short	0x0002
        /*001a*/ 	.short	0x0050
        /*001c*/ 	.short	0x0082
	.zero		2


//--------------------- .nv.info                  --------------------------
	.section	.nv.info,"",@"SHT_CUDA_INFO"
	.align	4


	//----- nvinfo : EIATTR_REGCOUNT
	.align		4
        /*0000*/ 	.byte	0x04, 0x2f
        /*0002*/ 	.short	(.L_1 - .L_0)
	.align		4
.L_0:
        /*0004*/ 	.word	index@(matmul_kernel)
        /*0008*/ 	.word	0x000000ff


	//----- nvinfo : EIATTR_FRAME_SIZE
	.align		4
.L_1:
        /*000c*/ 	.byte	0x04, 0x11
        /*000e*/ 	.short	(.L_3 - .L_2)
	.align		4
.L_2:
        /*0010*/ 	.word	index@(matmul_kernel)
        /*0014*/ 	.word	0x00000320


	//----- nvinfo : EIATTR_MIN_STACK_SIZE
	.align		4
.L_3:
        /*0018*/ 	.byte	0x04, 0x12
        /*001a*/ 	.short	(.L_5 - .L_4)
	.align		4
.L_4:
        /*001c*/ 	.word	index@(matmul_kernel)
        /*0020*/ 	.word	0x00000320
.L_5:


//--------------------- .nv.info.matmul_kernel    --------------------------
	.section	.nv.info.matmul_kernel,"",@"SHT_CUDA_INFO"
	.sectionflags	@""
	.align	4


	//----- nvinfo : EIATTR_CUDA_API_VERSION
	.align		4
        /*0000*/ 	.byte	0x04, 0x37
        /*0002*/ 	.short	(.L_7 - .L_6)
.L_6:
        /*0004*/ 	.word	0x00000082


	//----- nvinfo : EIATTR_SW2861232_WAR
	.align		4
.L_7:
        /*0008*/ 	.byte	0x01, 0x35
	.zero		2


	//----- nvinfo : EIATTR_PARAM_CBANK
	.align		4
        /*000c*/ 	.byte	0x04, 0x0a
        /*000e*/ 	.short	(.L_9 - .L_8)
	.align		4
.L_8:
        /*0010*/ 	.word	index@(.nv.constant0.matmul_kernel)
        /*0014*/ 	.short	0x0160
        /*0016*/ 	.short	0x0050


	//----- nvinfo : EIATTR_CBANK_PARAM_SIZE
	.align		4
.L_9:
        /*0018*/ 	.byte	0x03, 0x19
        /*001a*/ 	.short	0x0050


	//----- nvinfo : EIATTR_KPARAM_INFO
	.align		4
        /*001c*/ 	.byte	0x04, 0x17
        /*001e*/ 	.short	(.L_11 - .L_10)
.L_10:
        /*0020*/ 	.word	0x00000000
        /*0024*/ 	.short	0x000d
        /*0026*/ 	.short	0x0048
        /*0028*/ 	.byte	0x00, 0xf4, 0x21, 0x00


	//----- nvinfo : EIATTR_KPARAM_INFO
	.align		4
.L_11:
        /*002c*/ 	.byte	0x04, 0x17
        /*002e*/ 	.short	(.L_13 - .L_12)
.L_12:
        /*0030*/ 	.word	0x00000000
        /*0034*/ 	.short	0x000c
        /*0036*/ 	.short	0x0040
        /*0038*/ 	.byte	0x00, 0xf4, 0x21, 0x00


	//----- nvinfo : EIATTR_KPARAM_INFO
	.align		4
.L_13:
        /*003c*/ 	.byte	0x04, 0x17
        /*003e*/ 	.short	(.L_15 - .L_14)
.L_14:
        /*0040*/ 	.word	0x00000000
        /*0044*/ 	.short	0x000b
        /*0046*/ 	.short	0x0038
        /*0048*/ 	.byte	0x00, 0xf0, 0x11, 0x00


	//----- nvinfo : EIATTR_KPARAM_INFO
	.align		4
.L_15:
        /*004c*/ 	.byte	0x04, 0x17
        /*004e*/ 	.short	(.L_17 - .L_16)
.L_16:
        /*0050*/ 	.word	0x00000000
        /*0054*/ 	.short	0x000a
        /*0056*/ 	.short	0x0034
        /*0058*/ 	.byte	0x00, 0xf0, 0x11, 0x00


	//----- nvinfo : EIATTR_KPARAM_INFO
	.align		4
.L_17:
        /*005c*/ 	.byte	0x04, 0x17
        /*005e*/ 	.short	(.L_19 - .L_18)
.L_18:
        /*0060*/ 	.word	0x00000000
        /*0064*/ 	.short	0x0009
        /*0066*/ 	.short	0x0030
        /*0068*/ 	.byte	0x00, 0xf0, 0x11, 0x00


	//----- nvinfo : EIATTR_KPARAM_INFO
	.align		4
.L_19:
        /*006c*/ 	.byte	0x04, 0x17
        /*006e*/ 	.short	(.L_21 - .L_20)
.L_20:
        /*0070*/ 	.word	0x00000000
        /*0074*/ 	.short	0x0008
        /*0076*/ 	.short	0x002c
        /*0078*/ 	.byte	0x00, 0xf0, 0x11, 0x00


	//----- nvinfo : EIATTR_KPARAM_INFO
	.align		4
.L_21:
        /*007c*/ 	.byte	0x04, 0x17
        /*007e*/ 	.short	(.L_23 - .L_22)
.L_22:
        /*0080*/ 	.word	0x00000000
        /*0084*/ 	.short	0x0007
        /*0086*/ 	.short	0x0028
        /*0088*/ 	.byte	0x00, 0xf0, 0x11, 0x00


	//----- nvinfo : EIATTR_KPARAM_INFO
	.align		4
.L_23:
        /*008c*/ 	.byte	0x04, 0x17
        /*008e*/ 	.short	(.L_25 - .L_24)
.L_24:
        /*0090*/ 	.word	0x00000000
        /*0094*/ 	.short	0x0006
        /*0096*/ 	.short	0x0024
        /*0098*/ 	.byte	0x00, 0xf0, 0x11, 0x00


	//----- nvinfo : EIATTR_KPARAM_INFO
	.align		4
.L_25:
        /*009c*/ 	.byte	0x04, 0x17
        /*009e*/ 	.short	(.L_27 - .L_26)
.L_26:
        /*00a0*/ 	.word	0x00000000
        /*00a4*/ 	.short	0x0005
        /*00a6*/ 	.short	0x0020
        /*00a8*/ 	.byte	0x00, 0xf0, 0x11, 0x00


	//----- nvinfo : EIATTR_KPARAM_INFO
	.align		4
.L_27:
        /*00ac*/ 	.byte	0x04, 0x17
        /*00ae*/ 	.short	(.L_29 - .L_28)
.L_28:
        /*00b0*/ 	.word	0x00000000
        /*00b4*/ 	.short	0x0004
        /*00b6*/ 	.short	0x001c
        /*00b8*/ 	.byte	0x00, 0xf0, 0x11, 0x00


	//----- nvinfo : EIATTR_KPARAM_INFO
	.align		4
.L_29:
        /*00bc*/ 	.byte	0x04, 0x17
        /*00be*/ 	.short	(.L_31 - .L_30)
.L_30:
        /*00c0*/ 	.word	0x00000000
        /*00c4*/ 	.short	0x0003
        /*00c6*/ 	.short	0x0018
        /*00c8*/ 	.byte	0x00, 0xf0, 0x11, 0x00


	//----- nvinfo : EIATTR_KPARAM_INFO
	.align		4
.L_31:
        /*00cc*/ 	.byte	0x04, 0x17
        /*00ce*/ 	.short	(.L_33 - .L_32)
.L_32:
        /*00d0*/ 	.word	0x00000000
        /*00d4*/ 	.short	0x0002
        /*00d6*/ 	.short	0x0010
        /*00d8*/ 	.byte	0x00, 0xf4, 0x21, 0x00


	//----- nvinfo : EIATTR_KPARAM_INFO
	.align		4
.L_33:
        /*00dc*/ 	.byte	0x04, 0x17
        /*00de*/ 	.short	(.L_35 - .L_34)
.L_34:
        /*00e0*/ 	.word	0x00000000
        /*00e4*/ 	.short	0x0001
        /*00e6*/ 	.short	0x0008
        /*00e8*/ 	.byte	0x00, 0xf4, 0x21, 0x00


	//----- nvinfo : EIATTR_KPARAM_INFO
	.align		4
.L_35:
        /*00ec*/ 	.byte	0x04, 0x17
        /*00ee*/ 	.short	(.L_37 - .L_36)
.L_36:
        /*00f0*/ 	.word	0x00000000
        /*00f4*/ 	.short	0x0000
        /*00f6*/ 	.short	0x0000
        /*00f8*/ 	.byte	0x00, 0xf4, 0x21, 0x00


	//----- nvinfo : EIATTR_MAXREG_COUNT
	.align		4
.L_37:
        /*00fc*/ 	.byte	0x03, 0x1b
        /*00fe*/ 	.short	0x00ff


	//----- nvinfo : EIATTR_NUM_BARRIERS
	.align		4
        /*0100*/ 	.byte	0x02, 0x4c
        /*0102*/ 	.byte	0x01
	.zero		1


	//----- nvinfo : EIATTR_ANNOTATIONS
	.align		4
        /*0104*/ 	.byte	0x04, 0x55
        /*0106*/ 	.short	(.L_39 - .L_38)


	//   ....[0]....
.L_38:
        /*0108*/ 	.word	0x00000001
        /*010c*/ 	.byte	0x20, 0x07, 0x00, 0x00, 0x01, 0x00, 0x00, 0x00, 0xc0, 0x07, 0x00, 0x00, 0x01, 0x00, 0x00, 0x00
        /* <DEDUP_REMOVED lines=284> */
        /*12dc*/ 	.byte	0xb0, 0xa6, 0x01, 0x00, 0x01, 0x00, 0x00, 0x00, 0xd0, 0xa6, 0x01, 0x00


	//----- nvinfo : EIATTR_MERCURY_ISA_VERSION
	.align		4
.L_39:
        /*12e8*/ 	.byte	0x03, 0x5f
        /*12ea*/ 	.short	0x0000


	//----- nvinfo : EIATTR_EXIT_INSTR_OFFSETS
	.align		4
        /*12ec*/ 	.byte	0x04, 0x1c
        /*12ee*/ 	.short	(.L_41 - .L_40)


	//   ....[0]....
.L_40:
        /*12f0*/ 	.word	0x0001b6a0


	//   ....[1]....
        /*12f4*/ 	.word	0x0001b6c0


	//----- nvinfo : EIATTR_REQNTID
	.align		4
.L_41:
        /*12f8*/ 	.byte	0x04, 0x10
        /*12fa*/ 	.short	(.L_43 - .L_42)
.L_42:
        /*12fc*/ 	.word	0x00000080
        /*1300*/ 	.word	0x00000001
        /*1304*/ 	.word	0x00000001
.L_43:


//--------------------- .nv.callgraph             --------------------------
	.section	.nv.callgraph,"",@"SHT_CUDA_CALLGRAPH"
	.align	4
	.sectionentsize	8
	.align		4
        /*0000*/ 	.word	0x00000000
	.align		4
        /*0004*/ 	.word	0xffffffff
	.align		4
        /*0008*/ 	.word	0x00000000
	.align		4
        /*000c*/ 	.word	0xfffffffe
	.align		4
        /*0010*/ 	.word	0x00000000
	.align		4
        /*0014*/ 	.word	0xfffffffd
	.align		4
        /*0018*/ 	.word	0x00000000
	.align		4
        /*001c*/ 	.word	0xfffffffc


//--------------------- .nv.rel.action            --------------------------
	.section	.nv.rel.action,"",@"SHT_CUDA_RELOCINFO"
	.align	8
	.sectionentsize	8
        /*0000*/ 	.byte	0x73, 0x00, 0x00, 0x00, 0x00, 0x00, 0x00, 0x00, 0x00, 0x00, 0x00, 0x11, 0x25, 0x00, 0x05, 0x36


//--------------------- .nv.constant0.matmul_kernel --------------------------
	.section	.nv.constant0.matmul_kernel,"a",@progbits
	.sectionflags	@""
	.align	4
.nv.constant0.matmul_kernel:
	.zero		432


//--------------------- .text.matmul_kernel       --------------------------
	.section	.text.matmul_kernel,"ax",@progbits
	.sectioninfo	@"SHI_REGISTERS=255"
	.align	128
        .global         matmul_kernel
        .type           matmul_kernel,@function
        .size           matmul_kernel,(.L_x_3 - matmul_kernel)
        .other          matmul_kernel,@"STO_CUDA_ENTRY STV_DEFAULT"
matmul_kernel:
.text.matmul_kernel:
[----:B------:R-:W-:Y:S02]  /*0000*/  IMAD.MOV.U32 R1, RZ, RZ, c[0x0][0x28] ;  /* 0x00000a00ff017624 */ /* 0x000fe400078e00ff */
[----:B------:R-:W-:Y:S01]  /*0010*/  IMAD.MOV.U32 R5, RZ, RZ, 0x3f ;  /* 0x0000003fff057424 */ /* 0x000fe200078e00ff */
[----:B------:R-:W1:Y:S01]  /*0020*/  S2R R7, SR_CTAID.X ;  /* 0x0000000000077919 */ /* 0x000e620000002500 */
[----:B------:R-:W-:Y:S01]  /*0030*/  IMAD.MOV.U32 R169, RZ, RZ, c[0x0][0x188] ;  /* 0x00006200ffa97624 */ /* 0x000fe200078e00ff */
[----:B------:R-:W-:Y:S01]  /*0040*/  IADD3 R1, R1, -0x320, RZ ;  /* 0xfffffce001017810 */ /* 0x000fe20007ffe0ff */
[----:B------:R-:W-:Y:S01]  /*0050*/  ULDC.64 UR6, c[0x0][0x118] ;  /* 0x0000460000067ab9 */ /* 0x000fe20000000a00 */
[----:B------:R-:W-:Y:S01]  /*0060*/  IADD3 R0, R5, c[0x0][0x17c], RZ ;  /* 0x00005f0005007a10 */ /* 0x000fe20007ffe0ff */
[----:B------:R-:W2:Y:S03]  /*0070*/  S2R R33, SR_TID.X ;  /* 0x0000000000217919 */ /* 0x000ea60000002100 */
[----:B------:R-:W-:-:S04]  /*0080*/  SHF.R.S32.HI R3, RZ, 0x1f, R0 ;  /* 0x0000001fff037819 */ /* 0x000fc80000011400 */
[----:B------:R-:W-:-:S04]  /*0090*/  LEA.HI R3, R3, R0, RZ, 0x6 ;  /* 0x0000000003037211 */ /* 0x000fc800078f30ff */
[----:B------:R-:W-:-:S05]  /*00a0*/  SHF.R.S32.HI R3, RZ, 0x6, R3 ;  /* 0x00000006ff037819 */ /* 0x000fca0000011403 */
[----:B------:R-:W-:Y:S01]  /*00b0*/  IMAD.SHL.U32 R4, R3, 0x8, RZ ;  /* 0x0000000803047824 */ /* 0x000fe200078e00ff */
[----:B-1----:R-:W-:-:S04]  /*00c0*/  IABS R8, R7 ;  /* 0x0000000700087213 */ /* 0x002fc80000000000 */
[-C--:B------:R-:W-:Y:S02]  /*00d0*/  IABS R9, R4.reuse ;  /* 0x0000000400097213 */ /* 0x080fe40000000000 */
[----:B------:R-:W-:Y:S02]  /*00e0*/  IABS R10, R4 ;  /* 0x00000004000a7213 */ /* 0x000fe40000000000 */
[----:B------:R-:W1:Y:S01]  /*00f0*/  I2F.RP R0, R9 ;  /* 0x0000000900007306 */ /* 0x000e620000209400 */
[----:B--2---:R-:W-:-:S05]  /*0100*/  LOP3.LUT R102, R33, 0x7f, RZ, 0xc0, !PT ;  /* 0x0000007f21667812 */ /* 0x004fca00078ec0ff */
[----:B------:R-:W-:Y:S02]  /*0110*/  IMAD R250, R102, c[0x0][0x18c], RZ ;  /* 0x0000630066fa7a24 */ /* 0x000fe400078e02ff */
[----:B-1----:R-:W1:Y:S02]  /*0120*/  MUFU.RCP R0, R0 ;  /* 0x0000000000007308 */ /* 0x002e640000001000 */
[----:B-1----:R-:W-:Y:S01]  /*0130*/  IADD3 R2, R0, 0xffffffe, RZ ;  /* 0x0ffffffe00027810 */ /* 0x002fe20007ffe0ff */
[----:B------:R-:W-:-:S05]  /*0140*/  IMAD.MOV R0, RZ, RZ, -R10 ;  /* 0x000000ffff007224 */ /* 0x000fca00078e0a0a */
[----:B------:R1:W2:Y:S02]  /*0150*/  F2I.FTZ.U32.TRUNC.NTZ R3, R2 ;  /* 0x0000000200037305 */ /* 0x0002a4000021f000 */
[----:B-1----:R-:W-:Y:S02]  /*0160*/  IMAD.MOV.U32 R2, RZ, RZ, RZ ;  /* 0x000000ffff027224 */ /* 0x002fe400078e00ff */
[----:B--2---:R-:W-:-:S04]  /*0170*/  IMAD.MOV R6, RZ, RZ, -R3 ;  /* 0x000000ffff067224 */ /* 0x004fc800078e0a03 */
[----:B------:R-:W-:Y:S02]  /*0180*/  IMAD R11, R6, R9, RZ ;  /* 0x00000009060b7224 */ /* 0x000fe400078e02ff */
[----:B------:R-:W-:Y:S02]  /*0190*/  IMAD.MOV.U32 R6, RZ, RZ, R8 ;  /* 0x000000ffff067224 */ /* 0x000fe400078e0008 */
[----:B------:R-:W-:-:S06]  /*01a0*/  IMAD.HI.U32 R3, R3, R11, R2 ;  /* 0x0000000b03037227 */ /* 0x000fcc00078e0002 */
[----:B------:R-:W-:-:S04]  /*01b0*/  IMAD.HI.U32 R3, R3, R6, RZ ;  /* 0x0000000603037227 */ /* 0x000fc800078e00ff */
[----:B------:R-:W-:-:S05]  /*01c0*/  IMAD R0, R3, R0, R6 ;  /* 0x0000000003007224 */ /* 0x000fca00078e0206 */
[----:B------:R-:W-:-:S13]  /*01d0*/  ISETP.GT.U32.AND P1, PT, R9, R0, PT ;  /* 0x000000000900720c */ /* 0x000fda0003f24070 */
[----:B------:R-:W-:Y:S01]  /*01e0*/  @!P1 IMAD.IADD R0, R0, 0x1, -R9 ;  /* 0x0000000100009824 */ /* 0x000fe200078e0a09 */
[----:B------:R-:W-:Y:S02]  /*01f0*/  @!P1 IADD3 R3, R3, 0x1, RZ ;  /* 0x0000000103039810 */ /* 0x000fe40007ffe0ff */
[----:B------:R-:W-:Y:S02]  /*0200*/  ISETP.NE.AND P1, PT, R4, RZ, PT ;  /* 0x000000ff0400720c */ /* 0x000fe40003f25270 */
[----:B------:R-:W-:Y:S02]  /*0210*/  ISETP.GE.U32.AND P0, PT, R0, R9, PT ;  /* 0x000000090000720c */ /* 0x000fe40003f06070 */
[----:B------:R-:W-:-:S04]  /*0220*/  LOP3.LUT R0, R7, R4, RZ, 0x3c, !PT ;  /* 0x0000000407007212 */ /* 0x000fc800078e3cff */
[----:B------:R-:W-:Y:S02]  /*0230*/  ISETP.GE.AND P2, PT, R0, RZ, PT ;  /* 0x000000ff0000720c */ /* 0x000fe40003f46270 */
[----:B------:R-:W-:Y:S02]  /*0240*/  IADD3 R0, R5, c[0x0][0x178], RZ ;  /* 0x00005e0005007a10 */ /* 0x000fe40007ffe0ff */
[----:B------:R-:W-:-:S03]  /*0250*/  IABS R5, c[0x0][0x17c] ;  /* 0x00005f0000057a13 */ /* 0x000fc60000000000 */
[----:B------:R-:W-:Y:S01]  /*0260*/  @P0 IADD3 R3, R3, 0x1, RZ ;  /* 0x0000000103030810 */ /* 0x000fe20007ffe0ff */
[----:B------:R-:W1:Y:S04]  /*0270*/  I2F.RP R6, R5 ;  /* 0x0000000500067306 */ /* 0x000e680000209400 */
[----:B------:R-:W-:Y:S01]  /*0280*/  IMAD.MOV.U32 R2, RZ, RZ, R3 ;  /* 0x000000ffff027224 */ /* 0x000fe200078e0003 */
[----:B------:R-:W-:-:S03]  /*0290*/  SHF.R.S32.HI R3, RZ, 0x1f, R0 ;  /* 0x0000001fff037819 */ /* 0x000fc60000011400 */
[----:B------:R-:W-:Y:S01]  /*02a0*/  @!P2 IMAD.MOV R2, RZ, RZ, -R2 ;  /* 0x000000ffff02a224 */ /* 0x000fe200078e0a02 */
[----:B------:R-:W-:Y:S02]  /*02b0*/  @!P1 LOP3.LUT R2, RZ, R4, RZ, 0x33, !PT ;  /* 0x00000004ff029212 */ /* 0x000fe400078e33ff */
[----:B------:R-:W-:-:S03]  /*02c0*/  LEA.HI R3, R3, R0, RZ, 0x6 ;  /* 0x0000000003037211 */ /* 0x000fc600078f30ff */
[----:B------:R-:W-:Y:S02]  /*02d0*/  IMAD.SHL.U32 R14, R2, 0x8, RZ ;  /* 0x00000008020e7824 */ /* 0x000fe400078e00ff */
[----:B------:R-:W-:Y:S01]  /*02e0*/  IMAD.MOV R2, RZ, RZ, -R2 ;  /* 0x000000ffff027224 */ /* 0x000fe200078e0a02 */
[----:B-1----:R-:W-:Y:S02]  /*02f0*/  MUFU.RCP R6, R6 ;  /* 0x0000000600067308 */ /* 0x002fe40000001000 */
[----:B------:R-:W-:Y:S01]  /*0300*/  LEA.HI.SX32 R3, R3, -R14, 0x1a ;  /* 0x8000000e03037211 */ /* 0x000fe200078fd2ff */
[----:B------:R-:W-:Y:S02]  /*0310*/  IMAD R13, R4, R2, R7 ;  /* 0x00000002040d7224 */ /* 0x000fe400078e0207 */
[----:B------:R-:W-:Y:S01]  /*0320*/  IMAD.MOV.U32 R2, RZ, RZ, RZ ;  /* 0x000000ffff027224 */ /* 0x000fe200078e00ff */
[----:B------:R-:W-:-:S04]  /*0330*/  IMNMX R16, R3, 0x8, PT ;  /* 0x0000000803107817 */ /* 0x000fc80003800200 */
[-C--:B------:R-:W-:Y:S02]  /*0340*/  IABS R9, R16.reuse ;  /* 0x0000001000097213 */ /* 0x080fe40000000000 */
[----:B------:R-:W-:Y:S02]  /*0350*/  IABS R4, R16 ;  /* 0x0000001000047213 */ /* 0x000fe40000000000 */
[----:B------:R-:W1:Y:S08]  /*0360*/  I2F.RP R0, R9 ;  /* 0x0000000900007306 */ /* 0x000e700000209400 */
[----:B-1----:R-:W1:Y:S02]  /*0370*/  MUFU.RCP R0, R0 ;  /* 0x0000000000007308 */ /* 0x002e640000001000 */
[----:B-1----:R-:W-:-:S02]  /*0380*/  IADD3 R3, R0, 0xffffffe, RZ ;  /* 0x0ffffffe00037810 */ /* 0x002fc40007ffe0ff */
[----:B------:R-:W-:-:S04]  /*0390*/  IABS R0, R13 ;  /* 0x0000000d00007213 */ /* 0x000fc80000000000 */
[----:B------:R-:W1:Y:S02]  /*03a0*/  F2I.FTZ.U32.TRUNC.NTZ R3, R3 ;  /* 0x0000000300037305 */ /* 0x000e64000021f000 */
[----:B-1----:R-:W-:-:S04]  /*03b0*/  IMAD.MOV R8, RZ, RZ, -R3 ;  /* 0x000000ffff087224 */ /* 0x002fc800078e0a03 */
[----:B------:R-:W-:Y:S01]  /*03c0*/  IMAD R7, R8, R9, RZ ;  /* 0x0000000908077224 */ /* 0x000fe200078e02ff */
[----:B------:R-:W-:Y:S02]  /*03d0*/  IADD3 R8, R6, 0xffffffe, RZ ;  /* 0x0ffffffe06087810 */ /* 0x000fe40007ffe0ff */
[----:B------:R-:W-:Y:S01]  /*03e0*/  LOP3.LUT R6, R33, 0x3f, RZ, 0xc0, !PT ;  /* 0x0000003f21067812 */ /* 0x000fe200078ec0ff */
[----:B------:R-:W-:-:S04]  /*03f0*/  IMAD.HI.U32 R2, R3, R7, R2 ;  /* 0x0000000703027227 */ /* 0x000fc800078e0002 */
[----:B------:R-:W-:Y:S02]  /*0400*/  IMAD.MOV.U32 R3, RZ, RZ, R0 ;  /* 0x000000ffff037224 */ /* 0x000fe400078e0000 */
[----:B------:R-:W-:Y:S01]  /*0410*/  IMAD.MOV R0, RZ, RZ, -R4 ;  /* 0x000000ffff007224 */ /* 0x000fe200078e0a04 */
[----:B------:R-:W-:Y:S01]  /*0420*/  IABS R4, c[0x0][0x178] ;  /* 0x00005e0000047a13 */ /* 0x000fe20000000000 */
[----:B------:R-:W-:-:S03]  /*0430*/  IMAD.HI.U32 R2, R2, R3, RZ ;  /* 0x0000000302027227 */ /* 0x000fc600078e00ff */
[----:B------:R-:W1:Y:S01]  /*0440*/  I2F.RP R7, R4 ;  /* 0x0000000400077306 */ /* 0x000e620000209400 */
[----:B------:R-:W-:Y:S02]  /*0450*/  IMAD R0, R2, R0, R3 ;  /* 0x0000000002007224 */ /* 0x000fe400078e0203 */
[----:B------:R-:W-:-:S03]  /*0460*/  IMAD.MOV.U32 R3, RZ, RZ, 0x7f ;  /* 0x0000007fff037424 */ /* 0x000fc600078e00ff */
[----:B------:R-:W-:Y:S02]  /*0470*/  ISETP.GT.U32.AND P1, PT, R9, R0, PT ;  /* 0x000000000900720c */ /* 0x000fe40003f24070 */
[----:B------:R-:W-:Y:S02]  /*0480*/  IADD3 R12, R3, c[0x0][0x180], RZ ;  /* 0x00006000030c7a10 */ /* 0x000fe40007ffe0ff */
[----:B------:R-:W-:-:S04]  /*0490*/  SHF.R.S32.HI R3, RZ, 0x6, R33 ;  /* 0x00000006ff037819 */ /* 0x000fc80000011421 */
[----:B------:R-:W-:Y:S01]  /*04a0*/  SGXT R3, R3, 0x1 ;  /* 0x000000010303781a */ /* 0x000fe20000000200 */
[----:B-1----:R-:W1:Y:S04]  /*04b0*/  MUFU.RCP R7, R7 ;  /* 0x0000000700077308 */ /* 0x002e680000001000 */
[----:B------:R-:W-:Y:S01]  /*04c0*/  @!P1 IMAD.IADD R0, R0, 0x1, -R9 ;  /* 0x0000000100009824 */ /* 0x000fe200078e0a09 */
[----:B------:R-:W-:Y:S02]  /*04d0*/  @!P1 IADD3 R2, R2, 0x1, RZ ;  /* 0x0000000102029810 */ /* 0x000fe40007ffe0ff */
[----:B------:R-:W-:Y:S02]  /*04e0*/  ISETP.NE.AND P1, PT, R16, RZ, PT ;  /* 0x000000ff1000720c */ /* 0x000fe40003f25270 */
[----:B------:R-:W-:-:S02]  /*04f0*/  ISETP.GE.U32.AND P0, PT, R0, R9, PT ;  /* 0x000000090000720c */ /* 0x000fc40003f06070 */
[----:B------:R-:W-:Y:S01]  /*0500*/  LOP3.LUT R0, R13, R16, RZ, 0x3c, !PT ;  /* 0x000000100d007212 */ /* 0x000fe200078e3cff */
[----:B------:R-:W2:Y:S03]  /*0510*/  F2I.FTZ.U32.TRUNC.NTZ R9, R8 ;  /* 0x0000000800097305 */ /* 0x000ea6000021f000 */
[----:B------:R-:W-:Y:S02]  /*0520*/  ISETP.GE.AND P2, PT, R0, RZ, PT ;  /* 0x000000ff0000720c */ /* 0x000fe40003f46270 */
[----:B------:R-:W-:Y:S02]  /*0530*/  SHF.R.U32.HI R0, RZ, 0x6, R33 ;  /* 0x00000006ff007819 */ /* 0x000fe40000011621 */
[----:B-1----:R-:W-:Y:S02]  /*0540*/  IADD3 R7, R7, 0xffffffe, RZ ;  /* 0x0ffffffe07077810 */ /* 0x002fe40007ffe0ff */
[----:B------:R-:W-:-:S02]  /*0550*/  SGXT.U32 R0, R0, 0x1 ;  /* 0x000000010000781a */ /* 0x000fc40000000000 */
[----:B------:R-:W-:Y:S02]  /*0560*/  @P0 IADD3 R2, R2, 0x1, RZ ;  /* 0x0000000102020810 */ /* 0x000fe40007ffe0ff */
[----:B------:R-:W-:Y:S01]  /*0570*/  ISETP.GT.AND P0, PT, R12, 0x7f, PT ;  /* 0x0000007f0c00780c */ /* 0x000fe20003f04270 */
[C---:B------:R-:W-:Y:S01]  /*0580*/  IMAD R156, R0.reuse, c[0x0][0x188], RZ ;  /* 0x00006200009c7a24 */ /* 0x040fe200078e02ff */
[----:B------:R-:W-:Y:S01]  /*0590*/  LOP3.LUT R43, R0, 0x4, RZ, 0xfc, !PT ;  /* 0x00000004002b7812 */ /* 0x000fe200078efcff */
[----:B------:R-:W-:Y:S01]  /*05a0*/  IMAD.MOV.U32 R10, RZ, RZ, R2 ;  /* 0x000000ffff0a7224 */ /* 0x000fe200078e0002 */
[----:B------:R-:W-:Y:S01]  /*05b0*/  SEL R251, RZ, 0x4, !P0 ;  /* 0x00000004fffb7807 */ /* 0x000fe20004000000 */
[----:B------:R-:W-:Y:S01]  /*05c0*/  IMAD.SHL.U32 R2, R6, 0x4, RZ ;  /* 0x0000000406027824 */ /* 0x000fe200078e00ff */
[----:B------:R-:W-:Y:S01]  /*05d0*/  LOP3.LUT R252, R0, 0x10, RZ, 0xfc, !PT ;  /* 0x0000001000fc7812 */ /* 0x000fe200078efcff */
[----:B------:R-:W-:Y:S01]  /*05e0*/  @!P2 IMAD.MOV R10, RZ, RZ, -R10 ;  /* 0x000000ffff0aa224 */ /* 0x000fe200078e0a0a */
[----:B------:R-:W-:Y:S01]  /*05f0*/  @!P1 LOP3.LUT R10, RZ, R16, RZ, 0x33, !PT ;  /* 0x00000010ff0a9212 */ /* 0x000fe200078e33ff */
[----:B--2---:R-:W-:Y:S01]  /*0600*/  IMAD.MOV R8, RZ, RZ, -R9 ;  /* 0x000000ffff087224 */ /* 0x004fe200078e0a09 */
[----:B------:R-:W-:Y:S01]  /*0610*/  LOP3.LUT R2, R2, 0x120, R3, 0x78, !PT ;  /* 0x0000012002027812 */ /* 0x000fe200078e7803 */
[----:B------:R-:W-:Y:S01]  /*0620*/  IMAD R153, R169, 0x2, R156 ;  /* 0x00000002a9997824 */ /* 0x000fe200078e029c */
[----:B------:R-:W-:Y:S01]  /*0630*/  ISETP.GE.AND P1, PT, R0, c[0x0][0x180], PT ;  /* 0x0000600000007a0c */ /* 0x000fe20003f26270 */
[----:B------:R-:W-:-:S02]  /*0640*/  IMAD.SHL.U32 R3, R10, 0x40, RZ ;  /* 0x000000400a037824 */ /* 0x000fc400078e00ff */
[----:B------:R-:W-:Y:S02]  /*0650*/  IMAD R11, R8, R5, RZ ;  /* 0x00000005080b7224 */ /* 0x000fe400078e02ff */
[----:B------:R-:W-:Y:S01]  /*0660*/  IMAD.MOV.U32 R8, RZ, RZ, RZ ;  /* 0x000000ffff087224 */ /* 0x000fe200078e00ff */
[----:B------:R-:W-:Y:S01]  /*0670*/  IADD3 R19, R3, 0x3f, RZ ;  /* 0x0000003f03137810 */ /* 0x000fe20007ffe0ff */
[----:B------:R-:W-:Y:S01]  /*0680*/  IMAD R152, R169, 0x2, R153 ;  /* 0x00000002a9987824 */ /* 0x000fe200078e0299 */
[----:B------:R-:W-:Y:S01]  /*0690*/  IADD3 R17, R3, 0x1, RZ ;  /* 0x0000000103117810 */ /* 0x000fe20007ffe0ff */
[----:B------:R-:W-:Y:S01]  /*06a0*/  IMAD.HI.U32 R8, R9, R11, R8 ;  /* 0x0000000b09087227 */ /* 0x000fe200078e0008 */
[----:B------:R-:W-:Y:S01]  /*06b0*/  IABS R239, R19 ;  /* 0x0000001300ef7213 */ /* 0x000fe20000000000 */
[----:B------:R1:W2:Y:S01]  /*06c0*/  F2I.FTZ.U32.TRUNC.NTZ R11, R7 ;  /* 0x00000007000b7305 */ /* 0x0002a2000021f000 */
[----:B------:R-:W-:Y:S01]  /*06d0*/  SEL R9, R251, RZ, !P1 ;  /* 0x000000fffb097207 */ /* 0x000fe20004800000 */
[----:B------:R-:W-:Y:S01]  /*06e0*/  IMAD R150, R169, 0x2, R152 ;  /* 0x00000002a9967824 */ /* 0x000fe200078e0298 */
[----:B------:R-:W-:Y:S01]  /*06f0*/  IADD3 R18, R3, 0x2, RZ ;  /* 0x0000000203127810 */ /* 0x000fe20007ffe0ff */
[C---:B------:R-:W-:Y:S01]  /*0700*/  IMAD.HI.U32 R12, R8.reuse, R239, RZ ;  /* 0x000000ef080c7227 */ /* 0x040fe200078e00ff */
[----:B------:R-:W-:Y:S01]  /*0710*/  IABS R145, R17 ;  /* 0x0000001100917213 */ /* 0x000fe20000000000 */
[----:B------:R-:W-:Y:S01]  /*0720*/  STL [R1+0x144], R152 ;  /* 0x0001449801007387 */ /* 0x000fe20000100800 */
[----:B------:R-:W-:Y:S01]  /*0730*/  ISETP.NE.U32.AND P1, PT, R9, RZ, PT ;  /* 0x000000ff0900720c */ /* 0x000fe20003f25070 */
[----:B------:R-:W-:Y:S01]  /*0740*/  IMAD.MOV R12, RZ, RZ, -R12 ;  /* 0x000000ffff0c7224 */ /* 0x000fe200078e0a0c */
[----:B------:R-:W-:Y:S01]  /*0750*/  IABS R140, R18 ;  /* 0x00000012008c7213 */ /* 0x000fe20000000000 */
[----:B------:R-:W-:Y:S01]  /*0760*/  IMAD.MOV R9, RZ, RZ, -R10 ;  /* 0x000000ffff097224 */ /* 0x000fe200078e0a0a */
[----:B------:R-:W-:Y:S01]  /*0770*/  IADD3 R15, R3, 0x3, RZ ;  /* 0x00000003030f7810 */ /* 0x000fe20007ffe0ff */
[----:B------:R-:W-:Y:S01]  /*0780*/  IMAD R239, R5, R12, R239 ;  /* 0x0000000c05ef7224 */ /* 0x000fe200078e02ef */
[----:B------:R-:W-:Y:S01]  /*0790*/  ISETP.GE.AND P4, PT, R17, RZ, PT ;  /* 0x000000ff1100720c */ /* 0x000fe20003f86270 */
[C---:B------:R-:W-:Y:S01]  /*07a0*/  IMAD.HI.U32 R10, R8.reuse, R145, RZ ;  /* 0x00000091080a7227 */ /* 0x040fe200078e00ff */
[----:B------:R-:W-:Y:S01]  /*07b0*/  IABS R141, R15 ;  /* 0x0000000f008d7213 */ /* 0x000fe20000000000 */
[----:B------:R-:W-:Y:S01]  /*07c0*/  STL [R1+0x140], R150 ;  /* 0x0001409601007387 */ /* 0x000fe20000100800 */
[----:B------:R-:W-:Y:S01]  /*07d0*/  ISETP.GT.U32.AND P3, PT, R5, R239, PT ;  /* 0x000000ef0500720c */ /* 0x000fe20003f64070 */
[----:B-1----:R-:W-:Y:S01]  /*07e0*/  IMAD.HI.U32 R7, R8, R140, RZ ;  /* 0x0000008c08077227 */ /* 0x002fe200078e00ff */
[----:B------:R-:W-:-:S02]  /*07f0*/  IADD3 R17, R3, 0xc, RZ ;  /* 0x0000000c03117810 */ /* 0x000fc40007ffe0ff */
[----:B------:R-:W-:Y:S01]  /*0800*/  IADD3 R20, R3, 0x2e, RZ ;  /* 0x0000002e03147810 */ /* 0x000fe20007ffe0ff */
[----:B------:R-:W-:Y:S01]  /*0810*/  IMAD.MOV R10, RZ, RZ, -R10 ;  /* 0x000000ffff0a7224 */ /* 0x000fe200078e0a0a */
[----:B------:R-:W-:Y:S01]  /*0820*/  IABS R108, R17 ;  /* 0x00000011006c7213 */ /* 0x000fe20000000000 */
[----:B------:R-:W-:Y:S01]  /*0830*/  IMAD.MOV R7, RZ, RZ, -R7 ;  /* 0x000000ffff077224 */ /* 0x000fe200078e0a07 */
[----:B------:R-:W-:Y:S01]  /*0840*/  IABS R171, R20 ;  /* 0x0000001400ab7213 */ /* 0x000fe20000000000 */
[----:B------:R-:W-:Y:S01]  /*0850*/  IMAD R145, R5, R10, R145 ;  /* 0x0000000a05917224 */ /* 0x000fe200078e0291 */
[C---:B------:R-:W-:Y:S01]  /*0860*/  IADD3 R21, R3.reuse, 0x2f, RZ ;  /* 0x0000002f03157810 */ /* 0x040fe20007ffe0ff */
[----:B------:R-:W-:Y:S01]  /*0870*/  IMAD R9, R16, R9, R13 ;  /* 0x0000000910097224 */ /* 0x000fe200078e020d */
[----:B------:R-:W-:Y:S01]  /*0880*/  IADD3 R16, R3, 0x4, RZ ;  /* 0x0000000403107810 */ /* 0x000fe20007ffe0ff */
[C---:B------:R-:W-:Y:S01]  /*0890*/  IMAD R140, R5.reuse, R7, R140 ;  /* 0x00000007058c7224 */ /* 0x040fe200078e028c */
[C---:B------:R-:W-:Y:S01]  /*08a0*/  ISETP.GT.U32.AND P0, PT, R5.reuse, R145, PT ;  /* 0x000000910500720c */ /* 0x040fe20003f04070 */
[----:B--2---:R-:W-:Y:S01]  /*08b0*/  IMAD.MOV R13, RZ, RZ, -R11 ;  /* 0x000000ffff0d7224 */ /* 0x004fe200078e0a0b */
[----:B------:R-:W-:Y:S01]  /*08c0*/  IABS R142, R16 ;  /* 0x00000010008e7213 */ /* 0x000fe20000000000 */
[----:B------:R-:W-:Y:S01]  /*08d0*/  IMAD.HI.U32 R7, R8, R141, RZ ;  /* 0x0000008d08077227 */ /* 0x000fe200078e00ff */
[----:B------:R-:W-:-:S02]  /*08e0*/  ISETP.GT.U32.AND P2, PT, R5, R140, PT ;  /* 0x0000008c0500720c */ /* 0x000fc40003f44070 */
[----:B------:R-:W-:Y:S01]  /*08f0*/  IABS R175, R21 ;  /* 0x0000001500af7213 */ /* 0x000fe20000000000 */
[----:B------:R-:W-:Y:S01]  /*0900*/  @!P3 IMAD.IADD R239, R239, 0x1, -R5 ;  /* 0x00000001efefb824 */ /* 0x000fe200078e0a05 */
[C---:B------:R-:W-:Y:S01]  /*0910*/  IADD3 R25, R3.reuse, 0x36, RZ ;  /* 0x0000003603197810 */ /* 0x040fe20007ffe0ff */
[----:B------:R-:W-:Y:S01]  /*0920*/  IMAD.MOV.U32 R10, RZ, RZ, RZ ;  /* 0x000000ffff0a7224 */ /* 0x000fe200078e00ff */
[----:B------:R-:W-:Y:S01]  /*0930*/  IADD3 R31, R3, 0x38, RZ ;  /* 0x00000038031f7810 */ /* 0x000fe20007ffe0ff */
[----:B------:R-:W-:Y:S01]  /*0940*/  IMAD R13, R13, R4, RZ ;  /* 0x000000040d0d7224 */ /* 0x000fe200078e02ff */
[----:B------:R-:W-:Y:S01]  /*0950*/  ISETP.GT.U32.AND P5, PT, R5, R239, PT ;  /* 0x000000ef0500720c */ /* 0x000fe20003fa4070 */
[----:B------:R-:W-:Y:S01]  /*0960*/  IMAD.MOV R12, RZ, RZ, -R7 ;  /* 0x000000ffff0c7224 */ /* 0x000fe200078e0a07 */
[----:B------:R-:W-:Y:S01]  /*0970*/  IABS R22, R25 ;  /* 0x0000001900167213 */ /* 0x000fe20000000000 */
[----:B------:R-:W-:Y:S01]  /*0980*/  IMAD.HI.U32 R7, R11, R13, R10 ;  /* 0x0000000d0b077227 */ /* 0x000fe200078e000a */
[----:B------:R-:W-:-:S02]  /*0990*/  IADD3 R13, R3, 0x6, RZ ;  /* 0x00000006030d7810 */ /* 0x000fc40007ffe0ff */
[----:B------:R-:W-:Y:S01]  /*09a0*/  IADD3 R29, R3, 0x37, RZ ;  /* 0x00000037031d7810 */ /* 0x000fe20007ffe0ff */
[----:B------:R-:W-:Y:S01]  /*09b0*/  IMAD.HI.U32 R10, R8, R142, RZ ;  /* 0x0000008e080a7227 */ /* 0x000fe200078e00ff */
[----:B------:R-:W-:Y:S02]  /*09c0*/  IABS R136, R13 ;  /* 0x0000000d00887213 */ /* 0x000fe40000000000 */
[----:B------:R-:W-:Y:S01]  /*09d0*/  IABS R26, R31 ;  /* 0x0000001f001a7213 */ /* 0x000fe20000000000 */
[----:B------:R-:W-:Y:S01]  /*09e0*/  IMAD R141, R5, R12, R141 ;  /* 0x0000000c058d7224 */ /* 0x000fe200078e028d */
[----:B------:R-:W-:Y:S01]  /*09f0*/  IADD3 R12, R3, 0x5, RZ ;  /* 0x00000005030c7810 */ /* 0x000fe20007ffe0ff */
[--C-:B------:R-:W-:Y:S01]  /*0a00*/  @!P0 IMAD.IADD R145, R145, 0x1, -R5.reuse ;  /* 0x0000000191918824 */ /* 0x100fe200078e0a05 */
[----:B------:R-:W-:Y:S01]  /*0a10*/  ISETP.GE.AND P0, PT, R18, RZ, PT ;  /* 0x000000ff1200720c */ /* 0x000fe20003f06270 */
[----:B------:R-:W-:Y:S01]  /*0a20*/  IMAD.MOV R10, RZ, RZ, -R10 ;  /* 0x000000ffff0a7224 */ /* 0x000fe200078e0a0a */
[----:B------:R-:W-:Y:S01]  /*0a30*/  IABS R104, R12 ;  /* 0x0000000c00687213 */ /* 0x000fe20000000000 */
[--C-:B------:R-:W-:Y:S01]  /*0a40*/  @!P2 IMAD.IADD R140, R140, 0x1, -R5.reuse ;  /* 0x000000018c8ca824 */ /* 0x100fe200078e0a05 */
[C---:B------:R-:W-:Y:S01]  /*0a50*/  ISETP.GT.U32.AND P6, PT, R5.reuse, R145, PT ;  /* 0x000000910500720c */ /* 0x040fe20003fc4070 */
[C---:B------:R-:W-:Y:S01]  /*0a60*/  IMAD R142, R5.reuse, R10, R142 ;  /* 0x0000000a058e7224 */ /* 0x040fe200078e028e */
[----:B------:R-:W-:Y:S01]  /*0a70*/  ISETP.GT.U32.AND P2, PT, R5, R141, PT ;  /* 0x0000008d0500720c */ /* 0x000fe20003f44070 */
[----:B------:R-:W-:Y:S01]  /*0a80*/  @!P5 IMAD.IADD R239, R239, 0x1, -R5 ;  /* 0x00000001efefd824 */ /* 0x000fe200078e0a05 */
[C---:B------:R-:W-:Y:S01]  /*0a90*/  ISETP.GT.U32.AND P3, PT, R5.reuse, R140, PT ;  /* 0x0000008c0500720c */ /* 0x040fe20003f64070 */
[----:B------:R-:W-:Y:S01]  /*0aa0*/  IMAD.HI.U32 R10, R8, R104, RZ ;  /* 0x00000068080a7227 */ /* 0x000fe200078e00ff */
[----:B------:R-:W-:-:S02]  /*0ab0*/  ISETP.GT.U32.AND P5, PT, R5, R142, PT ;  /* 0x0000008e0500720c */ /* 0x000fc40003fa4070 */
[C---:B------:R-:W-:Y:S01]  /*0ac0*/  IADD3 R18, R3.reuse, 0xf, RZ ;  /* 0x0000000f03127810 */ /* 0x040fe20007ffe0ff */
[----:B------:R-:W-:Y:S01]  /*0ad0*/  IMAD.MOV R11, RZ, RZ, -R10 ;  /* 0x000000ffff0b7224 */ /* 0x000fe200078e0a0a */
[----:B------:R-:W-:Y:S01]  /*0ae0*/  IABS R24, R29 ;  /* 0x0000001d00187213 */ /* 0x000fe20000000000 */
[----:B------:R-:W-:Y:S01]  /*0af0*/  IMAD.HI.U32 R10, R8, R136, RZ ;  /* 0x00000088080a7227 */ /* 0x000fe200078e00ff */
[----:B------:R-:W-:Y:S02]  /*0b00*/  IABS R110, R18 ;  /* 0x00000012006e7213 */ /* 0x000fe40000000000 */
[----:B------:R-:W-:Y:S01]  /*0b10*/  IADD3 R35, R3, 0x39, RZ ;  /* 0x0000003903237810 */ /* 0x000fe20007ffe0ff */
[--C-:B------:R-:W-:Y:S01]  /*0b20*/  @!P6 IMAD.IADD R145, R145, 0x1, -R5.reuse ;  /* 0x000000019191e824 */ /* 0x100fe200078e0a05 */
[----:B------:R-:W-:Y:S01]  /*0b30*/  ISETP.GE.AND P6, PT, R19, RZ, PT ;  /* 0x000000ff1300720c */ /* 0x000fe20003fc6270 */
[--C-:B------:R-:W-:Y:S01]  /*0b40*/  @!P2 IMAD.IADD R141, R141, 0x1, -R5.reuse ;  /* 0x000000018d8da824 */ /* 0x100fe200078e0a05 */
[----:B------:R-:W-:Y:S01]  /*0b50*/  ISETP.GE.AND P2, PT, R16, RZ, PT ;  /* 0x000000ff1000720c */ /* 0x000fe20003f46270 */
[----:B------:R-:W-:Y:S01]  /*0b60*/  IMAD R104, R5, R11, R104 ;  /* 0x0000000b05687224 */ /* 0x000fe200078e0268 */
[----:B------:R-:W-:Y:S01]  /*0b70*/  IADD3 R16, R3, 0xb, RZ ;  /* 0x0000000b03107810 */ /* 0x000fe20007ffe0ff */
[----:B------:R-:W-:Y:S01]  /*0b80*/  @!P5 IMAD.IADD R142, R142, 0x1, -R5 ;  /* 0x000000018e8ed824 */ /* 0x000fe200078e0a05 */
[C---:B------:R-:W-:Y:S01]  /*0b90*/  ISETP.GT.U32.AND P5, PT, R5.reuse, R141, PT ;  /* 0x0000008d0500720c */ /* 0x040fe20003fa4070 */
[----:B------:R-:W-:Y:S01]  /*0ba0*/  @!P4 IMAD.MOV R145, RZ, RZ, -R145 ;  /* 0x000000ffff91c224 */ /* 0x000fe200078e0a91 */
[----:B------:R-:W-:Y:S01]  /*0bb0*/  ISETP.GT.U32.AND P4, PT, R5, R104, PT ;  /* 0x000000680500720c */ /* 0x000fe20003f84070 */
[----:B------:R-:W-:Y:S01]  /*0bc0*/  @!P3 IMAD.IADD R140, R140, 0x1, -R5 ;  /* 0x000000018c8cb824 */ /* 0x000fe200078e0a05 */
[----:B------:R-:W-:Y:S01]  /*0bd0*/  ISETP.GE.AND P3, PT, R15, RZ, PT ;  /* 0x000000ff0f00720c */ /* 0x000fe20003f66270 */
[----:B------:R-:W-:Y:S01]  /*0be0*/  IMAD.MOV R10, RZ, RZ, -R10 ;  /* 0x000000ffff0a7224 */ /* 0x000fe200078e0a0a */
[----:B------:R-:W-:Y:S01]  /*0bf0*/  IADD3 R15, R3, 0x8, RZ ;  /* 0x00000008030f7810 */ /* 0x000fe20007ffe0ff */
[----:B------:R-:W-:Y:S01]  /*0c00*/  @!P6 IMAD.MOV R239, RZ, RZ, -R239 ;  /* 0x000000ffffefe224 */ /* 0x000fe200078e0aef */
[C---:B------:R-:W-:Y:S01]  /*0c10*/  ISETP.GT.U32.AND P6, PT, R5.reuse, R142, PT ;  /* 0x0000008e0500720c */ /* 0x040fe20003fc4070 */
[----:B------:R-:W-:Y:S01]  /*0c20*/  IMAD R136, R5, R10, R136 ;  /* 0x0000000a05887224 */ /* 0x000fe200078e0288 */
[----:B------:R-:W-:Y:S01]  /*0c30*/  IABS R105, R15 ;  /* 0x0000000f00697213 */ /* 0x000fe20000000000 */
[----:B------:R-:W-:Y:S01]  /*0c40*/  @!P0 IMAD.MOV R140, RZ, RZ, -R140 ;  /* 0x000000ffff8c8224 */ /* 0x000fe200078e0a8c */
[----:B------:R-:W-:Y:S01]  /*0c50*/  ISETP.GE.AND P0, PT, R12, RZ, PT ;  /* 0x000000ff0c00720c */ /* 0x000fe20003f06270 */
[--C-:B------:R-:W-:Y:S01]  /*0c60*/  @!P5 IMAD.IADD R141, R141, 0x1, -R5.reuse ;  /* 0x000000018d8dd824 */ /* 0x100fe200078e0a05 */
[----:B------:R-:W-:Y:S01]  /*0c70*/  ISETP.GT.U32.AND P5, PT, R5, R136, PT ;  /* 0x000000880500720c */ /* 0x000fe20003fa4070 */
[----:B------:R-:W-:Y:S01]  /*0c80*/  @!P4 IMAD.IADD R104, R104, 0x1, -R5 ;  /* 0x000000016868c824 */ /* 0x000fe200078e0a05 */
[----:B------:R-:W-:Y:S01]  /*0c90*/  IABS R107, R16 ;  /* 0x00000010006b7213 */ /* 0x000fe20000000000 */
[----:B------:R-:W-:Y:S01]  /*0ca0*/  @!P3 IMAD.MOV R141, RZ, RZ, -R141 ;  /* 0x000000ffff8db224 */ /* 0x000fe200078e0a8d */
[----:B------:R-:W-:Y:S01]  /*0cb0*/  IADD3 R19, R3, 0x10, RZ ;  /* 0x0000001003137810 */ /* 0x000fe20007ffe0ff */
[----:B------:R-:W-:Y:S01]  /*0cc0*/  IMAD.HI.U32 R11, R8, R105, RZ ;  /* 0x00000069080b7227 */ /* 0x000fe200078e00ff */
[----:B------:R-:W-:-:S02]  /*0cd0*/  ISETP.GT.U32.AND P3, PT, R5, R104, PT ;  /* 0x000000680500720c */ /* 0x000fc40003f64070 */
[----:B------:R-:W-:Y:S01]  /*0ce0*/  IABS R132, R19 ;  /* 0x0000001300847213 */ /* 0x000fe20000000000 */
[----:B------:R-:W-:Y:S01]  /*0cf0*/  IMAD.IADD R9, R14, 0x1, R9 ;  /* 0x000000010e097824 */ /* 0x000fe200078e0209 */
[C---:B------:R-:W-:Y:S01]  /*0d00*/  IADD3 R14, R3.reuse, 0x7, RZ ;  /* 0x00000007030e7810 */ /* 0x040fe20007ffe0ff */
[----:B------:R-:W-:Y:S01]  /*0d10*/  IMAD.MOV R12, RZ, RZ, -R11 ;  /* 0x000000ffff0c7224 */ /* 0x000fe200078e0a0b */
[----:B------:R-:W-:Y:S01]  /*0d20*/  IADD3 R39, R3, 0x3b, RZ ;  /* 0x0000003b03277810 */ /* 0x000fe20007ffe0ff */
[----:B------:R-:W-:Y:S01]  /*0d30*/  @!P6 IMAD.IADD R142, R142, 0x1, -R5 ;  /* 0x000000018e8ee824 */ /* 0x000fe200078e0a05 */
[----:B------:R-:W-:Y:S01]  /*0d40*/  IABS R137, R14 ;  /* 0x0000000e00897213 */ /* 0x000fe20000000000 */
[----:B------:R-:W-:Y:S01]  /*0d50*/  IMAD R105, R5, R12, R105 ;  /* 0x0000000c05697224 */ /* 0x000fe200078e0269 */
[----:B------:R-:W-:Y:S01]  /*0d60*/  ISETP.GE.AND P6, PT, R13, RZ, PT ;  /* 0x000000ff0d00720c */ /* 0x000fe20003fc6270 */
[--C-:B------:R-:W-:Y:S01]  /*0d70*/  @!P5 IMAD.IADD R136, R136, 0x1, -R5.reuse ;  /* 0x000000018888d824 */ /* 0x100fe200078e0a05 */
[----:B------:R-:W-:Y:S01]  /*0d80*/  IADD3 R13, R3, 0x9, RZ ;  /* 0x00000009030d7810 */ /* 0x000fe20007ffe0ff */
[----:B------:R-:W-:Y:S01]  /*0d90*/  @!P3 IMAD.IADD R104, R104, 0x1, -R5 ;  /* 0x000000016868b824 */ /* 0x000fe200078e0a05 */
[----:B------:R-:W-:Y:S01]  /*0da0*/  ISETP.GE.AND P5, PT, R15, RZ, PT ;  /* 0x000000ff0f00720c */ /* 0x000fe20003fa6270 */
[----:B------:R-:W-:Y:S01]  /*0db0*/  IMAD.HI.U32 R10, R8, R137, RZ ;  /* 0x00000089080a7227 */ /* 0x000fe200078e00ff */
[----:B------:R-:W-:-:S02]  /*0dc0*/  IABS R106, R13 ;  /* 0x0000000d006a7213 */ /* 0x000fc40000000000 */
[----:B------:R-:W-:Y:S01]  /*0dd0*/  IADD3 R15, R3, 0xa, RZ ;  /* 0x0000000a030f7810 */ /* 0x000fe20007ffe0ff */
[----:B------:R-:W-:Y:S01]  /*0de0*/  @!P0 IMAD.MOV R104, RZ, RZ, -R104 ;  /* 0x000000ffff688224 */ /* 0x000fe200078e0a68 */
[C---:B------:R-:W-:Y:S01]  /*0df0*/  ISETP.GT.U32.AND P0, PT, R5.reuse, R105, PT ;  /* 0x000000690500720c */ /* 0x040fe20003f04070 */
[----:B------:R-:W-:Y:S01]  /*0e00*/  @!P2 IMAD.MOV R142, RZ, RZ, -R142 ;  /* 0x000000ffff8ea224 */ /* 0x000fe200078e0a8e */
[----:B------:R-:W-:Y:S01]  /*0e10*/  ISETP.GT.U32.AND P2, PT, R5, R136, PT ;  /* 0x000000880500720c */ /* 0x000fe20003f44070 */
[----:B------:R-:W-:Y:S01]  /*0e20*/  IMAD.MOV R10, RZ, RZ, -R10 ;  /* 0x000000ffff0a7224 */ /* 0x000fe200078e0a0a */
[----:B------:R-:W-:Y:S01]  /*0e30*/  IABS R134, R15 ;  /* 0x0000000f00867213 */ /* 0x000fe20000000000 */
[----:B------:R-:W-:Y:S01]  /*0e40*/  IMAD.HI.U32 R11, R8, R107, RZ ;  /* 0x0000006b080b7227 */ /* 0x000fe200078e00ff */
[----:B------:R-:W-:Y:S02]  /*0e50*/  ISETP.GE.AND P4, PT, R14, RZ, PT ;  /* 0x000000ff0e00720c */ /* 0x000fe40003f86270 */
[----:B------:R-:W-:Y:S01]  /*0e60*/  IADD3 R37, R3, 0x3a, RZ ;  /* 0x0000003a03257810 */ /* 0x000fe20007ffe0ff */
[----:B------:R-:W-:Y:S01]  /*0e70*/  IMAD R137, R5, R10, R137 ;  /* 0x0000000a05897224 */ /* 0x000fe200078e0289 */
[----:B------:R-:W-:Y:S01]  /*0e80*/  IABS R28, R35 ;  /* 0x00000023001c7213 */ /* 0x000fe20000000000 */
[----:B------:R-:W-:Y:S01]  /*0e90*/  IMAD.HI.U32 R10, R8, R106, RZ ;  /* 0x0000006a080a7227 */ /* 0x000fe200078e00ff */
[----:B------:R-:W-:-:S02]  /*0ea0*/  IABS R32, R39 ;  /* 0x0000002700207213 */ /* 0x000fc40000000000 */
[----:B------:R-:W-:Y:S01]  /*0eb0*/  ISETP.GT.U32.AND P3, PT, R5, R137, PT ;  /* 0x000000890500720c */ /* 0x000fe20003f64070 */
[----:B------:R-:W-:Y:S01]  /*0ec0*/  IMAD.MOV R10, RZ, RZ, -R10 ;  /* 0x000000ffff0a7224 */ /* 0x000fe200078e0a0a */
[----:B------:R-:W-:Y:S01]  /*0ed0*/  IABS R30, R37 ;  /* 0x00000025001e7213 */ /* 0x000fe20000000000 */
[--C-:B------:R-:W-:Y:S01]  /*0ee0*/  @!P0 IMAD.IADD R105, R105, 0x1, -R5.reuse ;  /* 0x0000000169698824 */ /* 0x100fe200078e0a05 */
[----:B------:R-:W-:Y:S01]  /*0ef0*/  IADD3 R40, R3, 0x3c, RZ ;  /* 0x0000003c03287810 */ /* 0x000fe20007ffe0ff */
[----:B------:R-:W-:Y:S01]  /*0f00*/  @!P2 IMAD.IADD R136, R136, 0x1, -R5 ;  /* 0x000000018888a824 */ /* 0x000fe200078e0a05 */
[----:B------:R-:W-:Y:S01]  /*0f10*/  ISETP.GE.AND P2, PT, R13, RZ, PT ;  /* 0x000000ff0d00720c */ /* 0x000fe20003f46270 */
[C---:B------:R-:W-:Y:S01]  /*0f20*/  IMAD R106, R5.reuse, R10, R106 ;  /* 0x0000000a056a7224 */ /* 0x040fe200078e026a */
[----:B------:R-:W-:Y:S01]  /*0f30*/  ISETP.GT.U32.AND P0, PT, R5, R105, PT ;  /* 0x000000690500720c */ /* 0x000fe20003f04070 */
[----:B------:R-:W-:Y:S01]  /*0f40*/  IMAD.HI.U32 R10, R8, R134, RZ ;  /* 0x00000086080a7227 */ /* 0x000fe200078e00ff */
[----:B------:R-:W-:-:S02]  /*0f50*/  IADD3 R13, R3, 0xd, RZ ;  /* 0x0000000d030d7810 */ /* 0x000fc40007ffe0ff */
[----:B------:R-:W-:Y:S01]  /*0f60*/  IABS R34, R40 ;  /* 0x0000002800227213 */ /* 0x000fe20000000000 */
[----:B------:R-:W-:Y:S01]  /*0f70*/  @!P6 IMAD.MOV R136, RZ, RZ, -R136 ;  /* 0x000000ffff88e224 */ /* 0x000fe200078e0a88 */
[----:B------:R-:W-:Y:S01]  /*0f80*/  ISETP.GT.U32.AND P6, PT, R5, R106, PT ;  /* 0x0000006a0500720c */ /* 0x000fe20003fc4070 */
[----:B------:R-:W-:Y:S01]  /*0f90*/  IMAD.MOV R10, RZ, RZ, -R10 ;  /* 0x000000ffff0a7224 */ /* 0x000fe200078e0a0a */
[----:B------:R-:W-:Y:S01]  /*0fa0*/  IABS R133, R13 ;  /* 0x0000000d00857213 */ /* 0x000fe20000000000 */
[----:B------:R-:W-:Y:S01]  /*0fb0*/  IMAD.MOV R14, RZ, RZ, -R11 ;  /* 0x000000ffff0e7224 */ /* 0x000fe200078e0a0b */
[----:B------:R-:W-:Y:S01]  /*0fc0*/  IADD3 R41, R3, 0x3d, RZ ;  /* 0x0000003d03297810 */ /* 0x000fe20007ffe0ff */
[----:B------:R-:W-:Y:S01]  /*0fd0*/  IMAD R134, R5, R10, R134 ;  /* 0x0000000a05867224 */ /* 0x000fe200078e0286 */
[----:B------:R-:W-:Y:S01]  /*0fe0*/  IADD3 R42, R3, 0x3e, RZ ;  /* 0x0000003e032a7810 */ /* 0x000fe20007ffe0ff */
[----:B------:R-:W-:Y:S01]  /*0ff0*/  IMAD R107, R5, R14, R107 ;  /* 0x0000000e056b7224 */ /* 0x000fe200078e026b */
[----:B------:R-:W-:Y:S01]  /*1000*/  IABS R36, R41 ;  /* 0x0000002900247213 */ /* 0x000fe20000000000 */
[--C-:B------:R-:W-:Y:S01]  /*1010*/  @!P0 IMAD.IADD R105, R105, 0x1, -R5.reuse ;  /* 0x0000000169698824 */ /* 0x100fe200078e0a05 */
[----:B------:R-:W-:Y:S01]  /*1020*/  ISETP.GT.U32.AND P0, PT, R5, R134, PT ;  /* 0x000000860500720c */ /* 0x000fe20003f04070 */
[--C-:B------:R-:W-:Y:S01]  /*1030*/  @!P3 IMAD.IADD R137, R137, 0x1, -R5.reuse ;  /* 0x000000018989b824 */ /* 0x100fe200078e0a05 */
[----:B------:R-:W-:Y:S01]  /*1040*/  IABS R38, R42 ;  /* 0x0000002a00267213 */ /* 0x000fe20000000000 */
[----:B------:R-:W-:Y:S01]  /*1050*/  @!P6 IMAD.IADD R106, R106, 0x1, -R5 ;  /* 0x000000016a6ae824 */ /* 0x000fe200078e0a05 */
[C---:B------:R-:W-:Y:S01]  /*1060*/  ISETP.GT.U32.AND P6, PT, R5.reuse, R107, PT ;  /* 0x0000006b0500720c */ /* 0x040fe20003fc4070 */
[----:B------:R-:W-:Y:S01]  /*1070*/  IMAD.HI.U32 R12, R8, R108, RZ ;  /* 0x0000006c080c7227 */ /* 0x000fe200078e00ff */
[----:B------:R-:W-:-:S02]  /*1080*/  ISETP.GT.U32.AND P3, PT, R5, R137, PT ;  /* 0x000000890500720c */ /* 0x000fc40003f64070 */
[----:B------:R-:W-:Y:S01]  /*1090*/  IABS R27, R3 ;  /* 0x00000003001b7213 */ /* 0x000fe20000000000 */
[----:B------:R-:W-:Y:S02]  /*10a0*/  IMAD.MOV R12, RZ, RZ, -R12 ;  /* 0x000000ffff0c7224 */ /* 0x000fe400078e0a0c */
[----:B------:R-:W-:-:S04]  /*10b0*/  IMAD.HI.U32 R10, R8, R133, RZ ;  /* 0x00000085080a7227 */ /* 0x000fc800078e00ff */
[--C-:B------:R-:W-:Y:S01]  /*10c0*/  @!P0 IMAD.IADD R134, R134, 0x1, -R5.reuse ;  /* 0x0000000186868824 */ /* 0x100fe200078e0a05 */
[----:B------:R-:W-:Y:S01]  /*10d0*/  ISETP.GT.U32.AND P0, PT, R5, R106, PT ;  /* 0x0000006a0500720c */ /* 0x000fe20003f04070 */
[--C-:B------:R-:W-:Y:S02]  /*10e0*/  @!P6 IMAD.IADD R107, R107, 0x1, -R5.reuse ;  /* 0x000000016b6be824 */ /* 0x100fe400078e0a05 */
[C---:B------:R-:W-:Y:S01]  /*10f0*/  IMAD R108, R5.reuse, R12, R108 ;  /* 0x0000000c056c7224 */ /* 0x040fe200078e026c */
[----:B------:R-:W-:Y:S01]  /*1100*/  ISETP.GT.U32.AND P6, PT, R5, R134, PT ;  /* 0x000000860500720c */ /* 0x000fe20003fc4070 */
[----:B------:R-:W-:Y:S02]  /*1110*/  IMAD.MOV R12, RZ, RZ, -R10 ;  /* 0x000000ffff0c7224 */ /* 0x000fe400078e0a0a */
[----:B------:R-:W-:Y:S01]  /*1120*/  @!P3 IMAD.IADD R137, R137, 0x1, -R5 ;  /* 0x000000018989b824 */ /* 0x000fe200078e0a05 */
[----:B------:R-:W-:Y:S01]  /*1130*/  ISETP.GE.AND P3, PT, R15, RZ, PT ;  /* 0x000000ff0f00720c */ /* 0x000fe20003f66270 */
[----:B------:R-:W-:Y:S01]  /*1140*/  @!P5 IMAD.MOV R105, RZ, RZ, -R105 ;  /* 0x000000ffff69d224 */ /* 0x000fe200078e0a69 */
[C---:B------:R-:W-:Y:S01]  /*1150*/  ISETP.GT.U32.AND P5, PT, R5.reuse, R108, PT ;  /* 0x0000006c0500720c */ /* 0x040fe20003fa4070 */
[----:B------:R-:W-:Y:S01]  /*1160*/  IMAD R133, R5, R12, R133 ;  /* 0x0000000c05857224 */ /* 0x000fe200078e0285 */
[----:B------:R-:W-:Y:S01]  /*1170*/  IADD3 R15, R3, 0xe, RZ ;  /* 0x0000000e030f7810 */ /* 0x000fe20007ffe0ff */
[----:B------:R-:W-:Y:S01]  /*1180*/  @!P4 IMAD.MOV R137, RZ, RZ, -R137 ;  /* 0x000000ffff89c224 */ /* 0x000fe200078e0a89 */
[----:B------:R-:W-:Y:S01]  /*1190*/  ISETP.GT.U32.AND P4, PT, R5, R107, PT ;  /* 0x0000006b0500720c */ /* 0x000fe20003f84070 */
[----:B------:R-:W-:Y:S01]  /*11a0*/  IMAD.HI.U32 R10, R8, R110, RZ ;  /* 0x0000006e080a7227 */ /* 0x000fe200078e00ff */
[----:B------:R-:W-:-:S02]  /*11b0*/  IABS R109, R15 ;  /* 0x0000000f006d7213 */ /* 0x000fc40000000000 */
[----:B------:R-:W-:Y:S01]  /*11c0*/  IADD3 R12, R3, 0x11, RZ ;  /* 0x00000011030c7810 */ /* 0x000fe20007ffe0ff */
[----:B------:R-:W-:Y:S01]  /*11d0*/  @!P6 IMAD.IADD R134, R134, 0x1, -R5 ;  /* 0x000000018686e824 */ /* 0x000fe200078e0a05 */
[----:B------:R-:W-:Y:S01]  /*11e0*/  ISETP.GT.U32.AND P6, PT, R5, R133, PT ;  /* 0x000000850500720c */ /* 0x000fe20003fc4070 */
[----:B------:R-:W-:Y:S01]  /*11f0*/  IMAD.HI.U32 R11, R8, R109, RZ ;  /* 0x0000006d080b7227 */ /* 0x000fe200078e00ff */
[----:B------:R-:W-:-:S03]  /*1200*/  IABS R111, R12 ;  /* 0x0000000c006f7213 */ /* 0x000fc60000000000 */
[----:B------:R-:W-:Y:S01]  /*1210*/  @!P5 IMAD.IADD R108, R108, 0x1, -R5 ;  /* 0x000000016c6cd824 */ /* 0x000fe200078e0a05 */
[----:B------:R-:W-:Y:S01]  /*1220*/  ISETP.GE.AND P5, PT, R17, RZ, PT ;  /* 0x000000ff1100720c */ /* 0x000fe20003fa6270 */
[----:B------:R-:W-:Y:S01]  /*1230*/  IMAD.MOV R14, RZ, RZ, -R11 ;  /* 0x000000ffff0e7224 */ /* 0x000fe200078e0a0b */
[----:B------:R-:W-:Y:S01]  /*1240*/  IADD3 R17, R3, 0x23, RZ ;  /* 0x0000002303117810 */ /* 0x000fe20007ffe0ff */
[----:B------:R-:W-:-:S03]  /*1250*/  IMAD.HI.U32 R11, R8, R132, RZ ;  /* 0x00000084080b7227 */ /* 0x000fc600078e00ff */
[----:B------:R-:W-:Y:S01]  /*1260*/  IABS R127, R17 ;  /* 0x00000011007f7213 */ /* 0x000fe20000000000 */
[----:B------:R-:W-:Y:S01]  /*1270*/  @!P6 IMAD.IADD R133, R133, 0x1, -R5 ;  /* 0x000000018585e824 */ /* 0x000fe200078e0a05 */
[C---:B------:R-:W-:Y:S01]  /*1280*/  ISETP.GT.U32.AND P6, PT, R5.reuse, R108, PT ;  /* 0x0000006c0500720c */ /* 0x040fe20003fc4070 */
[----:B------:R-:W-:Y:S01]  /*1290*/  IMAD R109, R5, R14, R109 ;  /* 0x0000000e056d7224 */ /* 0x000fe200078e026d */
[----:B------:R-:W-:Y:S01]  /*12a0*/  IADD3 R14, R3, 0x12, RZ ;  /* 0x00000012030e7810 */ /* 0x000fe20007ffe0ff */
[--C-:B------:R-:W-:Y:S01]  /*12b0*/  @!P0 IMAD.IADD R106, R106, 0x1, -R5.reuse ;  /* 0x000000016a6a8824 */ /* 0x100fe200078e0a05 */
[----:B------:R-:W-:Y:S01]  /*12c0*/  ISETP.GE.AND P0, PT, R16, RZ, PT ;  /* 0x000000ff1000720c */ /* 0x000fe20003f06270 */
[----:B------:R-:W-:Y:S01]  /*12d0*/  @!P4 IMAD.IADD R107, R107, 0x1, -R5 ;  /* 0x000000016b6bc824 */ /* 0x000fe200078e0a05 */
[----:B------:R-:W-:Y:S01]  /*12e0*/  ISETP.GT.U32.AND P4, PT, R5, R109, PT ;  /* 0x0000006d0500720c */ /* 0x000fe20003f84070 */
[----:B------:R-:W-:Y:S01]  /*12f0*/  IMAD.MOV R10, RZ, RZ, -R10 ;  /* 0x000000ffff0a7224 */ /* 0x000fe200078e0a0a */
[----:B------:R-:W-:Y:S01]  /*1300*/  IABS R112, R14 ;  /* 0x0000000e00707213 */ /* 0x000fe20000000000 */
[----:B------:R-:W-:Y:S01]  /*1310*/  IMAD.MOV R11, RZ, RZ, -R11 ;  /* 0x000000ffff0b7224 */ /* 0x000fe200078e0a0b */
[----:B------:R-:W-:Y:S01]  /*1320*/  IADD3 R16, R3, 0x17, RZ ;  /* 0x0000001703107810 */ /* 0x000fe20007ffe0ff */
[----:B------:R-:W-:-:S02]  /*1330*/  IMAD R110, R5, R10, R110 ;  /* 0x0000000a056e7224 */ /* 0x000fc400078e026e */
[C---:B------:R-:W-:Y:S01]  /*1340*/  IMAD R132, R5.reuse, R11, R132 ;  /* 0x0000000b05847224 */ /* 0x040fe200078e0284 */
[----:B------:R-:W-:Y:S01]  /*1350*/  IABS R115, R16 ;  /* 0x0000001000737213 */ /* 0x000fe20000000000 */
[----:B------:R-:W-:Y:S01]  /*1360*/  @!P3 IMAD.MOV R134, RZ, RZ, -R134 ;  /* 0x000000ffff86b224 */ /* 0x000fe200078e0a86 */
[C---:B------:R-:W-:Y:S01]  /*1370*/  ISETP.GT.U32.AND P3, PT, R5.reuse, R110, PT ;  /* 0x0000006e0500720c */ /* 0x040fe20003f64070 */
[--C-:B------:R-:W-:Y:S01]  /*1380*/  @!P6 IMAD.IADD R108, R108, 0x1, -R5.reuse ;  /* 0x000000016c6ce824 */ /* 0x100fe200078e0a05 */
[C---:B------:R-:W-:Y:S01]  /*1390*/  ISETP.GT.U32.AND P6, PT, R5.reuse, R132, PT ;  /* 0x000000840500720c */ /* 0x040fe20003fc4070 */
[----:B------:R-:W-:Y:S01]  /*13a0*/  @!P2 IMAD.MOV R106, RZ, RZ, -R106 ;  /* 0x000000ffff6aa224 */ /* 0x000fe200078e0a6a */
[----:B------:R-:W-:Y:S01]  /*13b0*/  ISETP.GT.U32.AND P2, PT, R5, R133, PT ;  /* 0x000000850500720c */ /* 0x000fe20003f44070 */
[----:B------:R-:W-:Y:S02]  /*13c0*/  @!P4 IMAD.IADD R109, R109, 0x1, -R5 ;  /* 0x000000016d6dc824 */ /* 0x000fe400078e0a05 */
[----:B------:R-:W-:Y:S01]  /*13d0*/  @!P0 IMAD.MOV R107, RZ, RZ, -R107 ;  /* 0x000000ffff6b8224 */ /* 0x000fe200078e0a6b */
[----:B------:R-:W-:Y:S01]  /*13e0*/  ISETP.GE.AND P0, PT, R13, RZ, PT ;  /* 0x000000ff0d00720c */ /* 0x000fe20003f06270 */
[----:B------:R-:W-:Y:S01]  /*13f0*/  IMAD.HI.U32 R10, R8, R111, RZ ;  /* 0x0000006f080a7227 */ /* 0x000fe200078e00ff */
[----:B------:R-:W-:-:S02]  /*1400*/  ISETP.GT.U32.AND P4, PT, R5, R109, PT ;  /* 0x0000006d0500720c */ /* 0x000fc40003f84070 */
[----:B------:R-:W-:Y:S01]  /*1410*/  IADD3 R13, R3, 0x14, RZ ;  /* 0x00000014030d7810 */ /* 0x000fe20007ffe0ff */
[----:B------:R-:W-:-:S03]  /*1420*/  IMAD.HI.U32 R11, R8, R112, RZ ;  /* 0x00000070080b7227 */ /* 0x000fc600078e00ff */
[----:B------:R-:W-:Y:S01]  /*1430*/  IABS R113, R13 ;  /* 0x0000000d00717213 */ /* 0x000fe20000000000 */
[----:B------:R-:W-:Y:S02]  /*1440*/  IMAD.MOV R10, RZ, RZ, -R10 ;  /* 0x000000ffff0a7224 */ /* 0x000fe400078e0a0a */
[--C-:B------:R-:W-:Y:S01]  /*1450*/  @!P3 IMAD.IADD R110, R110, 0x1, -R5.reuse ;  /* 0x000000016e6eb824 */ /* 0x100fe200078e0a05 */
[----:B------:R-:W-:Y:S01]  /*1460*/  ISETP.GE.AND P3, PT, R19, RZ, PT ;  /* 0x000000ff1300720c */ /* 0x000fe20003f66270 */
[--C-:B------:R-:W-:Y:S01]  /*1470*/  @!P6 IMAD.IADD R132, R132, 0x1, -R5.reuse ;  /* 0x000000018484e824 */ /* 0x100fe200078e0a05 */
[----:B------:R-:W-:Y:S01]  /*1480*/  IADD3 R19, R3, 0x2d, RZ ;  /* 0x0000002d03137810 */ /* 0x000fe20007ffe0ff */
[----:B------:R-:W-:Y:S01]  /*1490*/  @!P2 IMAD.IADD R133, R133, 0x1, -R5 ;  /* 0x000000018585a824 */ /* 0x000fe200078e0a05 */
[----:B------:R-:W-:Y:S01]  /*14a0*/  ISETP.GE.AND P2, PT, R15, RZ, PT ;  /* 0x000000ff0f00720c */ /* 0x000fe20003f46270 */
[----:B------:R-:W-:Y:S01]  /*14b0*/  IMAD.MOV R11, RZ, RZ, -R11 ;  /* 0x000000ffff0b7224 */ /* 0x000fe200078e0a0b */
[C---:B------:R-:W-:Y:S01]  /*14c0*/  ISETP.GT.U32.AND P6, PT, R5.reuse, R132, PT ;  /* 0x000000840500720c */ /* 0x040fe20003fc4070 */
[----:B------:R-:W-:Y:S01]  /*14d0*/  IMAD R111, R5, R10, R111 ;  /* 0x0000000a056f7224 */ /* 0x000fe200078e026f */
[----:B------:R-:W-:Y:S01]  /*14e0*/  IADD3 R15, R3, 0x16, RZ ;  /* 0x00000016030f7810 */ /* 0x000fe20007ffe0ff */
[----:B------:R-:W-:Y:S01]  /*14f0*/  @!P5 IMAD.MOV R108, RZ, RZ, -R108 ;  /* 0x000000ffff6cd224 */ /* 0x000fe200078e0a6c */
[C---:B------:R-:W-:Y:S01]  /*1500*/  ISETP.GT.U32.AND P5, PT, R5.reuse, R110, PT ;  /* 0x0000006e0500720c */ /* 0x040fe20003fa4070 */
[----:B------:R-:W-:Y:S01]  /*1510*/  IMAD R112, R5, R11, R112 ;  /* 0x0000000b05707224 */ /* 0x000fe200078e0270 */
[----:B------:R-:W-:Y:S01]  /*1520*/  IADD3 R11, R3, 0x13, RZ ;  /* 0x00000013030b7810 */ /* 0x000fe20007ffe0ff */
[----:B------:R-:W-:Y:S01]  /*1530*/  @!P0 IMAD.MOV R133, RZ, RZ, -R133 ;  /* 0x000000ffff858224 */ /* 0x000fe200078e0a85 */
[----:B------:R-:W-:Y:S01]  /*1540*/  ISETP.GT.U32.AND P0, PT, R5, R111, PT ;  /* 0x0000006f0500720c */ /* 0x000fe20003f04070 */
[--C-:B------:R-:W-:Y:S01]  /*1550*/  @!P4 IMAD.IADD R109, R109, 0x1, -R5.reuse ;  /* 0x000000016d6dc824 */ /* 0x100fe200078e0a05 */
[----:B------:R-:W-:Y:S01]  /*1560*/  ISETP.GE.AND P4, PT, R18, RZ, PT ;  /* 0x000000ff1200720c */ /* 0x000fe20003f86270 */
[----:B------:R-:W-:Y:S01]  /*1570*/  IMAD R149, R169, 0x2, R150 ;  /* 0x00000002a9957824 */ /* 0x000fe200078e0296 */
[----:B------:R-:W-:Y:S01]  /*1580*/  IABS R130, R11 ;  /* 0x0000000b00827213 */ /* 0x000fe20000000000 */
[----:B------:R-:W-:Y:S01]  /*1590*/  @!P6 IMAD.IADD R132, R132, 0x1, -R5 ;  /* 0x000000018484e824 */ /* 0x000fe200078e0a05 */
[----:B------:R-:W-:Y:S01]  /*15a0*/  ISETP.GE.AND P6, PT, R14, RZ, PT ;  /* 0x000000ff0e00720c */ /* 0x000fe20003fc6270 */
[----:B------:R-:W-:Y:S01]  /*15b0*/  @!P2 IMAD.MOV R109, RZ, RZ, -R109 ;  /* 0x000000ffff6da224 */ /* 0x000fe200078e0a6d */
[----:B------:R-:W-:Y:S01]  /*15c0*/  IADD3 R14, R3, 0x15, RZ ;  /* 0x00000015030e7810 */ /* 0x000fe20007ffe0ff */
[----:B------:R-:W-:Y:S01]  /*15d0*/  IMAD.HI.U32 R10, R8, R130, RZ ;  /* 0x00000082080a7227 */ /* 0x000fe200078e00ff */
[----:B------:R-:W-:Y:S01]  /*15e0*/  ISETP.GE.AND P2, PT, R12, RZ, PT ;  /* 0x000000ff0c00720c */ /* 0x000fe20003f46270 */
[----:B------:R-:W-:Y:S01]  /*15f0*/  STL [R1+0x13c], R149 ;  /* 0x00013c9501007387 */ /* 0x000fe20000100800 */
[----:B------:R-:W-:Y:S01]  /*1600*/  IABS R114, R14 ;  /* 0x0000000e00727213 */ /* 0x000fe20000000000 */
[--C-:B------:R-:W-:Y:S01]  /*1610*/  @!P5 IMAD.IADD R110, R110, 0x1, -R5.reuse ;  /* 0x000000016e6ed824 */ /* 0x100fe200078e0a05 */
[----:B------:R-:W-:Y:S01]  /*1620*/  ISETP.GT.U32.AND P5, PT, R5, R112, PT ;  /* 0x000000700500720c */ /* 0x000fe20003fa4070 */
[----:B------:R-:W-:Y:S01]  /*1630*/  @!P0 IMAD.IADD R111, R111, 0x1, -R5 ;  /* 0x000000016f6f8824 */ /* 0x000fe200078e0a05 */
[----:B------:R-:W-:Y:S01]  /*1640*/  ISETP.GE.AND P0, PT, R11, RZ, PT ;  /* 0x000000ff0b00720c */ /* 0x000fe20003f06270 */
[----:B------:R-:W-:Y:S01]  /*1650*/  IMAD.MOV R10, RZ, RZ, -R10 ;  /* 0x000000ffff0a7224 */ /* 0x000fe200078e0a0a */
[----:B------:R-:W-:Y:S01]  /*1660*/  IABS R129, R15 ;  /* 0x0000000f00817213 */ /* 0x000fe20000000000 */
[----:B------:R-:W-:Y:S01]  /*1670*/  @!P4 IMAD.MOV R110, RZ, RZ, -R110 ;  /* 0x000000ffff6ec224 */ /* 0x000fe200078e0a6e */
[C---:B------:R-:W-:Y:S01]  /*1680*/  ISETP.GT.U32.AND P4, PT, R5.reuse, R111, PT ;  /* 0x0000006f0500720c */ /* 0x040fe20003f84070 */
[----:B------:R-:W-:Y:S01]  /*1690*/  IMAD R130, R5, R10, R130 ;  /* 0x0000000a05827224 */ /* 0x000fe200078e0282 */
[----:B------:R-:W-:Y:S01]  /*16a0*/  IADD3 R18, R3, 0x2c, RZ ;  /* 0x0000002c03127810 */ /* 0x000fe20007ffe0ff */
[----:B------:R-:W-:Y:S01]  /*16b0*/  @!P3 IMAD.MOV R132, RZ, RZ, -R132 ;  /* 0x000000ffff84b224 */ /* 0x000fe200078e0a84 */
[----:B------:R-:W-:Y:S01]  /*16c0*/  IABS R167, R19 ;  /* 0x0000001300a77213 */ /* 0x000fe20000000000 */
[----:B------:R-:W-:Y:S01]  /*16d0*/  IMAD.HI.U32 R10, R8, R114, RZ ;  /* 0x00000072080a7227 */ /* 0x000fe200078e00ff */
[----:B------:R-:W-:-:S02]  /*16e0*/  ISETP.GT.U32.AND P3, PT, R5, R130, PT ;  /* 0x000000820500720c */ /* 0x000fc40003f64070 */
[----:B------:R-:W-:Y:S01]  /*16f0*/  IABS R163, R18 ;  /* 0x0000001200a37213 */ /* 0x000fe20000000000 */
[----:B------:R-:W-:-:S04]  /*1700*/  IMAD.HI.U32 R11, R8, R113, RZ ;  /* 0x00000071080b7227 */ /* 0x000fc800078e00ff */
[----:B------:R-:W-:Y:S02]  /*1710*/  @!P5 IMAD.IADD R112, R112, 0x1, -R5 ;  /* 0x000000017070d824 */ /* 0x000fe400078e0a05 */
[----:B------:R-:W-:Y:S02]  /*1720*/  IMAD.MOV R10, RZ, RZ, -R10 ;  /* 0x000000ffff0a7224 */ /* 0x000fe400078e0a0a */
[----:B------:R-:W-:Y:S01]  /*1730*/  IMAD.MOV R12, RZ, RZ, -R11 ;  /* 0x000000ffff0c7224 */ /* 0x000fe200078e0a0b */
[----:B------:R-:W-:Y:S01]  /*1740*/  ISETP.GT.U32.AND P5, PT, R5, R112, PT ;  /* 0x000000700500720c */ /* 0x000fe20003fa4070 */
[----:B------:R-:W-:Y:S02]  /*1750*/  @!P4 IMAD.IADD R111, R111, 0x1, -R5 ;  /* 0x000000016f6fc824 */ /* 0x000fe400078e0a05 */
[C---:B------:R-:W-:Y:S02]  /*1760*/  IMAD R114, R5.reuse, R10, R114 ;  /* 0x0000000a05727224 */ /* 0x040fe400078e0272 */
[----:B------:R-:W-:-:S02]  /*1770*/  IMAD R113, R5, R12, R113 ;  /* 0x0000000c05717224 */ /* 0x000fc400078e0271 */
[----:B------:R-:W-:Y:S02]  /*1780*/  @!P3 IMAD.IADD R130, R130, 0x1, -R5 ;  /* 0x000000018282b824 */ /* 0x000fe400078e0a05 */
[----:B------:R-:W-:Y:S01]  /*1790*/  @!P2 IMAD.MOV R111, RZ, RZ, -R111 ;  /* 0x000000ffff6fa224 */ /* 0x000fe200078e0a6f */
[C---:B------:R-:W-:Y:S01]  /*17a0*/  ISETP.GT.U32.AND P2, PT, R5.reuse, R114, PT ;  /* 0x000000720500720c */ /* 0x040fe20003f44070 */
[----:B------:R-:W-:Y:S01]  /*17b0*/  IMAD.HI.U32 R11, R8, R115, RZ ;  /* 0x00000073080b7227 */ /* 0x000fe200078e00ff */
[C---:B------:R-:W-:Y:S02]  /*17c0*/  ISETP.GT.U32.AND P4, PT, R5.reuse, R113, PT ;  /* 0x000000710500720c */ /* 0x040fe40003f84070 */
[----:B------:R-:W-:Y:S01]  /*17d0*/  ISETP.GT.U32.AND P3, PT, R5, R130, PT ;  /* 0x000000820500720c */ /* 0x000fe20003f64070 */
[----:B------:R-:W-:Y:S01]  /*17e0*/  @!P5 IMAD.IADD R112, R112, 0x1, -R5 ;  /* 0x000000017070d824 */ /* 0x000fe200078e0a05 */
[----:B------:R-:W-:Y:S01]  /*17f0*/  ISETP.GE.AND P5, PT, R13, RZ, PT ;  /* 0x000000ff0d00720c */ /* 0x000fe20003fa6270 */
[----:B------:R-:W-:Y:S01]  /*1800*/  IMAD.HI.U32 R10, R8, R129, RZ ;  /* 0x00000081080a7227 */ /* 0x000fe200078e00ff */
[----:B------:R-:W-:-:S03]  /*1810*/  IADD3 R13, R3, 0x18, RZ ;  /* 0x00000018030d7810 */ /* 0x000fc60007ffe0ff */
[----:B------:R-:W-:Y:S01]  /*1820*/  IMAD.MOV R12, RZ, RZ, -R11 ;  /* 0x000000ffff0c7224 */ /* 0x000fe200078e0a0b */
[----:B------:R-:W-:Y:S01]  /*1830*/  IABS R116, R13 ;  /* 0x0000000d00747213 */ /* 0x000fe20000000000 */
[--C-:B------:R-:W-:Y:S02]  /*1840*/  @!P2 IMAD.IADD R114, R114, 0x1, -R5.reuse ;  /* 0x000000017272a824 */ /* 0x100fe400078e0a05 */
[----:B------:R-:W-:Y:S02]  /*1850*/  IMAD.MOV R10, RZ, RZ, -R10 ;  /* 0x000000ffff0a7224 */ /* 0x000fe400078e0a0a */
[--C-:B------:R-:W-:Y:S01]  /*1860*/  @!P4 IMAD.IADD R113, R113, 0x1, -R5.reuse ;  /* 0x000000017171c824 */ /* 0x100fe200078e0a05 */
[----:B------:R-:W-:Y:S01]  /*1870*/  ISETP.GT.U32.AND P2, PT, R5, R114, PT ;  /* 0x000000720500720c */ /* 0x000fe20003f44070 */
[----:B------:R-:W-:Y:S01]  /*1880*/  @!P3 IMAD.IADD R130, R130, 0x1, -R5 ;  /* 0x000000018282b824 */ /* 0x000fe200078e0a05 */
[----:B------:R-:W-:Y:S01]  /*1890*/  ISETP.GE.AND P3, PT, R15, RZ, PT ;  /* 0x000000ff0f00720c */ /* 0x000fe20003f66270 */
[C---:B------:R-:W-:Y:S01]  /*18a0*/  IMAD R115, R5.reuse, R12, R115 ;  /* 0x0000000c05737224 */ /* 0x040fe200078e0273 */
[C---:B------:R-:W-:Y:S01]  /*18b0*/  ISETP.GT.U32.AND P4, PT, R5.reuse, R113, PT ;  /* 0x000000710500720c */ /* 0x040fe20003f84070 */
[----:B------:R-:W-:Y:S01]  /*18c0*/  IMAD R129, R5, R10, R129 ;  /* 0x0000000a05817224 */ /* 0x000fe200078e0281 */
[C---:B------:R-:W-:Y:S01]  /*18d0*/  IADD3 R12, R3.reuse, 0x19, RZ ;  /* 0x00000019030c7810 */ /* 0x040fe20007ffe0ff */
[----:B------:R-:W-:Y:S01]  /*18e0*/  IMAD.HI.U32 R10, R8, R116, RZ ;  /* 0x00000074080a7227 */ /* 0x000fe200078e00ff */
[----:B------:R-:W-:-:S02]  /*18f0*/  IADD3 R15, R3, 0x1b, RZ ;  /* 0x0000001b030f7810 */ /* 0x000fc40007ffe0ff */
[----:B------:R-:W-:Y:S01]  /*1900*/  IABS R117, R12 ;  /* 0x0000000c00757213 */ /* 0x000fe20000000000 */
[----:B------:R-:W-:Y:S01]  /*1910*/  @!P0 IMAD.MOV R130, RZ, RZ, -R130 ;  /* 0x000000ffff828224 */ /* 0x000fe200078e0a82 */
[C---:B------:R-:W-:Y:S01]  /*1920*/  ISETP.GT.U32.AND P0, PT, R5.reuse, R115, PT ;  /* 0x000000730500720c */ /* 0x040fe20003f04070 */
[----:B------:R-:W-:Y:S01]  /*1930*/  IMAD.MOV R10, RZ, RZ, -R10 ;  /* 0x000000ffff0a7224 */ /* 0x000fe200078e0a0a */
[----:B------:R-:W-:Y:S01]  /*1940*/  IABS R119, R15 ;  /* 0x0000000f00777213 */ /* 0x000fe20000000000 */
[--C-:B------:R-:W-:Y:S02]  /*1950*/  @!P2 IMAD.IADD R114, R114, 0x1, -R5.reuse ;  /* 0x000000017272a824 */ /* 0x100fe400078e0a05 */
[----:B------:R-:W-:Y:S02]  /*1960*/  IMAD R116, R5, R10, R116 ;  /* 0x0000000a05747224 */ /* 0x000fe400078e0274 */
[----:B------:R-:W-:Y:S01]  /*1970*/  @!P6 IMAD.MOV R112, RZ, RZ, -R112 ;  /* 0x000000ffff70e224 */ /* 0x000fe200078e0a70 */
[----:B------:R-:W-:Y:S01]  /*1980*/  ISETP.GE.AND P6, PT, R14, RZ, PT ;  /* 0x000000ff0e00720c */ /* 0x000fe20003fc6270 */
[----:B------:R-:W-:Y:S01]  /*1990*/  @!P4 IMAD.IADD R113, R113, 0x1, -R5 ;  /* 0x000000017171c824 */ /* 0x000fe200078e0a05 */
[C---:B------:R-:W-:Y:S01]  /*19a0*/  ISETP.GT.U32.AND P2, PT, R5.reuse, R116, PT ;  /* 0x000000740500720c */ /* 0x040fe20003f44070 */
[----:B------:R-:W-:Y:S01]  /*19b0*/  IMAD.HI.U32 R10, R8, R117, RZ ;  /* 0x00000075080a7227 */ /* 0x000fe200078e00ff */
[----:B------:R-:W-:-:S02]  /*19c0*/  ISETP.GT.U32.AND P4, PT, R5, R129, PT ;  /* 0x000000810500720c */ /* 0x000fc40003f84070 */
[----:B------:R-:W-:Y:S01]  /*19d0*/  IADD3 R14, R3, 0x1a, RZ ;  /* 0x0000001a030e7810 */ /* 0x000fe20007ffe0ff */
[----:B------:R-:W-:Y:S02]  /*19e0*/  @!P0 IMAD.IADD R115, R115, 0x1, -R5 ;  /* 0x0000000173738824 */ /* 0x000fe400078e0a05 */
[----:B------:R-:W-:Y:S01]  /*19f0*/  @!P5 IMAD.MOV R113, RZ, RZ, -R113 ;  /* 0x000000ffff71d224 */ /* 0x000fe200078e0a71 */
[----:B------:R-:W-:Y:S01]  /*1a00*/  IABS R118, R14 ;  /* 0x0000000e00767213 */ /* 0x000fe20000000000 */
[----:B------:R-:W-:Y:S01]  /*1a10*/  IMAD.MOV R10, RZ, RZ, -R10 ;  /* 0x000000ffff0a7224 */ /* 0x000fe200078e0a0a */
[----:B------:R-:W-:Y:S01]  /*1a20*/  ISETP.GT.U32.AND P0, PT, R5, R115, PT ;  /* 0x000000730500720c */ /* 0x000fe20003f04070 */
[----:B------:R-:W-:Y:S01]  /*1a30*/  @!P6 IMAD.MOV R114, RZ, RZ, -R114 ;  /* 0x000000ffff72e224 */ /* 0x000fe200078e0a72 */
[----:B------:R-:W-:Y:S01]  /*1a40*/  ISETP.GE.AND P5, PT, R16, RZ, PT ;  /* 0x000000ff1000720c */ /* 0x000fe20003fa6270 */
[----:B------:R-:W-:Y:S01]  /*1a50*/  IMAD.HI.U32 R11, R8, R118, RZ ;  /* 0x00000076080b7227 */ /* 0x000fe200078e00ff */
[----:B------:R-:W-:-:S02]  /*1a60*/  ISETP.GE.AND P6, PT, R13, RZ, PT ;  /* 0x000000ff0d00720c */ /* 0x000fc40003fc6270 */
[C---:B------:R-:W-:Y:S01]  /*1a70*/  IADD3 R13, R3.reuse, 0x1d, RZ ;  /* 0x0000001d030d7810 */ /* 0x040fe20007ffe0ff */
[--C-:B------:R-:W-:Y:S01]  /*1a80*/  @!P2 IMAD.IADD R116, R116, 0x1, -R5.reuse ;  /* 0x000000017474a824 */ /* 0x100fe200078e0a05 */
[----:B------:R-:W-:Y:S01]  /*1a90*/  IADD3 R16, R3, 0x20, RZ ;  /* 0x0000002003107810 */ /* 0x000fe20007ffe0ff */
[----:B------:R-:W-:Y:S01]  /*1aa0*/  @!P4 IMAD.IADD R129, R129, 0x1, -R5 ;  /* 0x000000018181c824 */ /* 0x000fe200078e0a05 */
[----:B------:R-:W-:Y:S01]  /*1ab0*/  IABS R128, R13 ;  /* 0x0000000d00807213 */ /* 0x000fe20000000000 */
[----:B------:R-:W-:Y:S01]  /*1ac0*/  IMAD.MOV R11, RZ, RZ, -R11 ;  /* 0x000000ffff0b7224 */ /* 0x000fe200078e0a0b */
[C---:B------:R-:W-:Y:S01]  /*1ad0*/  ISETP.GT.U32.AND P2, PT, R5.reuse, R116, PT ;  /* 0x000000740500720c */ /* 0x040fe20003f44070 */
[C---:B------:R-:W-:Y:S01]  /*1ae0*/  IMAD R117, R5.reuse, R10, R117 ;  /* 0x0000000a05757224 */ /* 0x040fe200078e0275 */
[C---:B------:R-:W-:Y:S01]  /*1af0*/  ISETP.GT.U32.AND P4, PT, R5.reuse, R129, PT ;  /* 0x000000810500720c */ /* 0x040fe20003f84070 */
[----:B------:R-:W-:Y:S01]  /*1b00*/  IMAD R118, R5, R11, R118 ;  /* 0x0000000b05767224 */ /* 0x000fe200078e0276 */
[----:B------:R-:W-:Y:S01]  /*1b10*/  IABS R122, R16 ;  /* 0x00000010007a7213 */ /* 0x000fe20000000000 */
[----:B------:R-:W-:Y:S01]  /*1b20*/  @!P0 IMAD.IADD R115, R115, 0x1, -R5 ;  /* 0x0000000173738824 */ /* 0x000fe200078e0a05 */
[----:B------:R-:W-:Y:S01]  /*1b30*/  ISETP.GT.U32.AND P0, PT, R5, R117, PT ;  /* 0x000000750500720c */ /* 0x000fe20003f04070 */
[----:B------:R-:W-:-:S04]  /*1b40*/  IMAD.HI.U32 R10, R8, R119, RZ ;  /* 0x00000077080a7227 */ /* 0x000fc800078e00ff */
[----:B------:R-:W-:Y:S01]  /*1b50*/  @!P5 IMAD.MOV R115, RZ, RZ, -R115 ;  /* 0x000000ffff73d224 */ /* 0x000fe200078e0a73 */
[----:B------:R-:W-:Y:S01]  /*1b60*/  ISETP.GT.U32.AND P5, PT, R5, R118, PT ;  /* 0x000000760500720c */ /* 0x000fe20003fa4070 */
[----:B------:R-:W-:Y:S02]  /*1b70*/  IMAD.MOV R10, RZ, RZ, -R10 ;  /* 0x000000ffff0a7224 */ /* 0x000fe400078e0a0a */
[----:B------:R-:W-:Y:S01]  /*1b80*/  @!P2 IMAD.IADD R116, R116, 0x1, -R5 ;  /* 0x000000017474a824 */ /* 0x000fe200078e0a05 */
[----:B------:R-:W-:Y:S01]  /*1b90*/  ISETP.GE.AND P2, PT, R15, RZ, PT ;  /* 0x000000ff0f00720c */ /* 0x000fe20003f46270 */
[----:B------:R-:W-:Y:S01]  /*1ba0*/  IMAD R119, R5, R10, R119 ;  /* 0x0000000a05777224 */ /* 0x000fe200078e0277 */
[----:B------:R-:W-:Y:S01]  /*1bb0*/  IADD3 R15, R3, 0x1f, RZ ;  /* 0x0000001f030f7810 */ /* 0x000fe20007ffe0ff */
[--C-:B------:R-:W-:Y:S01]  /*1bc0*/  @!P4 IMAD.IADD R129, R129, 0x1, -R5.reuse ;  /* 0x000000018181c824 */ /* 0x100fe200078e0a05 */
[----:B------:R-:W-:Y:S01]  /*1bd0*/  ISETP.GE.AND P4, PT, R12, RZ, PT ;  /* 0x000000ff0c00720c */ /* 0x000fe20003f86270 */
[--C-:B------:R-:W-:Y:S01]  /*1be0*/  @!P0 IMAD.IADD R117, R117, 0x1, -R5.reuse ;  /* 0x0000000175758824 */ /* 0x100fe200078e0a05 */
[----:B------:R-:W-:Y:S01]  /*1bf0*/  IADD3 R12, R3, 0x1c, RZ ;  /* 0x0000001c030c7810 */ /* 0x000fe20007ffe0ff */
[----:B------:R-:W-:Y:S01]  /*1c00*/  @!P6 IMAD.MOV R116, RZ, RZ, -R116 ;  /* 0x000000ffff74e224 */ /* 0x000fe200078e0a74 */
[C---:B------:R-:W-:Y:S01]  /*1c10*/  ISETP.GT.U32.AND P6, PT, R5.reuse, R119, PT ;  /* 0x000000770500720c */ /* 0x040fe20003fc4070 */
[----:B------:R-:W-:Y:S01]  /*1c20*/  @!P5 IMAD.IADD R118, R118, 0x1, -R5 ;  /* 0x000000017676d824 */ /* 0x000fe200078e0a05 */
[----:B------:R-:W-:Y:S01]  /*1c30*/  IABS R120, R12 ;  /* 0x0000000c00787213 */ /* 0x000fe20000000000 */
[----:B------:R-:W-:Y:S01]  /*1c40*/  @!P3 IMAD.MOV R129, RZ, RZ, -R129 ;  /* 0x000000ffff81b224 */ /* 0x000fe200078e0a81 */
[C---:B------:R-:W-:Y:S01]  /*1c50*/  ISETP.GT.U32.AND P0, PT, R5.reuse, R117, PT ;  /* 0x000000750500720c */ /* 0x040fe20003f04070 */
[----:B------:R-:W-:Y:S01]  /*1c60*/  IMAD.HI.U32 R11, R8, R128, RZ ;  /* 0x00000080080b7227 */ /* 0x000fe200078e00ff */
[----:B------:R-:W-:-:S02]  /*1c70*/  ISETP.GT.U32.AND P5, PT, R5, R118, PT ;  /* 0x000000760500720c */ /* 0x000fc40003fa4070 */
[----:B------:R-:W-:Y:S01]  /*1c80*/  ISETP.GE.AND P3, PT, R14, RZ, PT ;  /* 0x000000ff0e00720c */ /* 0x000fe20003f66270 */
[----:B------:R-:W-:Y:S01]  /*1c90*/  IMAD.HI.U32 R10, R8, R120, RZ ;  /* 0x00000078080a7227 */ /* 0x000fe200078e00ff */
[----:B------:R-:W-:Y:S02]  /*1ca0*/  IADD3 R14, R3, 0x1e, RZ ;  /* 0x0000001e030e7810 */ /* 0x000fe40007ffe0ff */
[----:B------:R-:W-:Y:S01]  /*1cb0*/  IABS R125, R15 ;  /* 0x0000000f007d7213 */ /* 0x000fe20000000000 */
[----:B------:R-:W-:Y:S01]  /*1cc0*/  IMAD.MOV R10, RZ, RZ, -R10 ;  /* 0x000000ffff0a7224 */ /* 0x000fe200078e0a0a */
[----:B------:R-:W-:Y:S01]  /*1cd0*/  IABS R126, R14 ;  /* 0x0000000e007e7213 */ /* 0x000fe20000000000 */
[----:B------:R-:W-:Y:S02]  /*1ce0*/  IMAD.MOV R11, RZ, RZ, -R11 ;  /* 0x000000ffff0b7224 */ /* 0x000fe400078e0a0b */
[--C-:B------:R-:W-:Y:S02]  /*1cf0*/  @!P6 IMAD.IADD R119, R119, 0x1, -R5.reuse ;  /* 0x000000017777e824 */ /* 0x100fe400078e0a05 */
[----:B------:R-:W-:Y:S01]  /*1d00*/  @!P0 IMAD.IADD R117, R117, 0x1, -R5 ;  /* 0x0000000175758824 */ /* 0x000fe200078e0a05 */
[----:B------:R-:W-:Y:S01]  /*1d10*/  ISETP.GE.AND P0, PT, R12, RZ, PT ;  /* 0x000000ff0c00720c */ /* 0x000fe20003f06270 */
[C---:B------:R-:W-:Y:S01]  /*1d20*/  IMAD R120, R5.reuse, R10, R120 ;  /* 0x0000000a05787224 */ /* 0x040fe200078e0278 */
[C---:B------:R-:W-:Y:S01]  /*1d30*/  ISETP.GT.U32.AND P6, PT, R5.reuse, R119, PT ;  /* 0x000000770500720c */ /* 0x040fe20003fc4070 */
[----:B------:R-:W-:-:S02]  /*1d40*/  IMAD R128, R5, R11, R128 ;  /* 0x0000000b05807224 */ /* 0x000fc400078e0280 */
[----:B------:R-:W-:-:S04]  /*1d50*/  IMAD.HI.U32 R10, R8, R126, RZ ;  /* 0x0000007e080a7227 */ /* 0x000fc800078e00ff */
[----:B------:R-:W-:Y:S01]  /*1d60*/  @!P5 IMAD.IADD R118, R118, 0x1, -R5 ;  /* 0x000000017676d824 */ /* 0x000fe200078e0a05 */
[C---:B------:R-:W-:Y:S01]  /*1d70*/  ISETP.GT.U32.AND P5, PT, R5.reuse, R120, PT ;  /* 0x000000780500720c */ /* 0x040fe20003fa4070 */
[----:B------:R-:W-:Y:S01]  /*1d80*/  @!P4 IMAD.MOV R117, RZ, RZ, -R117 ;  /* 0x000000ffff75c224 */ /* 0x000fe200078e0a75 */
[----:B------:R-:W-:Y:S01]  /*1d90*/  ISETP.GT.U32.AND P4, PT, R5, R128, PT ;  /* 0x000000800500720c */ /* 0x000fe20003f84070 */
[----:B------:R-:W-:Y:S02]  /*1da0*/  IMAD.MOV R11, RZ, RZ, -R10 ;  /* 0x000000ffff0b7224 */ /* 0x000fe400078e0a0a */
[----:B------:R-:W-:Y:S02]  /*1db0*/  @!P6 IMAD.IADD R119, R119, 0x1, -R5 ;  /* 0x000000017777e824 */ /* 0x000fe400078e0a05 */
[----:B------:R-:W-:Y:S02]  /*1dc0*/  IMAD R126, R5, R11, R126 ;  /* 0x0000000b057e7224 */ /* 0x000fe400078e027e */
[----:B------:R-:W-:-:S03]  /*1dd0*/  IMAD.HI.U32 R10, R8, R125, RZ ;  /* 0x0000007d080a7227 */ /* 0x000fc600078e00ff */
[C---:B------:R-:W-:Y:S01]  /*1de0*/  ISETP.GT.U32.AND P6, PT, R5.reuse, R126, PT ;  /* 0x0000007e0500720c */ /* 0x040fe20003fc4070 */
[--C-:B------:R-:W-:Y:S02]  /*1df0*/  @!P5 IMAD.IADD R120, R120, 0x1, -R5.reuse ;  /* 0x000000017878d824 */ /* 0x100fe400078e0a05 */
[----:B------:R-:W-:Y:S02]  /*1e00*/  @!P4 IMAD.IADD R128, R128, 0x1, -R5 ;  /* 0x000000018080c824 */ /* 0x000fe400078e0a05 */
[----:B------:R-:W-:Y:S01]  /*1e10*/  @!P3 IMAD.MOV R118, RZ, RZ, -R118 ;  /* 0x000000ffff76b224 */ /* 0x000fe200078e0a76 */
[C---:B------:R-:W-:Y:S01]  /*1e20*/  ISETP.GT.U32.AND P5, PT, R5.reuse, R120, PT ;  /* 0x000000780500720c */ /* 0x040fe20003fa4070 */
[----:B------:R-:W-:Y:S01]  /*1e30*/  IMAD.MOV R12, RZ, RZ, -R10 ;  /* 0x000000ffff0c7224 */ /* 0x000fe200078e0a0a */
[----:B------:R-:W-:Y:S01]  /*1e40*/  ISETP.GT.U32.AND P4, PT, R5, R128, PT ;  /* 0x000000800500720c */ /* 0x000fe20003f84070 */
[----:B------:R-:W-:Y:S01]  /*1e50*/  IMAD.HI.U32 R10, R8, R122, RZ ;  /* 0x0000007a080a7227 */ /* 0x000fe200078e00ff */
[----:B------:R-:W-:-:S02]  /*1e60*/  ISETP.GE.AND P3, PT, R13, RZ, PT ;  /* 0x000000ff0d00720c */ /* 0x000fc40003f66270 */
[----:B------:R-:W-:Y:S01]  /*1e70*/  IADD3 R13, R3, 0x21, RZ ;  /* 0x00000021030d7810 */ /* 0x000fe20007ffe0ff */
[----:B------:R-:W-:Y:S02]  /*1e80*/  IMAD.MOV R11, RZ, RZ, -R10 ;  /* 0x000000ffff0b7224 */ /* 0x000fe400078e0a0a */
[----:B------:R-:W-:Y:S01]  /*1e90*/  @!P6 IMAD.IADD R126, R126, 0x1, -R5 ;  /* 0x000000017e7ee824 */ /* 0x000fe200078e0a05 */
[----:B------:R-:W-:Y:S01]  /*1ea0*/  IABS R124, R13 ;  /* 0x0000000d007c7213 */ /* 0x000fe20000000000 */
[----:B------:R-:W-:Y:S01]  /*1eb0*/  IMAD R125, R5, R12, R125 ;  /* 0x0000000c057d7224 */ /* 0x000fe200078e027d */
[----:B------:R-:W-:Y:S01]  /*1ec0*/  IADD3 R12, R3, 0x22, RZ ;  /* 0x00000022030c7810 */ /* 0x000fe20007ffe0ff */
[C---:B------:R-:W-:Y:S01]  /*1ed0*/  IMAD R122, R5.reuse, R11, R122 ;  /* 0x0000000b057a7224 */ /* 0x040fe200078e027a */
[----:B------:R-:W-:Y:S01]  /*1ee0*/  ISETP.GT.U32.AND P6, PT, R5, R126, PT ;  /* 0x0000007e0500720c */ /* 0x000fe20003fc4070 */
[----:B------:R-:W-:Y:S01]  /*1ef0*/  IMAD.HI.U32 R10, R8, R124, RZ ;  /* 0x0000007c080a7227 */ /* 0x000fe200078e00ff */
[----:B------:R-:W-:-:S03]  /*1f00*/  IABS R123, R12 ;  /* 0x0000000c007b7213 */ /* 0x000fc60000000000 */
[--C-:B------:R-:W-:Y:S01]  /*1f10*/  @!P5 IMAD.IADD R120, R120, 0x1, -R5.reuse ;  /* 0x000000017878d824 */ /* 0x100fe200078e0a05 */
[C---:B------:R-:W-:Y:S01]  /*1f20*/  ISETP.GT.U32.AND P5, PT, R5.reuse, R125, PT ;  /* 0x0000007d0500720c */ /* 0x040fe20003fa4070 */
[----:B------:R-:W-:Y:S01]  /*1f30*/  @!P4 IMAD.IADD R128, R128, 0x1, -R5 ;  /* 0x000000018080c824 */ /* 0x000fe200078e0a05 */
[----:B------:R-:W-:Y:S01]  /*1f40*/  ISETP.GT.U32.AND P4, PT, R5, R122, PT ;  /* 0x0000007a0500720c */ /* 0x000fe20003f84070 */
[----:B------:R-:W-:Y:S02]  /*1f50*/  IMAD.MOV R11, RZ, RZ, -R10 ;  /* 0x000000ffff0b7224 */ /* 0x000fe400078e0a0a */
[----:B------:R-:W-:-:S04]  /*1f60*/  IMAD.HI.U32 R10, R8, R123, RZ ;  /* 0x0000007b080a7227 */ /* 0x000fc800078e00ff */
[----:B------:R-:W-:Y:S01]  /*1f70*/  IMAD R124, R5, R11, R124 ;  /* 0x0000000b057c7224 */ /* 0x000fe200078e027c */
[----:B------:R-:W-:Y:S01]  /*1f80*/  IADD3 R11, R3, 0x24, RZ ;  /* 0x00000024030b7810 */ /* 0x000fe20007ffe0ff */
[--C-:B------:R-:W-:Y:S02]  /*1f90*/  @!P6 IMAD.IADD R126, R126, 0x1, -R5.reuse ;  /* 0x000000017e7ee824 */ /* 0x100fe400078e0a05 */
[--C-:B------:R-:W-:Y:S01]  /*1fa0*/  @!P5 IMAD.IADD R125, R125, 0x1, -R5.reuse ;  /* 0x000000017d7dd824 */ /* 0x100fe200078e0a05 */
[C---:B------:R-:W-:Y:S01]  /*1fb0*/  ISETP.GT.U32.AND P6, PT, R5.reuse, R124, PT ;  /* 0x0000007c0500720c */ /* 0x040fe20003fc4070 */
[----:B------:R-:W-:Y:S01]  /*1fc0*/  @!P4 IMAD.IADD R122, R122, 0x1, -R5 ;  /* 0x000000017a7ac824 */ /* 0x000fe200078e0a05 */
[----:B------:R-:W-:Y:S01]  /*1fd0*/  IABS R131, R11 ;  /* 0x0000000b00837213 */ /* 0x000fe20000000000 */
[----:B------:R-:W-:Y:S01]  /*1fe0*/  IMAD.MOV R10, RZ, RZ, -R10 ;  /* 0x000000ffff0a7224 */ /* 0x000fe200078e0a0a */
[C---:B------:R-:W-:Y:S01]  /*1ff0*/  ISETP.GT.U32.AND P5, PT, R5.reuse, R125, PT ;  /* 0x0000007d0500720c */ /* 0x040fe20003fa4070 */
[----:B------:R-:W-:Y:S01]  /*2000*/  @!P0 IMAD.MOV R120, RZ, RZ, -R120 ;  /* 0x000000ffff788224 */ /* 0x000fe200078e0a78 */
[C---:B------:R-:W-:Y:S01]  /*2010*/  ISETP.GT.U32.AND P4, PT, R5.reuse, R122, PT ;  /* 0x0000007a0500720c */ /* 0x040fe20003f84070 */
[----:B------:R-:W-:Y:S01]  /*2020*/  IMAD R123, R5, R10, R123 ;  /* 0x0000000a057b7224 */ /* 0x000fe200078e027b */
[----:B------:R-:W-:Y:S01]  /*2030*/  ISETP.GE.AND P0, PT, R15, RZ, PT ;  /* 0x000000ff0f00720c */ /* 0x000fe20003f06270 */
[----:B------:R-:W-:Y:S01]  /*2040*/  IMAD.HI.U32 R10, R8, R127, RZ ;  /* 0x0000007f080a7227 */ /* 0x000fe200078e00ff */
[----:B------:R-:W-:-:S03]  /*2050*/  IADD3 R15, R3, 0x28, RZ ;  /* 0x00000028030f7810 */ /* 0x000fc60007ffe0ff */
[--C-:B------:R-:W-:Y:S01]  /*2060*/  @!P6 IMAD.IADD R124, R124, 0x1, -R5.reuse ;  /* 0x000000017c7ce824 */ /* 0x100fe200078e0a05 */
[----:B------:R-:W-:Y:S01]  /*2070*/  IABS R147, R15 ;  /* 0x0000000f00937213 */ /* 0x000fe20000000000 */
[----:B------:R-:W-:Y:S02]  /*2080*/  IMAD.MOV R10, RZ, RZ, -R10 ;  /* 0x000000ffff0a7224 */ /* 0x000fe400078e0a0a */
[--C-:B------:R-:W-:Y:S01]  /*2090*/  @!P5 IMAD.IADD R125, R125, 0x1, -R5.reuse ;  /* 0x000000017d7dd824 */ /* 0x100fe200078e0a05 */
[C---:B------:R-:W-:Y:S01]  /*20a0*/  ISETP.GT.U32.AND P6, PT, R5.reuse, R124, PT ;  /* 0x0000007c0500720c */ /* 0x040fe20003fc4070 */
[----:B------:R-:W-:Y:S01]  /*20b0*/  @!P4 IMAD.IADD R122, R122, 0x1, -R5 ;  /* 0x000000017a7ac824 */ /* 0x000fe200078e0a05 */
[C---:B------:R-:W-:Y:S01]  /*20c0*/  ISETP.GT.U32.AND P5, PT, R5.reuse, R123, PT ;  /* 0x0000007b0500720c */ /* 0x040fe20003fa4070 */
[----:B------:R-:W-:Y:S01]  /*20d0*/  IMAD R127, R5, R10, R127 ;  /* 0x0000000a057f7224 */ /* 0x000fe200078e027f */
[----:B------:R-:W-:Y:S01]  /*20e0*/  ISETP.GE.AND P4, PT, R13, RZ, PT ;  /* 0x000000ff0d00720c */ /* 0x000fe20003f86270 */
[----:B------:R-:W-:Y:S01]  /*20f0*/  IMAD.HI.U32 R10, R8, R131, RZ ;  /* 0x00000083080a7227 */ /* 0x000fe200078e00ff */
[----:B------:R-:W-:-:S03]  /*2100*/  IADD3 R13, R3, 0x27, RZ ;  /* 0x00000027030d7810 */ /* 0x000fc60007ffe0ff */
[----:B------:R-:W-:Y:S01]  /*2110*/  @!P2 IMAD.MOV R119, RZ, RZ, -R119 ;  /* 0x000000ffff77a224 */ /* 0x000fe200078e0a77 */
[----:B------:R-:W-:Y:S01]  /*2120*/  ISETP.GE.AND P2, PT, R14, RZ, PT ;  /* 0x000000ff0e00720c */ /* 0x000fe20003f46270 */
[----:B------:R-:W-:Y:S01]  /*2130*/  IMAD.MOV R10, RZ, RZ, -R10 ;  /* 0x000000ffff0a7224 */ /* 0x000fe200078e0a0a */
[----:B------:R-:W-:Y:S01]  /*2140*/  IABS R143, R13 ;  /* 0x0000000d008f7213 */ /* 0x000fe20000000000 */
[----:B------:R-:W-:Y:S01]  /*2150*/  @!P0 IMAD.MOV R125, RZ, RZ, -R125 ;  /* 0x000000ffff7d8224 */ /* 0x000fe200078e0a7d */
[----:B------:R-:W-:Y:S01]  /*2160*/  ISETP.GT.U32.AND P0, PT, R5, R127, PT ;  /* 0x0000007f0500720c */ /* 0x000fe20003f04070 */
[----:B------:R-:W-:Y:S01]  /*2170*/  @!P6 IMAD.IADD R124, R124, 0x1, -R5 ;  /* 0x000000017c7ce824 */ /* 0x000fe200078e0a05 */
[----:B------:R-:W-:Y:S01]  /*2180*/  ISETP.GE.AND P6, PT, R17, RZ, PT ;  /* 0x000000ff1100720c */ /* 0x000fe20003fc6270 */
[----:B------:R-:W-:Y:S01]  /*2190*/  IMAD R131, R5, R10, R131 ;  /* 0x0000000a05837224 */ /* 0x000fe200078e0283 */
[----:B------:R-:W-:Y:S01]  /*21a0*/  IADD3 R10, R3, 0x25, RZ ;  /* 0x00000025030a7810 */ /* 0x000fe20007ffe0ff */
[----:B------:R-:W-:Y:S01]  /*21b0*/  @!P3 IMAD.MOV R128, RZ, RZ, -R128 ;  /* 0x000000ffff80b224 */ /* 0x000fe200078e0a80 */
[----:B------:R-:W-:Y:S01]  /*21c0*/  ISETP.GE.AND P3, PT, R16, RZ, PT ;  /* 0x000000ff1000720c */ /* 0x000fe20003f66270 */
[--C-:B------:R-:W-:Y:S01]  /*21d0*/  @!P5 IMAD.IADD R123, R123, 0x1, -R5.reuse ;  /* 0x000000017b7bd824 */ /* 0x100fe200078e0a05 */
[----:B------:R-:W-:Y:S01]  /*21e0*/  ISETP.GE.AND P5, PT, R12, RZ, PT ;  /* 0x000000ff0c00720c */ /* 0x000fe20003fa6270 */
[----:B------:R-:W-:Y:S01]  /*21f0*/  @!P4 IMAD.MOV R124, RZ, RZ, -R124 ;  /* 0x000000ffff7cc224 */ /* 0x000fe200078e0a7c */
[C---:B------:R-:W-:Y:S01]  /*2200*/  ISETP.GT.U32.AND P4, PT, R5.reuse, R131, PT ;  /* 0x000000830500720c */ /* 0x040fe20003f84070 */
[----:B------:R-:W-:Y:S01]  /*2210*/  @!P2 IMAD.MOV R126, RZ, RZ, -R126 ;  /* 0x000000ffff7ea224 */ /* 0x000fe200078e0a7e */
[----:B------:R-:W-:Y:S01]  /*2220*/  ISETP.GT.U32.AND P2, PT, R5, R123, PT ;  /* 0x0000007b0500720c */ /* 0x000fe20003f44070 */
[----:B------:R-:W-:Y:S01]  /*2230*/  @!P0 IMAD.IADD R127, R127, 0x1, -R5 ;  /* 0x000000017f7f8824 */ /* 0x000fe200078e0a05 */
[----:B------:R-:W-:Y:S01]  /*2240*/  IABS R135, R10 ;  /* 0x0000000a00877213 */ /* 0x000fe20000000000 */
[----:B------:R-:W-:Y:S01]  /*2250*/  IMAD R148, R169, 0x2, R149 ;  /* 0x00000002a9947824 */ /* 0x000fe200078e0295 */
[----:B------:R-:W-:Y:S01]  /*2260*/  IADD3 R16, R3, 0x2a, RZ ;  /* 0x0000002a03107810 */ /* 0x000fe20007ffe0ff */
[----:B------:R-:W-:Y:S01]  /*2270*/  IMAD R44, R9, 0x40, R6 ;  /* 0x00000040092c7824 */ /* 0x000fe200078e0206 */
[----:B------:R-:W-:Y:S01]  /*2280*/  ISETP.GT.U32.AND P0, PT, R5, R127, PT ;  /* 0x0000007f0500720c */ /* 0x000fe20003f04070 */
[----:B------:R-:W-:Y:S01]  /*2290*/  @!P3 IMAD.MOV R122, RZ, RZ, -R122 ;  /* 0x000000ffff7ab224 */ /* 0x000fe200078e0a7a */
[----:B------:R-:W-:Y:S01]  /*22a0*/  ISETP.GE.AND P3, PT, R11, RZ, PT ;  /* 0x000000ff0b00720c */ /* 0x000fe20003f66270 */
[----:B------:R-:W-:Y:S01]  /*22b0*/  IMAD R154, R169, 0x2, R148 ;  /* 0x00000002a99a7824 */ /* 0x000fe200078e0294 */
[----:B------:R-:W-:Y:S01]  /*22c0*/  IADD3 R11, R3, 0x26, RZ ;  /* 0x00000026030b7810 */ /* 0x000fe20007ffe0ff */
[--C-:B------:R-:W-:Y:S01]  /*22d0*/  @!P4 IMAD.IADD R131, R131, 0x1, -R5.reuse ;  /* 0x000000018383c824 */ /* 0x100fe200078e0a05 */
[----:B------:R-:W-:Y:S01]  /*22e0*/  IABS R155, R16 ;  /* 0x00000010009b7213 */ /* 0x000fe20000000000 */
[----:B------:R-:W-:Y:S01]  /*22f0*/  @!P2 IMAD.IADD R123, R123, 0x1, -R5 ;  /* 0x000000017b7ba824 */ /* 0x000fe200078e0a05 */
[----:B------:R-:W-:Y:S01]  /*2300*/  ISETP.GE.AND P2, PT, R10, RZ, PT ;  /* 0x000000ff0a00720c */ /* 0x000fe20003f46270 */
[C---:B------:R-:W-:Y:S01]  /*2310*/  IMAD.HI.U32 R10, R8.reuse, R135, RZ ;  /* 0x00000087080a7227 */ /* 0x040fe200078e00ff */
[----:B------:R-:W-:Y:S01]  /*2320*/  IABS R139, R11 ;  /* 0x0000000b008b7213 */ /* 0x000fe20000000000 */
[----:B------:R-:W-:Y:S01]  /*2330*/  STL [R1+0x148], R148 ;  /* 0x0001489401007387 */ /* 0x000fe20000100800 */
[----:B------:R-:W-:Y:S01]  /*2340*/  ISETP.GT.U32.AND P4, PT, R5, R131, PT ;  /* 0x000000830500720c */ /* 0x000fe20003f84070 */
[----:B------:R-:W-:Y:S01]  /*2350*/  @!P5 IMAD.MOV R123, RZ, RZ, -R123 ;  /* 0x000000ffff7bd224 */ /* 0x000fe200078e0a7b */
[----:B------:R-:W-:Y:S01]  /*2360*/  ISETP.GE.AND P5, PT, R11, RZ, PT ;  /* 0x000000ff0b00720c */ /* 0x000fe20003fa6270 */
[----:B------:R-:W-:Y:S01]  /*2370*/  IMAD.HI.U32 R11, R8, R139, RZ ;  /* 0x0000008b080b7227 */ /* 0x000fe200078e00ff */
[----:B------:R-:W-:Y:S01]  /*2380*/  IADD3 R17, R3, 0x2b, RZ ;  /* 0x0000002b03117810 */ /* 0x000fe20007ffe0ff */
[----:B------:R-:W-:Y:S01]  /*2390*/  STL [R1+0x138], R154 ;  /* 0x0001389a01007387 */ /* 0x000fe20000100800 */
[----:B------:R-:W-:Y:S01]  /*23a0*/  IABS R6, R44 ;  /* 0x0000002c00067213 */ /* 0x000fe20000000000 */
[----:B------:R-:W-:Y:S01]  /*23b0*/  IMAD.MOV R10, RZ, RZ, -R10 ;  /* 0x000000ffff0a7224 */ /* 0x000fe200078e0a0a */
[----:B------:R-:W-:Y:S01]  /*23c0*/  IABS R159, R17 ;  /* 0x00000011009f7213 */ /* 0x000fe20000000000 */
[----:B------:R-:W-:Y:S01]  /*23d0*/  @!P0 IMAD.IADD R127, R127, 0x1, -R5 ;  /* 0x000000017f7f8824 */ /* 0x000fe200078e0a05 */
[----:B------:R-:W-:Y:S01]  /*23e0*/  ISETP.GE.AND P0, PT, R13, RZ, PT ;  /* 0x000000ff0d00720c */ /* 0x000fe20003f06270 */
[----:B------:R-:W-:Y:S01]  /*23f0*/  IMAD.MOV R12, RZ, RZ, -R11 ;  /* 0x000000ffff0c7224 */ /* 0x000fe200078e0a0b */
[----:B------:R-:W-:Y:S01]  /*2400*/  IADD3 R13, R3, 0x29, RZ ;  /* 0x00000029030d7810 */ /* 0x000fe20007ffe0ff */
[----:B------:R-:W-:-:S02]  /*2410*/  IMAD R135, R5, R10, R135 ;  /* 0x0000000a05877224 */ /* 0x000fc400078e0287 */
[----:B------:R-:W-:Y:S01]  /*2420*/  IMAD.HI.U32 R10, R8, R143, RZ ;  /* 0x0000008f080a7227 */ /* 0x000fe200078e00ff */
[----:B------:R-:W-:-:S03]  /*2430*/  IABS R151, R13 ;  /* 0x0000000d00977213 */ /* 0x000fc60000000000 */
[----:B------:R-:W-:Y:S02]  /*2440*/  IMAD R139, R5, R12, R139 ;  /* 0x0000000c058b7224 */ /* 0x000fe400078e028b */
[----:B------:R-:W-:Y:S01]  /*2450*/  @!P4 IMAD.IADD R131, R131, 0x1, -R5 ;  /* 0x000000018383c824 */ /* 0x000fe200078e0a05 */
[C---:B------:R-:W-:Y:S01]  /*2460*/  ISETP.GT.U32.AND P4, PT, R5.reuse, R135, PT ;  /* 0x000000870500720c */ /* 0x040fe20003f84070 */
[----:B------:R-:W-:Y:S02]  /*2470*/  IMAD.MOV R10, RZ, RZ, -R10 ;  /* 0x000000ffff0a7224 */ /* 0x000fe400078e0a0a */
[----:B------:R-:W-:Y:S01]  /*2480*/  @!P6 IMAD.MOV R127, RZ, RZ, -R127 ;  /* 0x000000ffff7fe224 */ /* 0x000fe200078e0a7f */
[C---:B------:R-:W-:Y:S01]  /*2490*/  ISETP.GT.U32.AND P6, PT, R5.reuse, R139, PT ;  /* 0x0000008b0500720c */ /* 0x040fe20003fc4070 */
[----:B------:R-:W-:Y:S02]  /*24a0*/  IMAD R143, R5, R10, R143 ;  /* 0x0000000a058f7224 */ /* 0x000fe400078e028f */
[----:B------:R-:W-:-:S04]  /*24b0*/  IMAD.HI.U32 R10, R8, R151, RZ ;  /* 0x00000097080a7227 */ /* 0x000fc800078e00ff */
[----:B------:R-:W-:Y:S02]  /*24c0*/  IMAD.MOV R10, RZ, RZ, -R10 ;  /* 0x000000ffff0a7224 */ /* 0x000fe400078e0a0a */
[----:B------:R-:W-:Y:S02]  /*24d0*/  @!P4 IMAD.IADD R135, R135, 0x1, -R5 ;  /* 0x000000018787c824 */ /* 0x000fe400078e0a05 */
[----:B------:R-:W-:Y:S02]  /*24e0*/  IMAD R151, R5, R10, R151 ;  /* 0x0000000a05977224 */ /* 0x000fe400078e0297 */
[----:B------:R-:W-:Y:S01]  /*24f0*/  @!P6 IMAD.IADD R139, R139, 0x1, -R5 ;  /* 0x000000018b8be824 */ /* 0x000fe200078e0a05 */
[C---:B------:R-:W-:Y:S01]  /*2500*/  ISETP.GT.U32.AND P4, PT, R5.reuse, R135, PT ;  /* 0x000000870500720c */ /* 0x040fe20003f84070 */
[----:B------:R-:W-:Y:S01]  /*2510*/  IMAD.HI.U32 R11, R8, R147, RZ ;  /* 0x00000093080b7227 */ /* 0x000fe200078e00ff */
[----:B------:R-:W-:-:S03]  /*2520*/  ISETP.GT.U32.AND P6, PT, R5, R151, PT ;  /* 0x000000970500720c */ /* 0x000fc60003fc4070 */
[----:B------:R-:W-:Y:S02]  /*2530*/  IMAD.MOV R12, RZ, RZ, -R11 ;  /* 0x000000ffff0c7224 */ /* 0x000fe400078e0a0b */
[----:B------:R-:W-:Y:S01]  /*2540*/  @!P3 IMAD.MOV R131, RZ, RZ, -R131 ;  /* 0x000000ffff83b224 */ /* 0x000fe200078e0a83 */
[C---:B------:R-:W-:Y:S01]  /*2550*/  ISETP.GT.U32.AND P3, PT, R5.reuse, R143, PT ;  /* 0x0000008f0500720c */ /* 0x040fe20003f64070 */
[----:B------:R-:W-:Y:S02]  /*2560*/  IMAD R147, R5, R12, R147 ;  /* 0x0000000c05937224 */ /* 0x000fe400078e0293 */
[----:B------:R-:W-:-:S04]  /*2570*/  IMAD.HI.U32 R10, R8, R163, RZ ;  /* 0x000000a3080a7227 */ /* 0x000fc800078e00ff */
[--C-:B------:R-:W-:Y:S01]  /*2580*/  @!P4 IMAD.IADD R135, R135, 0x1, -R5.reuse ;  /* 0x000000018787c824 */ /* 0x100fe200078e0a05 */
[----:B------:R-:W-:Y:S01]  /*2590*/  ISETP.GT.U32.AND P4, PT, R5, R147, PT ;  /* 0x000000930500720c */ /* 0x000fe20003f84070 */
[----:B------:R-:W-:Y:S02]  /*25a0*/  @!P6 IMAD.IADD R151, R151, 0x1, -R5 ;  /* 0x000000019797e824 */ /* 0x000fe400078e0a05 */
[----:B------:R-:W-:-:S03]  /*25b0*/  IMAD.HI.U32 R11, R8, R155, RZ ;  /* 0x0000009b080b7227 */ /* 0x000fc600078e00ff */
[----:B------:R-:W-:Y:S01]  /*25c0*/  ISETP.GT.U32.AND P6, PT, R5, R151, PT ;  /* 0x000000970500720c */ /* 0x000fe20003fc4070 */
[----:B------:R-:W-:Y:S01]  /*25d0*/  @!P3 IMAD.IADD R143, R143, 0x1, -R5 ;  /* 0x000000018f8fb824 */ /* 0x000fe200078e0a05 */
[----:B------:R-:W-:Y:S01]  /*25e0*/  ISETP.GT.U32.AND P3, PT, R5, R139, PT ;  /* 0x0000008b0500720c */ /* 0x000fe20003f64070 */
[----:B------:R-:W-:Y:S02]  /*25f0*/  IMAD.MOV R10, RZ, RZ, -R10 ;  /* 0x000000ffff0a7224 */ /* 0x000fe400078e0a0a */
[----:B------:R-:W-:Y:S02]  /*2600*/  IMAD.MOV R14, RZ, RZ, -R11 ;  /* 0x000000ffff0e7224 */ /* 0x000fe400078e0a0b */
[----:B------:R-:W-:Y:S01]  /*2610*/  @!P4 IMAD.IADD R147, R147, 0x1, -R5 ;  /* 0x000000019393c824 */ /* 0x000fe200078e0a05 */
[C---:B------:R-:W-:Y:S01]  /*2620*/  ISETP.GT.U32.AND P4, PT, R5.reuse, R143, PT ;  /* 0x0000008f0500720c */ /* 0x040fe20003f84070 */
[C---:B------:R-:W-:Y:S02]  /*2630*/  IMAD R163, R5.reuse, R10, R163 ;  /* 0x0000000a05a37224 */ /* 0x040fe400078e02a3 */
[----:B------:R-:W-:-:S02]  /*2640*/  IMAD R155, R5, R14, R155 ;  /* 0x0000000e059b7224 */ /* 0x000fc400078e029b */
[----:B------:R-:W-:Y:S01]  /*2650*/  @!P2 IMAD.MOV R135, RZ, RZ, -R135 ;  /* 0x000000ffff87a224 */ /* 0x000fe200078e0a87 */
[----:B------:R-:W-:Y:S01]  /*2660*/  ISETP.GT.U32.AND P2, PT, R5, R147, PT ;  /* 0x000000930500720c */ /* 0x000fe20003f44070 */
[--C-:B------:R-:W-:Y:S01]  /*2670*/  @!P6 IMAD.IADD R151, R151, 0x1, -R5.reuse ;  /* 0x000000019797e824 */ /* 0x100fe200078e0a05 */
[----:B------:R-:W-:Y:S01]  /*2680*/  ISETP.GT.U32.AND P6, PT, R5, R163, PT ;  /* 0x000000a30500720c */ /* 0x000fe20003fc4070 */
[----:B------:R-:W-:Y:S01]  /*2690*/  @!P3 IMAD.IADD R139, R139, 0x1, -R5 ;  /* 0x000000018b8bb824 */ /* 0x000fe200078e0a05 */
[----:B------:R-:W-:Y:S01]  /*26a0*/  ISETP.GT.U32.AND P3, PT, R5, R155, PT ;  /* 0x0000009b0500720c */ /* 0x000fe20003f64070 */
[----:B------:R-:W-:-:S04]  /*26b0*/  IMAD.HI.U32 R12, R8, R159, RZ ;  /* 0x0000009f080c7227 */ /* 0x000fc800078e00ff */
[----:B------:R-:W-:-:S04]  /*26c0*/  IMAD.HI.U32 R10, R8, R167, RZ ;  /* 0x000000a7080a7227 */ /* 0x000fc800078e00ff */
[--C-:B------:R-:W-:Y:S01]  /*26d0*/  @!P2 IMAD.IADD R147, R147, 0x1, -R5.reuse ;  /* 0x000000019393a824 */ /* 0x100fe200078e0a05 */
[----:B------:R-:W-:Y:S01]  /*26e0*/  ISETP.GE.AND P2, PT, R15, RZ, PT ;  /* 0x000000ff0f00720c */ /* 0x000fe20003f46270 */
[--C-:B------:R-:W-:Y:S02]  /*26f0*/  @!P6 IMAD.IADD R163, R163, 0x1, -R5.reuse ;  /* 0x00000001a3a3e824 */ /* 0x100fe400078e0a05 */
[----:B------:R-:W-:Y:S01]  /*2700*/  @!P3 IMAD.IADD R155, R155, 0x1, -R5 ;  /* 0x000000019b9bb824 */ /* 0x000fe200078e0a05 */
[----:B------:R-:W-:Y:S01]  /*2710*/  ISETP.GE.AND P3, PT, R13, RZ, PT ;  /* 0x000000ff0d00720c */ /* 0x000fe20003f66270 */
[----:B------:R-:W-:Y:S01]  /*2720*/  IMAD.MOV R12, RZ, RZ, -R12 ;  /* 0x000000ffff0c7224 */ /* 0x000fe200078e0a0c */
[----:B------:R-:W-:Y:S01]  /*2730*/  ISETP.GT.U32.AND P6, PT, R5, R163, PT ;  /* 0x000000a30500720c */ /* 0x000fe20003fc4070 */
[----:B------:R-:W-:Y:S01]  /*2740*/  IMAD.HI.U32 R11, R8, R171, RZ ;  /* 0x000000ab080b7227 */ /* 0x000fe200078e00ff */
[----:B------:R-:W-:-:S03]  /*2750*/  IADD3 R13, R3, 0x30, RZ ;  /* 0x00000030030d7810 */ /* 0x000fc60007ffe0ff */
[----:B------:R-:W-:Y:S02]  /*2760*/  IMAD.MOV R10, RZ, RZ, -R10 ;  /* 0x000000ffff0a7224 */ /* 0x000fe400078e0a0a */
[C---:B------:R-:W-:Y:S02]  /*2770*/  IMAD R159, R5.reuse, R12, R159 ;  /* 0x0000000c059f7224 */ /* 0x040fe400078e029f */
[----:B------:R-:W-:Y:S01]  /*2780*/  @!P5 IMAD.MOV R139, RZ, RZ, -R139 ;  /* 0x000000ffff8bd224 */ /* 0x000fe200078e0a8b */
[C---:B------:R-:W-:Y:S01]  /*2790*/  ISETP.GT.U32.AND P5, PT, R5.reuse, R155, PT ;  /* 0x0000009b0500720c */ /* 0x040fe20003fa4070 */
[----:B------:R-:W-:Y:S01]  /*27a0*/  IMAD.MOV R14, RZ, RZ, -R11 ;  /* 0x000000ffff0e7224 */ /* 0x000fe200078e0a0b */
[----:B------:R-:W-:Y:S01]  /*27b0*/  IABS R11, R13 ;  /* 0x0000000d000b7213 */ /* 0x000fe20000000000 */
[----:B------:R-:W-:Y:S02]  /*27c0*/  IMAD R167, R5, R10, R167 ;  /* 0x0000000a05a77224 */ /* 0x000fe400078e02a7 */
[----:B------:R-:W-:-:S04]  /*27d0*/  IMAD.HI.U32 R12, R8, R175, RZ ;  /* 0x000000af080c7227 */ /* 0x000fc800078e00ff */
[----:B------:R-:W-:Y:S01]  /*27e0*/  @!P4 IMAD.IADD R143, R143, 0x1, -R5 ;  /* 0x000000018f8fc824 */ /* 0x000fe200078e0a05 */
[C---:B------:R-:W-:Y:S01]  /*27f0*/  ISETP.GT.U32.AND P4, PT, R5.reuse, R159, PT ;  /* 0x0000009f0500720c */ /* 0x040fe20003f84070 */
[----:B------:R-:W-:Y:S01]  /*2800*/  IMAD R171, R5, R14, R171 ;  /* 0x0000000e05ab7224 */ /* 0x000fe200078e02ab */
[----:B------:R-:W-:Y:S01]  /*2810*/  IADD3 R14, R3, 0x31, RZ ;  /* 0x00000031030e7810 */ /* 0x000fe20007ffe0ff */
[----:B------:R-:W-:Y:S01]  /*2820*/  @!P2 IMAD.MOV R147, RZ, RZ, -R147 ;  /* 0x000000ffff93a224 */ /* 0x000fe200078e0a93 */
[C---:B------:R-:W-:Y:S01]  /*2830*/  ISETP.GT.U32.AND P2, PT, R5.reuse, R167, PT ;  /* 0x000000a70500720c */ /* 0x040fe20003f44070 */
[----:B------:R-:W-:Y:S02]  /*2840*/  IMAD.MOV R12, RZ, RZ, -R12 ;  /* 0x000000ffff0c7224 */ /* 0x000fe400078e0a0c */
[----:B------:R-:W-:Y:S01]  /*2850*/  @!P3 IMAD.MOV R151, RZ, RZ, -R151 ;  /* 0x000000ffff97b224 */ /* 0x000fe200078e0a97 */
[----:B------:R-:W-:Y:S01]  /*2860*/  ISETP.GT.U32.AND P3, PT, R5, R171, PT ;  /* 0x000000ab0500720c */ /* 0x000fe20003f64070 */
[----:B------:R-:W-:Y:S01]  /*2870*/  @!P6 IMAD.IADD R163, R163, 0x1, -R5 ;  /* 0x00000001a3a3e824 */ /* 0x000fe200078e0a05 */
[----:B------:R-:W-:Y:S01]  /*2880*/  ISETP.GE.AND P6, PT, R18, RZ, PT ;  /* 0x000000ff1200720c */ /* 0x000fe20003fc6270 */
[----:B------:R-:W-:Y:S01]  /*2890*/  IMAD R175, R5, R12, R175 ;  /* 0x0000000c05af7224 */ /* 0x000fe200078e02af */
[----:B------:R-:W-:Y:S01]  /*28a0*/  IABS R12, R14 ;  /* 0x0000000e000c7213 */ /* 0x000fe20000000000 */
[----:B------:R-:W-:-:S04]  /*28b0*/  IMAD.HI.U32 R10, R8, R11, RZ ;  /* 0x0000000b080a7227 */ /* 0x000fc800078e00ff */
[--C-:B------:R-:W-:Y:S01]  /*28c0*/  @!P5 IMAD.IADD R155, R155, 0x1, -R5.reuse ;  /* 0x000000019b9bd824 */ /* 0x100fe200078e0a05 */
[----:B------:R-:W-:Y:S01]  /*28d0*/  ISETP.GT.U32.AND P5, PT, R5, R175, PT ;  /* 0x000000af0500720c */ /* 0x000fe20003fa4070 */
[----:B------:R-:W-:Y:S02]  /*28e0*/  IMAD.MOV R10, RZ, RZ, -R10 ;  /* 0x000000ffff0a7224 */ /* 0x000fe400078e0a0a */
[--C-:B------:R-:W-:Y:S01]  /*28f0*/  @!P4 IMAD.IADD R159, R159, 0x1, -R5.reuse ;  /* 0x000000019f9fc824 */ /* 0x100fe200078e0a05 */
[----:B------:R-:W-:Y:S01]  /*2900*/  ISETP.GE.AND P4, PT, R16, RZ, PT ;  /* 0x000000ff1000720c */ /* 0x000fe20003f86270 */
[----:B------:R-:W-:Y:S01]  /*2910*/  @!P2 IMAD.IADD R167, R167, 0x1, -R5 ;  /* 0x00000001a7a7a824 */ /* 0x000fe200078e0a05 */
[----:B------:R-:W-:Y:S01]  /*2920*/  ISETP.GE.AND P2, PT, R19, RZ, PT ;  /* 0x000000ff1300720c */ /* 0x000fe20003f46270 */
[----:B------:R-:W-:Y:S02]  /*2930*/  IMAD R10, R5, R10, R11 ;  /* 0x0000000a050a7224 */ /* 0x000fe400078e020b */
[----:B------:R-:W-:Y:S01]  /*2940*/  @!P3 IMAD.IADD R171, R171, 0x1, -R5 ;  /* 0x00000001ababb824 */ /* 0x000fe200078e0a05 */
[C---:B------:R-:W-:Y:S01]  /*2950*/  ISETP.GT.U32.AND P3, PT, R5.reuse, R167, PT ;  /* 0x000000a70500720c */ /* 0x040fe20003f64070 */
[----:B------:R-:W-:Y:S01]  /*2960*/  @!P6 IMAD.MOV R163, RZ, RZ, -R163 ;  /* 0x000000ffffa3e224 */ /* 0x000fe200078e0aa3 */
[----:B------:R-:W-:Y:S01]  /*2970*/  ISETP.GT.U32.AND P6, PT, R5, R10, PT ;  /* 0x0000000a0500720c */ /* 0x000fe20003fc4070 */
[----:B------:R-:W-:Y:S01]  /*2980*/  @!P5 IMAD.IADD R175, R175, 0x1, -R5 ;  /* 0x00000001afafd824 */ /* 0x000fe200078e0a05 */
[C---:B------:R-:W-:Y:S01]  /*2990*/  ISETP.GT.U32.AND P5, PT, R5.reuse, R171, PT ;  /* 0x000000ab0500720c */ /* 0x040fe20003fa4070 */
[----:B------:R-:W-:Y:S01]  /*29a0*/  @!P0 IMAD.MOV R143, RZ, RZ, -R143 ;  /* 0x000000ffff8f8224 */ /* 0x000fe200078e0a8f */
[C---:B------:R-:W-:Y:S01]  /*29b0*/  ISETP.GT.U32.AND P0, PT, R5.reuse, R159, PT ;  /* 0x0000009f0500720c */ /* 0x040fe20003f04070 */
[----:B------:R-:W-:Y:S01]  /*29c0*/  @!P4 IMAD.MOV R155, RZ, RZ, -R155 ;  /* 0x000000ffff9bc224 */ /* 0x000fe200078e0a9b */
[----:B------:R-:W-:Y:S01]  /*29d0*/  ISETP.GT.U32.AND P4, PT, R5, R175, PT ;  /* 0x000000af0500720c */ /* 0x000fe20003f84070 */
[----:B------:R-:W-:-:S04]  /*29e0*/  IMAD.HI.U32 R11, R8, R12, RZ ;  /* 0x0000000c080b7227 */ /* 0x000fc800078e00ff */
[--C-:B------:R-:W-:Y:S01]  /*29f0*/  @!P3 IMAD.IADD R167, R167, 0x1, -R5.reuse ;  /* 0x00000001a7a7b824 */ /* 0x100fe200078e0a05 */
[----:B------:R-:W-:Y:S01]  /*2a00*/  ISETP.GE.AND P3, PT, R21, RZ, PT ;  /* 0x000000ff1500720c */ /* 0x000fe20003f66270 */
[----:B------:R-:W-:Y:S02]  /*2a10*/  @!P6 IMAD.IADD R10, R10, 0x1, -R5 ;  /* 0x000000010a0ae824 */ /* 0x000fe400078e0a05 */
[----:B------:R-:W-:Y:S02]  /*2a20*/  IMAD.MOV R11, RZ, RZ, -R11 ;  /* 0x000000ffff0b7224 */ /* 0x000fe400078e0a0b */
[----:B------:R-:W-:Y:S01]  /*2a30*/  @!P2 IMAD.MOV R167, RZ, RZ, -R167 ;  /* 0x000000ffffa7a224 */ /* 0x000fe200078e0aa7 */
[C---:B------:R-:W-:Y:S01]  /*2a40*/  ISETP.GT.U32.AND P2, PT, R5.reuse, R10, PT ;  /* 0x0000000a0500720c */ /* 0x040fe20003f44070 */
[----:B------:R-:W-:Y:S01]  /*2a50*/  IMAD R12, R5, R11, R12 ;  /* 0x0000000b050c7224 */ /* 0x000fe200078e020c */
[----:B------:R-:W-:Y:S01]  /*2a60*/  IADD3 R11, R3, 0x32, RZ ;  /* 0x00000032030b7810 */ /* 0x000fe20007ffe0ff */
[--C-:B------:R-:W-:Y:S01]  /*2a70*/  @!P0 IMAD.IADD R159, R159, 0x1, -R5.reuse ;  /* 0x000000019f9f8824 */ /* 0x100fe200078e0a05 */
[----:B------:R-:W-:Y:S01]  /*2a80*/  ISETP.GE.AND P0, PT, R17, RZ, PT ;  /* 0x000000ff1100720c */ /* 0x000fe20003f06270 */
[--C-:B------:R-:W-:Y:S01]  /*2a90*/  @!P4 IMAD.IADD R175, R175, 0x1, -R5.reuse ;  /* 0x00000001afafc824 */ /* 0x100fe200078e0a05 */
[----:B------:R-:W-:Y:S01]  /*2aa0*/  ISETP.GE.AND P4, PT, R14, RZ, PT ;  /* 0x000000ff0e00720c */ /* 0x000fe20003f86270 */
[----:B------:R-:W-:Y:S01]  /*2ab0*/  @!P5 IMAD.IADD R171, R171, 0x1, -R5 ;  /* 0x00000001ababd824 */ /* 0x000fe200078e0a05 */
[----:B------:R-:W-:Y:S01]  /*2ac0*/  IADD3 R14, R3, 0x34, RZ ;  /* 0x00000034030e7810 */ /* 0x000fe20007ffe0ff */
[----:B------:R-:W-:Y:S01]  /*2ad0*/  @!P3 IMAD.MOV R175, RZ, RZ, -R175 ;  /* 0x000000ffffafb224 */ /* 0x000fe200078e0aaf */
[----:B------:R-:W-:Y:S01]  /*2ae0*/  IABS R15, R11 ;  /* 0x0000000b000f7213 */ /* 0x000fe20000000000 */
[----:B------:R-:W-:Y:S01]  /*2af0*/  IMAD R160, R169, 0x2, R154 ;  /* 0x00000002a9a07824 */ /* 0x000fe200078e029a */
[----:B------:R-:W-:Y:S01]  /*2b00*/  IABS R19, R14 ;  /* 0x0000000e00137213 */ /* 0x000fe20000000000 */
[----:B------:R-:W-:Y:S01]  /*2b10*/  @!P2 IMAD.IADD R10, R10, 0x1, -R5 ;  /* 0x000000010a0aa824 */ /* 0x000fe200078e0a05 */
[----:B------:R-:W-:Y:S01]  /*2b20*/  ISETP.GE.AND P5, PT, R13, RZ, PT ;  /* 0x000000ff0d00720c */ /* 0x000fe20003fa6270 */
[----:B------:R-:W-:Y:S01]  /*2b30*/  IMAD R166, R169, 0x2, R160 ;  /* 0x00000002a9a67824 */ /* 0x000fe200078e02a0 */
[----:B------:R-:W-:Y:S01]  /*2b40*/  ISETP.GE.AND P6, PT, R11, RZ, PT ;  /* 0x000000ff0b00720c */ /* 0x000fe20003fc6270 */
[----:B------:R-:W-:Y:S01]  /*2b50*/  IMAD.HI.U32 R11, R8, R15, RZ ;  /* 0x0000000f080b7227 */ /* 0x000fe200078e00ff */
[----:B------:R-:W-:Y:S01]  /*2b60*/  ISETP.GE.AND P2, PT, R14, RZ, PT ;  /* 0x000000ff0e00720c */ /* 0x000fe20003f46270 */
[----:B------:R-:W-:Y:S01]  /*2b70*/  STL [R1+0x134], R160 ;  /* 0x000134a001007387 */ /* 0x000fe20000100800 */
[----:B------:R-:W-:Y:S01]  /*2b80*/  ISETP.GT.U32.AND P3, PT, R5, R12, PT ;  /* 0x0000000c0500720c */ /* 0x000fe20003f64070 */
[----:B------:R-:W-:Y:S01]  /*2b90*/  IMAD.HI.U32 R14, R8, R19, RZ ;  /* 0x00000013080e7227 */ /* 0x000fe200078e00ff */
[C---:B------:R-:W-:Y:S01]  /*2ba0*/  IADD3 R13, R3.reuse, 0x33, RZ ;  /* 0x00000033030d7810 */ /* 0x040fe20007ffe0ff */
[----:B------:R-:W-:Y:S02]  /*2bb0*/  STL [R1+0x130], R166 ;  /* 0x000130a601007387 */ /* 0x000fe40000100800 */
[----:B------:R-:W-:Y:S01]  /*2bc0*/  IMAD.MOV R16, RZ, RZ, -R11 ;  /* 0x000000ffff107224 */ /* 0x000fe200078e0a0b */
[----:B------:R-:W-:Y:S01]  /*2bd0*/  IABS R17, R13 ;  /* 0x0000000d00117213 */ /* 0x000fe20000000000 */
[----:B------:R-:W-:Y:S01]  /*2be0*/  @!P0 IMAD.MOV R159, RZ, RZ, -R159 ;  /* 0x000000ffff9f8224 */ /* 0x000fe200078e0a9f */
[----:B------:R-:W-:Y:S01]  /*2bf0*/  ISETP.GE.AND P0, PT, R20, RZ, PT ;  /* 0x000000ff1400720c */ /* 0x000fe20003f06270 */
[----:B------:R-:W-:Y:S01]  /*2c00*/  IMAD.MOV R20, RZ, RZ, -R14 ;  /* 0x000000ffff147224 */ /* 0x000fe200078e0a0e */
[----:B------:R-:W-:Y:S01]  /*2c10*/  IADD3 R11, R3, 0x35, RZ ;  /* 0x00000035030b7810 */ /* 0x000fe20007ffe0ff */
[----:B------:R-:W-:-:S02]  /*2c20*/  IMAD R14, R5, R16, R15 ;  /* 0x00000010050e7224 */ /* 0x000fc400078e020f */
[----:B------:R-:W-:Y:S02]  /*2c30*/  @!P5 IMAD.MOV R10, RZ, RZ, -R10 ;  /* 0x000000ffff0ad224 */ /* 0x000fe400078e0a0a */
[----:B------:R-:W-:Y:S01]  /*2c40*/  @!P3 IMAD.IADD R12, R12, 0x1, -R5 ;  /* 0x000000010c0cb824 */ /* 0x000fe200078e0a05 */
[----:B------:R-:W-:Y:S01]  /*2c50*/  ISETP.GT.U32.AND P5, PT, R5, R14, PT ;  /* 0x0000000e0500720c */ /* 0x000fe20003fa4070 */
[----:B------:R-:W-:-:S03]  /*2c60*/  IMAD.HI.U32 R15, R8, R24, RZ ;  /* 0x00000018080f7227 */ /* 0x000fc600078e00ff */
[----:B------:R-:W-:Y:S01]  /*2c70*/  ISETP.GT.U32.AND P3, PT, R5, R12, PT ;  /* 0x0000000c0500720c */ /* 0x000fe20003f64070 */
[----:B------:R-:W-:Y:S01]  /*2c80*/  @!P0 IMAD.MOV R171, RZ, RZ, -R171 ;  /* 0x000000ffffab8224 */ /* 0x000fe200078e0aab */
[----:B------:R-:W-:Y:S01]  /*2c90*/  ISETP.GE.AND P0, PT, R13, RZ, PT ;  /* 0x000000ff0d00720c */ /* 0x000fe20003f06270 */
[----:B------:R-:W-:-:S04]  /*2ca0*/  IMAD.HI.U32 R13, R8, R17, RZ ;  /* 0x00000011080d7227 */ /* 0x000fc800078e00ff */
[----:B------:R-:W-:Y:S02]  /*2cb0*/  IMAD.MOV R18, RZ, RZ, -R13 ;  /* 0x000000ffff127224 */ /* 0x000fe400078e0a0d */
[----:B------:R-:W-:Y:S02]  /*2cc0*/  @!P5 IMAD.IADD R14, R14, 0x1, -R5 ;  /* 0x000000010e0ed824 */ /* 0x000fe400078e0a05 */
[C---:B------:R-:W-:Y:S02]  /*2cd0*/  IMAD R16, R5.reuse, R18, R17 ;  /* 0x0000001205107224 */ /* 0x040fe400078e0211 */
[C---:B------:R-:W-:Y:S01]  /*2ce0*/  IMAD R18, R5.reuse, R20, R19 ;  /* 0x0000001405127224 */ /* 0x040fe200078e0213 */
[----:B------:R-:W-:Y:S01]  /*2cf0*/  ISETP.GT.U32.AND P5, PT, R5, R14, PT ;  /* 0x0000000e0500720c */ /* 0x000fe20003fa4070 */
[----:B------:R-:W-:Y:S01]  /*2d00*/  @!P3 IMAD.IADD R12, R12, 0x1, -R5 ;  /* 0x000000010c0cb824 */ /* 0x000fe200078e0a05 */
[----:B------:R-:W-:Y:S01]  /*2d10*/  IABS R20, R11 ;  /* 0x0000000b00147213 */ /* 0x000fe20000000000 */
[----:B------:R-:W-:Y:S01]  /*2d20*/  IMAD.HI.U32 R13, R8, R22, RZ ;  /* 0x00000016080d7227 */ /* 0x000fe200078e00ff */
[----:B------:R-:W-:-:S03]  /*2d30*/  ISETP.GE.AND P3, PT, R11, RZ, PT ;  /* 0x000000ff0b00720c */ /* 0x000fc60003f66270 */
[----:B------:R-:W-:-:S04]  /*2d40*/  IMAD.HI.U32 R11, R8, R20, RZ ;  /* 0x00000014080b7227 */ /* 0x000fc800078e00ff */
[----:B------:R-:W-:Y:S02]  /*2d50*/  IMAD.MOV R11, RZ, RZ, -R11 ;  /* 0x000000ffff0b7224 */ /* 0x000fe400078e0a0b */
[----:B------:R-:W-:Y:S01]  /*2d60*/  @!P5 IMAD.IADD R14, R14, 0x1, -R5 ;  /* 0x000000010e0ed824 */ /* 0x000fe200078e0a05 */
[C---:B------:R-:W-:Y:S01]  /*2d70*/  ISETP.GT.U32.AND P5, PT, R5.reuse, R16, PT ;  /* 0x000000100500720c */ /* 0x040fe20003fa4070 */
[C---:B------:R-:W-:Y:S02]  /*2d80*/  IMAD R20, R5.reuse, R11, R20 ;  /* 0x0000000b05147224 */ /* 0x040fe400078e0214 */
[----:B------:R-:W-:Y:S02]  /*2d90*/  @!P6 IMAD.MOV R14, RZ, RZ, -R14 ;  /* 0x000000ffff0ee224 */ /* 0x000fe400078e0a0e */
[----:B------:R-:W-:Y:S01]  /*2da0*/  @!P4 IMAD.MOV R12, RZ, RZ, -R12 ;  /* 0x000000ffff0cc224 */ /* 0x000fe200078e0a0c */
[C---:B------:R-:W-:Y:S01]  /*2db0*/  ISETP.GT.U32.AND P6, PT, R5.reuse, R20, PT ;  /* 0x000000140500720c */ /* 0x040fe20003fc4070 */
[----:B------:R-:W-:Y:S01]  /*2dc0*/  IMAD.MOV R13, RZ, RZ, -R13 ;  /* 0x000000ffff0d7224 */ /* 0x000fe200078e0a0d */
[----:B------:R-:W-:Y:S01]  /*2dd0*/  ISETP.GT.U32.AND P4, PT, R5, R18, PT ;  /* 0x000000120500720c */ /* 0x000fe20003f84070 */
[----:B------:R-:W-:-:S04]  /*2de0*/  IMAD.HI.U32 R17, R8, R26, RZ ;  /* 0x0000001a08117227 */ /* 0x000fc800078e00ff */
[----:B------:R-:W-:Y:S02]  /*2df0*/  @!P5 IMAD.IADD R16, R16, 0x1, -R5 ;  /* 0x000000011010d824 */ /* 0x000fe400078e0a05 */
[C---:B------:R-:W-:Y:S02]  /*2e00*/  IMAD R22, R5.reuse, R13, R22 ;  /* 0x0000000d05167224 */ /* 0x040fe400078e0216 */
[----:B------:R-:W-:Y:S01]  /*2e10*/  IMAD.MOV R17, RZ, RZ, -R17 ;  /* 0x000000ffff117224 */ /* 0x000fe200078e0a11 */
[C---:B------:R-:W-:Y:S01]  /*2e20*/  ISETP.GT.U32.AND P5, PT, R5.reuse, R16, PT ;  /* 0x000000100500720c */ /* 0x040fe20003fa4070 */
[--C-:B------:R-:W-:Y:S02]  /*2e30*/  @!P6 IMAD.IADD R20, R20, 0x1, -R5.reuse ;  /* 0x000000011414e824 */ /* 0x100fe400078e0a05 */
[----:B------:R-:W-:Y:S02]  /*2e40*/  @!P4 IMAD.IADD R18, R18, 0x1, -R5 ;  /* 0x000000011212c824 */ /* 0x000fe400078e0a05 */
[----:B------:R-:W-:Y:S01]  /*2e50*/  IMAD.MOV R15, RZ, RZ, -R15 ;  /* 0x000000ffff0f7224 */ /* 0x000fe200078e0a0f */
[C---:B------:R-:W-:Y:S01]  /*2e60*/  ISETP.GT.U32.AND P6, PT, R5.reuse, R20, PT ;  /* 0x000000140500720c */ /* 0x040fe20003fc4070 */
[C---:B------:R-:W-:Y:S01]  /*2e70*/  IMAD R26, R5.reuse, R17, R26 ;  /* 0x00000011051a7224 */ /* 0x040fe200078e021a */
[C---:B------:R-:W-:Y:S01]  /*2e80*/  ISETP.GT.U32.AND P4, PT, R5.reuse, R18, PT ;  /* 0x000000120500720c */ /* 0x040fe20003f84070 */
[----:B------:R-:W-:-:S02]  /*2e90*/  IMAD R24, R5, R15, R24 ;  /* 0x0000000f05187224 */ /* 0x000fc400078e0218 */
[----:B------:R-:W-:-:S04]  /*2ea0*/  IMAD.HI.U32 R11, R8, R28, RZ ;  /* 0x0000001c080b7227 */ /* 0x000fc800078e00ff */
[----:B------:R-:W-:Y:S01]  /*2eb0*/  @!P5 IMAD.IADD R16, R16, 0x1, -R5 ;  /* 0x000000011010d824 */ /* 0x000fe200078e0a05 */
[----:B------:R-:W-:Y:S01]  /*2ec0*/  ISETP.GT.U32.AND P5, PT, R5, R22, PT ;  /* 0x000000160500720c */ /* 0x000fe20003fa4070 */
[----:B------:R-:W-:-:S04]  /*2ed0*/  IMAD.HI.U32 R15, R8, R32, RZ ;  /* 0x00000020080f7227 */ /* 0x000fc800078e00ff */
[--C-:B------:R-:W-:Y:S01]  /*2ee0*/  @!P6 IMAD.IADD R20, R20, 0x1, -R5.reuse ;  /* 0x000000011414e824 */ /* 0x100fe200078e0a05 */
[C---:B------:R-:W-:Y:S01]  /*2ef0*/  ISETP.GT.U32.AND P6, PT, R5.reuse, R26, PT ;  /* 0x0000001a0500720c */ /* 0x040fe20003fc4070 */
[----:B------:R-:W-:Y:S01]  /*2f00*/  @!P4 IMAD.IADD R18, R18, 0x1, -R5 ;  /* 0x000000011212c824 */ /* 0x000fe200078e0a05 */
[----:B------:R-:W-:Y:S01]  /*2f10*/  ISETP.GT.U32.AND P4, PT, R5, R24, PT ;  /* 0x000000180500720c */ /* 0x000fe20003f84070 */
[----:B------:R-:W-:-:S04]  /*2f20*/  IMAD.HI.U32 R13, R8, R30, RZ ;  /* 0x0000001e080d7227 */ /* 0x000fc800078e00ff */
[----:B------:R-:W-:Y:S02]  /*2f30*/  @!P5 IMAD.IADD R22, R22, 0x1, -R5 ;  /* 0x000000011616d824 */ /* 0x000fe400078e0a05 */
[----:B------:R-:W-:Y:S02]  /*2f40*/  IMAD.MOV R11, RZ, RZ, -R11 ;  /* 0x000000ffff0b7224 */ /* 0x000fe400078e0a0b */
[----:B------:R-:W-:Y:S01]  /*2f50*/  IMAD.MOV R15, RZ, RZ, -R15 ;  /* 0x000000ffff0f7224 */ /* 0x000fe200078e0a0f */
[C---:B------:R-:W-:Y:S01]  /*2f60*/  ISETP.GT.U32.AND P5, PT, R5.reuse, R22, PT ;  /* 0x000000160500720c */ /* 0x040fe20003fa4070 */
[----:B------:R-:W-:Y:S02]  /*2f70*/  IMAD.MOV R13, RZ, RZ, -R13 ;  /* 0x000000ffff0d7224 */ /* 0x000fe400078e0a0d */
[C---:B------:R-:W-:Y:S02]  /*2f80*/  IMAD R28, R5.reuse, R11, R28 ;  /* 0x0000000b051c7224 */ /* 0x040fe400078e021c */
[----:B------:R-:W-:-:S02]  /*2f90*/  IMAD R32, R5, R15, R32 ;  /* 0x0000000f05207224 */ /* 0x000fc400078e0220 */
[C---:B------:R-:W-:Y:S02]  /*2fa0*/  IMAD R30, R5.reuse, R13, R30 ;  /* 0x0000000d051e7224 */ /* 0x040fe400078e021e */
[--C-:B------:R-:W-:Y:S01]  /*2fb0*/  @!P6 IMAD.IADD R26, R26, 0x1, -R5.reuse ;  /* 0x000000011a1ae824 */ /* 0x100fe200078e0a05 */
[C---:B------:R-:W-:Y:S01]  /*2fc0*/  ISETP.GT.U32.AND P6, PT, R5.reuse, R32, PT ;  /* 0x000000200500720c */ /* 0x040fe20003fc4070 */
[--C-:B------:R-:W-:Y:S01]  /*2fd0*/  @!P4 IMAD.IADD R24, R24, 0x1, -R5.reuse ;  /* 0x000000011818c824 */ /* 0x100fe200078e0a05 */
[C---:B------:R-:W-:Y:S01]  /*2fe0*/  ISETP.GT.U32.AND P4, PT, R5.reuse, R30, PT ;  /* 0x0000001e0500720c */ /* 0x040fe20003f84070 */
[----:B------:R-:W-:Y:S01]  /*2ff0*/  @!P5 IMAD.IADD R22, R22, 0x1, -R5 ;  /* 0x000000011616d824 */ /* 0x000fe200078e0a05 */
[----:B------:R-:W-:Y:S01]  /*3000*/  ISETP.GT.U32.AND P5, PT, R5, R28, PT ;  /* 0x0000001c0500720c */ /* 0x000fe20003fa4070 */
[----:B------:R-:W-:-:S04]  /*3010*/  IMAD.HI.U32 R11, R8, R34, RZ ;  /* 0x00000022080b7227 */ /* 0x000fc800078e00ff */
[----:B------:R-:W-:Y:S01]  /*3020*/  @!P0 IMAD.MOV R16, RZ, RZ, -R16 ;  /* 0x000000ffff108224 */ /* 0x000fe200078e0a10 */
[----:B------:R-:W-:Y:S01]  /*3030*/  ISETP.GT.U32.AND P0, PT, R5, R26, PT ;  /* 0x0000001a0500720c */ /* 0x000fe20003f04070 */
[----:B------:R-:W-:Y:S02]  /*3040*/  IMAD.MOV R13, RZ, RZ, -R11 ;  /* 0x000000ffff0d7224 */ /* 0x000fe400078e0a0b */
[----:B------:R-:W-:-:S04]  /*3050*/  IMAD.HI.U32 R11, R8, R36, RZ ;  /* 0x00000024080b7227 */ /* 0x000fc800078e00ff */
[--C-:B------:R-:W-:Y:S01]  /*3060*/  @!P5 IMAD.IADD R28, R28, 0x1, -R5.reuse ;  /* 0x000000011c1cd824 */ /* 0x100fe200078e0a05 */
[C---:B------:R-:W-:Y:S01]  /*3070*/  ISETP.GT.U32.AND P5, PT, R5.reuse, R24, PT ;  /* 0x000000180500720c */ /* 0x040fe20003fa4070 */
[--C-:B------:R-:W-:Y:S02]  /*3080*/  @!P6 IMAD.IADD R32, R32, 0x1, -R5.reuse ;  /* 0x000000012020e824 */ /* 0x100fe400078e0a05 */
[----:B------:R-:W-:Y:S01]  /*3090*/  @!P4 IMAD.IADD R30, R30, 0x1, -R5 ;  /* 0x000000011e1ec824 */ /* 0x000fe200078e0a05 */
[C---:B------:R-:W-:Y:S01]  /*30a0*/  ISETP.GT.U32.AND P4, PT, R5.reuse, R28, PT ;  /* 0x0000001c0500720c */ /* 0x040fe20003f84070 */
[C---:B------:R-:W-:Y:S02]  /*30b0*/  IMAD R34, R5.reuse, R13, R34 ;  /* 0x0000000d05227224 */ /* 0x040fe400078e0222 */
[----:B------:R-:W-:Y:S01]  /*30c0*/  IMAD.MOV R11, RZ, RZ, -R11 ;  /* 0x000000ffff0b7224 */ /* 0x000fe200078e0a0b */
[C---:B------:R-:W-:Y:S01]  /*30d0*/  ISETP.GT.U32.AND P6, PT, R5.reuse, R30, PT ;  /* 0x0000001e0500720c */ /* 0x040fe20003fc4070 */
[----:B------:R-:W-:Y:S01]  /*30e0*/  @!P2 IMAD.MOV R18, RZ, RZ, -R18 ;  /* 0x000000ffff12a224 */ /* 0x000fe200078e0a12 */
[----:B------:R-:W-:Y:S01]  /*30f0*/  ISETP.GT.U32.AND P2, PT, R5, R32, PT ;  /* 0x000000200500720c */ /* 0x000fe20003f44070 */
[----:B------:R-:W-:-:S04]  /*3100*/  IMAD.HI.U32 R13, R8, R38, RZ ;  /* 0x00000026080d7227 */ /* 0x000fc800078e00ff */
[----:B------:R-:W-:-:S04]  /*3110*/  IMAD.HI.U32 R8, R8, R27, RZ ;  /* 0x0000001b08087227 */ /* 0x000fc800078e00ff */
[C---:B------:R-:W-:Y:S02]  /*3120*/  IMAD R36, R5.reuse, R11, R36 ;  /* 0x0000000b05247224 */ /* 0x040fe400078e0224 */
[----:B------:R-:W-:Y:S02]  /*3130*/  IMAD.MOV R8, RZ, RZ, -R8 ;  /* 0x000000ffff087224 */ /* 0x000fe400078e0a08 */
[----:B------:R-:W-:Y:S01]  /*3140*/  @!P0 IMAD.IADD R26, R26, 0x1, -R5 ;  /* 0x000000011a1a8824 */ /* 0x000fe200078e0a05 */
[----:B------:R-:W-:Y:S01]  /*3150*/  ISETP.GT.U32.AND P0, PT, R5, R36, PT ;  /* 0x000000240500720c */ /* 0x000fe20003f04070 */
[----:B------:R-:W-:Y:S02]  /*3160*/  IMAD R172, R169, 0x2, R166 ;  /* 0x00000002a9ac7824 */ /* 0x000fe400078e02a6 */
[C---:B------:R-:W-:Y:S02]  /*3170*/  IMAD R8, R5.reuse, R8, R27 ;  /* 0x0000000805087224 */ /* 0x040fe400078e021b */
[--C-:B------:R-:W-:Y:S01]  /*3180*/  @!P5 IMAD.IADD R24, R24, 0x1, -R5.reuse ;  /* 0x000000011818d824 */ /* 0x100fe200078e0a05 */
[----:B------:R-:W-:Y:S01]  /*3190*/  ISETP.GT.U32.AND P5, PT, R5, R34, PT ;  /* 0x000000220500720c */ /* 0x000fe20003fa4070 */
[----:B------:R-:W-:Y:S01]  /*31a0*/  @!P4 IMAD.IADD R28, R28, 0x1, -R5 ;  /* 0x000000011c1cc824 */ /* 0x000fe200078e0a05 */
[----:B------:R-:W-:Y:S01]  /*31b0*/  ISETP.GE.AND P4, PT, R25, RZ, PT ;  /* 0x000000ff1900720c */ /* 0x000fe20003f86270 */
[----:B------:R-:W-:Y:S01]  /*31c0*/  IMAD R173, R169, 0x2, R172 ;  /* 0x00000002a9ad7824 */ /* 0x000fe200078e02ac */
[----:B------:R-:W-:Y:S01]  /*31d0*/  STL [R1+0x12c], R172 ;  /* 0x00012cac01007387 */ /* 0x000fe20000100800 */
[----:B------:R-:W-:-:S02]  /*31e0*/  IMAD.MOV R13, RZ, RZ, -R13 ;  /* 0x000000ffff0d7224 */ /* 0x000fc400078e0a0d */
[----:B------:R-:W-:Y:S01]  /*31f0*/  @!P2 IMAD.IADD R32, R32, 0x1, -R5 ;  /* 0x000000012020a824 */ /* 0x000fe200078e0a05 */
[----:B------:R-:W-:Y:S01]  /*3200*/  ISETP.GT.U32.AND P2, PT, R5, R8, PT ;  /* 0x000000080500720c */ /* 0x000fe20003f44070 */
[----:B------:R-:W-:Y:S01]  /*3210*/  IMAD R165, R169, 0x2, R173 ;  /* 0x00000002a9a57824 */ /* 0x000fe200078e02ad */
[----:B------:R-:W-:Y:S01]  /*3220*/  STL [R1+0x128], R173 ;  /* 0x000128ad01007387 */ /* 0x000fe20000100800 */
[----:B------:R-:W-:Y:S02]  /*3230*/  IMAD R38, R5, R13, R38 ;  /* 0x0000000d05267224 */ /* 0x000fe400078e0226 */
[----:B------:R-:W-:Y:S01]  /*3240*/  IMAD R15, R169, 0x2, R165 ;  /* 0x00000002a90f7824 */ /* 0x000fe200078e02a5 */
[----:B------:R-:W-:Y:S01]  /*3250*/  STL [R1+0x124], R165 ;  /* 0x000124a501007387 */ /* 0x000fe20000100800 */
[--C-:B------:R-:W-:Y:S01]  /*3260*/  @!P6 IMAD.IADD R30, R30, 0x1, -R5.reuse ;  /* 0x000000011e1ee824 */ /* 0x100fe200078e0a05 */
[----:B------:R-:W-:Y:S01]  /*3270*/  ISETP.GT.U32.AND P6, PT, R5, R38, PT ;  /* 0x000000260500720c */ /* 0x000fe20003fc4070 */
[----:B------:R-:W-:Y:S01]  /*3280*/  @!P0 IMAD.IADD R36, R36, 0x1, -R5 ;  /* 0x0000000124248824 */ /* 0x000fe200078e0a05 */
[----:B------:R-:W-:Y:S01]  /*3290*/  ISETP.GE.AND P0, PT, R31, RZ, PT ;  /* 0x000000ff1f00720c */ /* 0x000fe20003f06270 */
[----:B------:R-:W-:Y:S01]  /*32a0*/  IMAD R17, R169, 0x2, R15 ;  /* 0x00000002a9117824 */ /* 0x000fe200078e020f */
[----:B------:R-:W-:Y:S01]  /*32b0*/  STL [R1+0x1dc], R44 ;  /* 0x0001dc2c01007387 */ /* 0x000fe20000100800 */
[--C-:B------:R-:W-:Y:S01]  /*32c0*/  @!P5 IMAD.IADD R34, R34, 0x1, -R5.reuse ;  /* 0x000000012222d824 */ /* 0x100fe200078e0a05 */
[----:B------:R-:W-:Y:S01]  /*32d0*/  ISETP.GE.AND P5, PT, R29, RZ, PT ;  /* 0x000000ff1d00720c */ /* 0x000fe20003fa6270 */
[----:B------:R-:W-:Y:S01]  /*32e0*/  @!P4 IMAD.MOV R22, RZ, RZ, -R22 ;  /* 0x000000ffff16c224 */ /* 0x000fe200078e0a16 */
[----:B------:R-:W-:Y:S01]  /*32f0*/  ISETP.GT.U32.AND P4, PT, R5, R36, PT ;  /* 0x000000240500720c */ /* 0x000fe20003f84070 */
[----:B------:R-:W-:Y:S01]  /*3300*/  @!P2 IMAD.IADD R8, R8, 0x1, -R5 ;  /* 0x000000010808a824 */ /* 0x000fe200078e0a05 */
[----:B------:R-:W-:Y:S01]  /*3310*/  ISETP.GE.AND P2, PT, R35, RZ, PT ;  /* 0x000000ff2300720c */ /* 0x000fe20003f46270 */
[----:B------:R-:W-:Y:S01]  /*3320*/  IMAD.HI.U32 R7, R7, R6, RZ ;  /* 0x0000000607077227 */ /* 0x000fe200078e00ff */
[----:B------:R1:W-:Y:S03]  /*3330*/  STL [R1+0x2c8], R3 ;  /* 0x0002c80301007387 */ /* 0x0003e60000100800 */
[----:B------:R-:W-:-:S02]  /*3340*/  IMAD R19, R169, 0x2, R17 ;  /* 0x00000002a9137824 */ /* 0x000fc400078e0211 */
[----:B------:R-:W-:Y:S02]  /*3350*/  IMAD.MOV R7, RZ, RZ, -R7 ;  /* 0x000000ffff077224 */ /* 0x000fe400078e0a07 */
[C---:B------:R-:W-:Y:S02]  /*3360*/  IMAD R11, R169.reuse, 0x2, R19 ;  /* 0x00000002a90b7824 */ /* 0x040fe400078e0213 */
[----:B------:R-:W-:Y:S01]  /*3370*/  @!P6 IMAD.IADD R38, R38, 0x1, -R5 ;  /* 0x000000012626e824 */ /* 0x000fe200078e0a05 */
[----:B------:R-:W-:Y:S01]  /*3380*/  ISETP.GE.AND P6, PT, R102, c[0x0][0x180], PT ;  /* 0x0000600066007a0c */ /* 0x000fe20003fc6270 */
[----:B------:R-:W-:Y:S02]  /*3390*/  IMAD R7, R4, R7, R6 ;  /* 0x0000000704077224 */ /* 0x000fe400078e0206 */
[----:B------:R-:W-:Y:S01]  /*33a0*/  IMAD R13, R169, 0x2, R11 ;  /* 0x00000002a90d7824 */ /* 0x000fe200078e020b */
[----:B------:R-:W-:Y:S01]  /*33b0*/  SEL R9, R251, RZ, !P6 ;  /* 0x000000fffb097207 */ /* 0x000fe20007000000 */
[----:B------:R-:W-:Y:S01]  /*33c0*/  @!P5 IMAD.MOV R24, RZ, RZ, -R24 ;  /* 0x000000ffff18d224 */ /* 0x000fe200078e0a18 */
[----:B------:R-:W-:Y:S01]  /*33d0*/  ISETP.GT.U32.AND P5, PT, R5, R38, PT ;  /* 0x000000260500720c */ /* 0x000fe20003fa4070 */
[----:B------:R-:W-:Y:S01]  /*33e0*/  @!P4 IMAD.IADD R36, R36, 0x1, -R5 ;  /* 0x000000012424c824 */ /* 0x000fe200078e0a05 */
[----:B------:R-:W-:Y:S01]  /*33f0*/  ISETP.GT.U32.AND P4, PT, R4, R7, PT ;  /* 0x000000070400720c */ /* 0x000fe20003f84070 */
[----:B------:R-:W-:Y:S01]  /*3400*/  IMAD R21, R169, 0x2, R13 ;  /* 0x00000002a9157824 */ /* 0x000fe200078e020d */
[----:B------:R-:W-:Y:S01]  /*3410*/  ISETP.NE.U32.AND P6, PT, R9, RZ, PT ;  /* 0x000000ff0900720c */ /* 0x000fe20003fc5070 */
[----:B------:R-:W-:Y:S01]  /*3420*/  @!P2 IMAD.MOV R28, RZ, RZ, -R28 ;  /* 0x000000ffff1ca224 */ /* 0x000fe200078e0a1c */
[----:B------:R-:W-:Y:S01]  /*3430*/  ISETP.GE.AND P2, PT, R37, RZ, PT ;  /* 0x000000ff2500720c */ /* 0x000fe20003f46270 */
[----:B------:R-:W-:Y:S01]  /*3440*/  @!P3 IMAD.MOV R20, RZ, RZ, -R20 ;  /* 0x000000ffff14b224 */ /* 0x000fe200078e0a14 */
[C---:B------:R-:W-:Y:S01]  /*3450*/  ISETP.GT.U32.AND P3, PT, R5.reuse, R34, PT ;  /* 0x000000220500720c */ /* 0x040fe20003f64070 */
[----:B------:R-:W-:Y:S01]  /*3460*/  @!P0 IMAD.MOV R26, RZ, RZ, -R26 ;  /* 0x000000ffff1a8224 */ /* 0x000fe200078e0a1a */
[----:B------:R-:W-:Y:S01]  /*3470*/  ISETP.GT.U32.AND P0, PT, R5, R8, PT ;  /* 0x000000080500720c */ /* 0x000fe20003f04070 */
[----:B------:R-:W-:-:S02]  /*3480*/  IMAD R23, R169, 0x2, R21 ;  /* 0x00000002a9177824 */ /* 0x000fc400078e0215 */
[----:B------:R-:W-:Y:S01]  /*3490*/  @!P5 IMAD.IADD R38, R38, 0x1, -R5 ;  /* 0x000000012626d824 */ /* 0x000fe200078e0a05 */
[----:B------:R-:W-:Y:S01]  /*34a0*/  ISETP.GE.AND P5, PT, R39, RZ, PT ;  /* 0x000000ff2700720c */ /* 0x000fe20003fa6270 */
[----:B------:R-:W-:Y:S02]  /*34b0*/  IMAD R25, R169, 0x2, R23 ;  /* 0x00000002a9197824 */ /* 0x000fe400078e0217 */
[----:B------:R-:W-:Y:S01]  /*34c0*/  @!P4 IMAD.IADD R7, R7, 0x1, -R4 ;  /* 0x000000010707c824 */ /* 0x000fe200078e0a04 */
[----:B------:R-:W-:Y:S01]  /*34d0*/  ISETP.GE.AND P4, PT, R43, c[0x0][0x180], PT ;  /* 0x000060002b007a0c */ /* 0x000fe20003f86270 */
[C---:B------:R-:W-:Y:S02]  /*34e0*/  IMAD R27, R169.reuse, 0x2, R25 ;  /* 0x00000002a91b7824 */ /* 0x040fe400078e0219 */
[----:B------:R-:W-:Y:S01]  /*34f0*/  @!P2 IMAD.MOV R30, RZ, RZ, -R30 ;  /* 0x000000ffff1ea224 */ /* 0x000fe200078e0a1e */
[----:B------:R-:W-:Y:S01]  /*3500*/  ISETP.GE.AND P2, PT, R40, RZ, PT ;  /* 0x000000ff2800720c */ /* 0x000fe20003f46270 */
[----:B------:R-:W-:-:S02]  /*3510*/  IMAD R29, R169, 0x2, R27 ;  /* 0x00000002a91d7824 */ /* 0x000fc400078e021b */
[--C-:B------:R-:W-:Y:S01]  /*3520*/  @!P3 IMAD.IADD R34, R34, 0x1, -R5.reuse ;  /* 0x000000012222b824 */ /* 0x100fe200078e0a05 */
[----:B------:R-:W-:Y:S01]  /*3530*/  ISETP.GE.AND P3, PT, R3, RZ, PT ;  /* 0x000000ff0300720c */ /* 0x000fe20003f66270 */
[----:B------:R-:W-:Y:S01]  /*3540*/  @!P0 IMAD.IADD R8, R8, 0x1, -R5 ;  /* 0x0000000108088824 */ /* 0x000fe200078e0a05 */
[----:B------:R-:W-:Y:S01]  /*3550*/  SEL R5, R251, RZ, !P4 ;  /* 0x000000fffb057207 */ /* 0x000fe20006000000 */
[C---:B------:R-:W-:Y:S01]  /*3560*/  IMAD R31, R169.reuse, 0x2, R29 ;  /* 0x00000002a91f7824 */ /* 0x040fe200078e021d */
[----:B------:R-:W-:Y:S01]  /*3570*/  ISETP.GT.U32.AND P4, PT, R4, R7, PT ;  /* 0x000000070400720c */ /* 0x000fe20003f84070 */
[----:B------:R-:W-:Y:S01]  /*3580*/  @!P5 IMAD.MOV R32, RZ, RZ, -R32 ;  /* 0x000000ffff20d224 */ /* 0x000fe200078e0a20 */
[----:B-1----:R-:W-:Y:S01]  /*3590*/  LOP3.LUT R3, R0, 0x8, RZ, 0xfc, !PT ;  /* 0x0000000800037812 */ /* 0x002fe200078efcff */
[----:B------:R-:W-:Y:S01]  /*35a0*/  IMAD R33, R169, 0x2, R31 ;  /* 0x00000002a9217824 */ /* 0x000fe200078e021f */
[----:B------:R-:W-:Y:S01]  /*35b0*/  ISETP.GE.AND P0, PT, R41, RZ, PT ;  /* 0x000000ff2900720c */ /* 0x000fe20003f06270 */
[----:B------:R-:W-:Y:S01]  /*35c0*/  @!P2 IMAD.MOV R34, RZ, RZ, -R34 ;  /* 0x000000ffff22a224 */ /* 0x000fe200078e0a22 */
[----:B------:R-:W-:Y:S01]  /*35d0*/  ISETP.GE.AND P5, PT, R3, c[0x0][0x180], PT ;  /* 0x0000600003007a0c */ /* 0x000fe20003fa6270 */
[----:B------:R-:W-:Y:S01]  /*35e0*/  IMAD R35, R169, 0x2, R33 ;  /* 0x00000002a9237824 */ /* 0x000fe200078e0221 */
[----:B------:R-:W-:Y:S01]  /*35f0*/  ISETP.NE.U32.AND P2, PT, R5, RZ, PT ;  /* 0x000000ff0500720c */ /* 0x000fe20003f45070 */
[----:B------:R-:W-:Y:S01]  /*3600*/  @!P3 IMAD.MOV R8, RZ, RZ, -R8 ;  /* 0x000000ffff08b224 */ /* 0x000fe200078e0a08 */
[----:B------:R-:W-:Y:S01]  /*3610*/  SEL R5, R251, RZ, !P5 ;  /* 0x000000fffb057207 */ /* 0x000fe20006800000 */
[----:B------:R-:W-:Y:S01]  /*3620*/  IMAD R37, R169, 0x2, R35 ;  /* 0x00000002a9257824 */ /* 0x000fe200078e0223 */
[----:B------:R-:W-:Y:S01]  /*3630*/  ISETP.GE.AND P5, PT, R44, RZ, PT ;  /* 0x000000ff2c00720c */ /* 0x000fe20003fa6270 */
[----:B------:R-:W-:Y:S01]  /*3640*/  @!P4 IMAD.IADD R7, R7, 0x1, -R4 ;  /* 0x000000010707c824 */ /* 0x000fe200078e0a04 */
[----:B------:R-:W-:Y:S01]  /*3650*/  ISETP.NE.AND P4, PT, RZ, c[0x0][0x178], PT ;  /* 0x00005e00ff007a0c */ /* 0x000fe20003f85270 */
[C---:B------:R-:W-:Y:S01]  /*3660*/  IMAD R39, R169.reuse, 0x2, R37 ;  /* 0x00000002a9277824 */ /* 0x040fe200078e0225 */
[----:B------:R-:W-:Y:S01]  /*3670*/  ISETP.GE.AND P3, PT, R42, RZ, PT ;  /* 0x000000ff2a00720c */ /* 0x000fe20003f66270 */
[----:B------:R-:W-:Y:S01]  /*3680*/  @!P0 IMAD.MOV R36, RZ, RZ, -R36 ;  /* 0x000000ffff248224 */ /* 0x000fe200078e0a24 */
[----:B------:R-:W-:Y:S01]  /*3690*/  LOP3.LUT R3, R0, 0xc, RZ, 0xfc, !PT ;  /* 0x0000000c00037812 */ /* 0x000fe200078efcff */
[----:B------:R-:W-:Y:S01]  /*36a0*/  IMAD R40, R169, 0x2, R39 ;  /* 0x00000002a9287824 */ /* 0x000fe200078e0227 */
[----:B------:R-:W-:-:S02]  /*36b0*/  LOP3.LUT R4, RZ, c[0x0][0x17c], RZ, 0x33, !PT ;  /* 0x00005f00ff047a12 */ /* 0x000fc400078e33ff */
[----:B------:R-:W-:Y:S01]  /*36c0*/  ISETP.NE.U32.AND P0, PT, R5, RZ, PT ;  /* 0x000000ff0500720c */ /* 0x000fe20003f05070 */
[----:B------:R-:W-:Y:S02]  /*36d0*/  IMAD R41, R169, 0x2, R40 ;  /* 0x00000002a9297824 */ /* 0x000fe400078e0228 */
[----:B------:R-:W-:Y:S01]  /*36e0*/  @!P5 IMAD.MOV R7, RZ, RZ, -R7 ;  /* 0x000000ffff07d224 */ /* 0x000fe200078e0a07 */
[----:B------:R-:W-:Y:S01]  /*36f0*/  ISETP.GE.AND P5, PT, R3, c[0x0][0x180], PT ;  /* 0x0000600003007a0c */ /* 0x000fe20003fa6270 */
[C---:B------:R-:W-:Y:S01]  /*3700*/  IMAD R42, R169.reuse, 0x2, R41 ;  /* 0x00000002a92a7824 */ /* 0x040fe200078e0229 */
[----:B------:R-:W-:Y:S01]  /*3710*/  @!P4 LOP3.LUT R7, RZ, c[0x0][0x178], RZ, 0x33, !PT ;  /* 0x00005e00ff07ca12 */ /* 0x000fe200078e33ff */
[----:B------:R-:W-:Y:S01]  /*3720*/  @!P3 IMAD.MOV R38, RZ, RZ, -R38 ;  /* 0x000000ffff26b224 */ /* 0x000fe200078e0a26 */
[----:B------:R-:W-:Y:S01]  /*3730*/  ISETP.NE.AND P3, PT, RZ, c[0x0][0x17c], PT ;  /* 0x00005f00ff007a0c */ /* 0x000fe20003f65270 */
[----:B------:R-:W-:Y:S01]  /*3740*/  IMAD R43, R169, 0x2, R42 ;  /* 0x00000002a92b7824 */ /* 0x000fe200078e022a */
[----:B------:R-:W-:Y:S01]  /*3750*/  SEL R5, R251, RZ, !P5 ;  /* 0x000000fffb057207 */ /* 0x000fe20006800000 */
[----:B------:R-:W-:Y:S01]  /*3760*/  IMAD R3, R7, c[0x0][0x184], RZ ;  /* 0x0000610007037a24 */ /* 0x000fe200078e02ff */
[C---:B------:R-:W-:Y:S01]  /*3770*/  SEL R144, R4.reuse, R8, !P3 ;  /* 0x0000000804907207 */ /* 0x040fe20005800000 */
[----:B------:R-:W-:Y:S01]  /*3780*/  IMAD R45, R169, 0x2, R43 ;  /* 0x00000002a92d7824 */ /* 0x000fe200078e022b */
[----:B------:R-:W-:-:S02]  /*3790*/  SEL R145, R4, R145, !P3 ;  /* 0x0000009104917207 */ /* 0x000fc40005800000 */
[----:B------:R-:W-:Y:S01]  /*37a0*/  LEA R138, P4, R3, c[0x0][0x160], 0x2 ;  /* 0x00005800038a7a11 */ /* 0x000fe200078810ff */
[C---:B------:R-:W-:Y:S01]  /*37b0*/  IMAD R47, R169.reuse, 0x2, R45 ;  /* 0x00000002a92f7824 */ /* 0x040fe200078e022d */
[C---:B------:R-:W-:Y:S01]  /*37c0*/  SEL R140, R4.reuse, R140, !P3 ;  /* 0x0000008c048c7207 */ /* 0x040fe20005800000 */
[----:B------:R1:W-:Y:S01]  /*37d0*/  STL [R1+0x120], R3 ;  /* 0x0001200301007387 */ /* 0x0003e20000100800 */
[C---:B------:R-:W-:Y:S01]  /*37e0*/  SEL R141, R4.reuse, R141, !P3 ;  /* 0x0000008d048d7207 */ /* 0x040fe20005800000 */
[----:B------:R-:W-:Y:S01]  /*37f0*/  IMAD R49, R169, 0x2, R47 ;  /* 0x00000002a9317824 */ /* 0x000fe200078e022f */
[C---:B------:R-:W-:Y:S01]  /*3800*/  SEL R142, R4.reuse, R142, !P3 ;  /* 0x0000008e048e7207 */ /* 0x040fe20005800000 */
[----:B------:R-:W-:Y:S01]  /*3810*/  IMAD R157, R145, c[0x0][0x190], RZ ;  /* 0x00006400919d7a24 */ /* 0x000fe200078e02ff */
[C---:B------:R-:W-:Y:S01]  /*3820*/  SEL R104, R4.reuse, R104, !P3 ;  /* 0x0000006804687207 */ /* 0x040fe20005800000 */
[C---:B------:R-:W-:Y:S01]  /*3830*/  IMAD R51, R169.reuse, 0x2, R49 ;  /* 0x00000002a9337824 */ /* 0x040fe200078e0231 */
[----:B------:R-:W-:Y:S01]  /*3840*/  SEL R136, R4, R136, !P3 ;  /* 0x0000008804887207 */ /* 0x000fe20005800000 */
[----:B------:R-:W-:Y:S01]  /*3850*/  IMAD R145, R142, c[0x0][0x190], RZ ;  /* 0x000064008e917a24 */ /* 0x000fe200078e02ff */
[C---:B------:R-:W-:Y:S01]  /*3860*/  SEL R137, R4.reuse, R137, !P3 ;  /* 0x0000008904897207 */ /* 0x040fe20005800000 */
[C---:B------:R-:W-:Y:S01]  /*3870*/  IMAD R53, R169.reuse, 0x2, R51 ;  /* 0x00000002a9357824 */ /* 0x040fe200078e0233 */
[----:B------:R-:W-:Y:S01]  /*3880*/  SEL R105, R4, R105, !P3 ;  /* 0x0000006904697207 */ /* 0x000fe20005800000 */
[----:B------:R-:W-:Y:S01]  /*3890*/  IMAD R161, R144, c[0x0][0x190], RZ ;  /* 0x0000640090a17a24 */ /* 0x000fe200078e02ff */
        /* <DEDUP_REMOVED lines=9> */
[----:B------:R-:W-:Y:S01]  /*3930*/  IMAD R59, R169, 0x2, R57 ;  /* 0x00000002a93b7824 */ /* 0x000fe200078e0239 */
[----:B------:R-:W-:-:S02]  /*3940*/  SEL R109, R4, R109, !P3 ;  /* 0x0000006d046d7207 */ /* 0x000fc40005800000 */
[C---:B------:R-:W-:Y:S01]  /*3950*/  SEL R110, R4.reuse, R110, !P3 ;  /* 0x0000006e046e7207 */ /* 0x040fe20005800000 */
[C---:B------:R-:W-:Y:S01]  /*3960*/  IMAD R61, R169.reuse, 0x2, R59 ;  /* 0x00000002a93d7824 */ /* 0x040fe200078e023b */
[C---:B------:R-:W-:Y:S02]  /*3970*/  SEL R132, R4.reuse, R132, !P3 ;  /* 0x0000008404847207 */ /* 0x040fe40005800000 */
        /* <DEDUP_REMOVED lines=89> */
[----:B------:R-:W-:Y:S01]  /*3f10*/  IMAD R214, R163, c[0x0][0x190], RZ ;  /* 0x00006400a3d67a24 */ /* 0x000fe200078e02ff */
[C---:B------:R-:W-:Y:S01]  /*3f20*/  SEL R235, R4.reuse, R38, !P3 ;  /* 0x0000002604eb7207 */ /* 0x040fe20005800000 */
[----:B------:R-:W-:Y:S01]  /*3f30*/  IMAD R216, R167, c[0x0][0x190], RZ ;  /* 0x00006400a7d87a24 */ /* 0x000fe200078e02ff */
[----:B------:R-:W-:Y:S01]  /*3f40*/  SEL R239, R4, R239, !P3 ;  /* 0x000000ef04ef7207 */ /* 0x000fe20005800000 */
[----:B------:R-:W-:Y:S01]  /*3f50*/  IMAD R218, R171, c[0x0][0x190], RZ ;  /* 0x00006400abda7a24 */ /* 0x000fe200078e02ff */
[----:B------:R-:W-:Y:S01]  /*3f60*/  LEA.HI.X.SX32 R121, R3, c[0x0][0x164], 0x2, P4 ;  /* 0x0000590003797a11 */ /* 0x000fe200020f16ff */
[----:B-1----:R-:W-:Y:S01]  /*3f70*/  IMAD R3, R104, c[0x0][0x190], RZ ;  /* 0x0000640068037a24 */ /* 0x002fe200078e02ff */
[-C--:B------:R-:W-:Y:S01]  /*3f80*/  LEA R4, P5, R15, R138.reuse, 0x2 ;  /* 0x0000008a0f047211 */ /* 0x080fe200078a10ff */
[----:B------:R-:W-:Y:S01]  /*3f90*/  IMAD R220, R175, c[0x0][0x190], RZ ;  /* 0x00006400afdc7a24 */ /* 0x000fe200078e02ff */
[-C--:B------:R-:W-:Y:S01]  /*3fa0*/  LEA R6, P3, R17, R138.reuse, 0x2 ;  /* 0x0000008a11067211 */ /* 0x080fe200078610ff */
[----:B------:R-:W-:Y:S01]  /*3fb0*/  IMAD R222, R179, c[0x0][0x190], RZ ;  /* 0x00006400b3de7a24 */ /* 0x000fe200078e02ff */
[----:B------:R-:W-:Y:S01]  /*3fc0*/  ISETP.NE.U32.AND P4, PT, R5, RZ, PT ;  /* 0x000000ff0500720c */ /* 0x000fe20003f85070 */
[----:B------:R-:W-:Y:S01]  /*3fd0*/  IMAD R226, R187, c[0x0][0x190], RZ ;  /* 0x00006400bbe27a24 */ /* 0x000fe200078e02ff */
[-C--:B------:R-:W-:Y:S01]  /*3fe0*/  LEA.HI.X.SX32 R5, R15, R121.reuse, 0x2, P5 ;  /* 0x000000790f057211 */ /* 0x080fe200028f16ff */
[----:B------:R-:W-:Y:S01]  /*3ff0*/  IMAD R228, R191, c[0x0][0x190], RZ ;  /* 0x00006400bfe47a24 */ /* 0x000fe200078e02ff */
[-C--:B------:R-:W-:Y:S01]  /*4000*/  LEA R8, P5, R19, R138.reuse, 0x2 ;  /* 0x0000008a13087211 */ /* 0x080fe200078a10ff */
[----:B------:R-:W-:Y:S01]  /*4010*/  IMAD R230, R195, c[0x0][0x190], RZ ;  /* 0x00006400c3e67a24 */ /* 0x000fe200078e02ff */
[-C--:B------:R-:W-:Y:S01]  /*4020*/  LEA.HI.X.SX32 R7, R17, R121.reuse, 0x2, P3 ;  /* 0x0000007911077211 */ /* 0x080fe200018f16ff */
[----:B------:R-:W-:Y:S01]  /*4030*/  STL.64 [R1+0x2f8], R4 ;  /* 0x0002f80401007387 */ /* 0x000fe20000100a00 */
        /* <DEDUP_REMOVED lines=15> */
[----:B------:R1:W-:Y:S01]  /*4130*/  STL [R1+0x318], R12 ;  /* 0x0003180c01007387 */ /* 0x0003e20000100800 */
[-C--:B------:R-:W-:Y:S01]  /*4140*/  LEA R18, P3, R25, R138.reuse, 0x2 ;  /* 0x0000008a19127211 */ /* 0x080fe200078610ff */
[----:B------:R-:W-:Y:S01]  /*4150*/  IMAD R246, R227, c[0x0][0x190], RZ ;  /* 0x00006400e3f67a24 */ /* 0x000fe200078e02ff */
[----:B------:R-:W-:Y:S01]  /*4160*/  LEA.HI.X.SX32 R17, R23, R121, 0x2, P5 ;  /* 0x0000007917117211 */ /* 0x000fe200028f16ff */
[----:B------:R2:W-:Y:S01]  /*4170*/  STL [R1+0x308], R13 ;  /* 0x0003080d01007387 */ /* 0x0005e20000100800 */
[----:B------:R-:W-:-:S02]  /*4180*/  LEA R20, P5, R27, R138, 0x2 ;  /* 0x0000008a1b147211 */ /* 0x000fc400078a10ff */
[-C--:B------:R-:W-:Y:S01]  /*4190*/  LEA.HI.X.SX32 R19, R25, R121.reuse, 0x2, P3 ;  /* 0x0000007919137211 */ /* 0x080fe200018f16ff */
[----:B------:R3:W-:Y:S01]  /*41a0*/  STL.64 [R1+0x310], R14 ;  /* 0x0003100e01007387 */ /* 0x0007e20000100a00 */
[-C--:B------:R-:W-:Y:S01]  /*41b0*/  LEA R22, P3, R29, R138.reuse, 0x2 ;  /* 0x0000008a1d167211 */ /* 0x080fe200078610ff */
[----:B-1----:R-:W-:Y:S01]  /*41c0*/  IMAD R12, R133, c[0x0][0x190], RZ ;  /* 0x00006400850c7a24 */ /* 0x002fe200078e02ff */
[-C--:B------:R-:W-:Y:S02]  /*41d0*/  LEA.HI.X.SX32 R21, R27, R121.reuse, 0x2, P5 ;  /* 0x000000791b157211 */ /* 0x080fe400028f16ff */
[-C--:B------:R-:W-:Y:S01]  /*41e0*/  LEA R24, P5, R31, R138.reuse, 0x2 ;  /* 0x0000008a1f187211 */ /* 0x080fe200078a10ff */
[----:B--2---:R-:W-:Y:S01]  /*41f0*/  IMAD R13, R128, c[0x0][0x190], RZ ;  /* 0x00006400800d7a24 */ /* 0x004fe200078e02ff */
[----:B------:R-:W-:Y:S02]  /*4200*/  LEA.HI.X.SX32 R23, R29, R121, 0x2, P3 ;  /* 0x000000791d177211 */ /* 0x000fe400018f16ff */
[----:B------:R-:W-:-:S02]  /*4210*/  LEA R26, P3, R33, R138, 0x2 ;  /* 0x0000008a211a7211 */ /* 0x000fc400078610ff */
[-C--:B------:R-:W-:Y:S02]  /*4220*/  LEA.HI.X.SX32 R25, R31, R121.reuse, 0x2, P5 ;  /* 0x000000791f197211 */ /* 0x080fe400028f16ff */
[-C--:B------:R-:W-:Y:S02]  /*4230*/  LEA R28, P5, R35, R138.reuse, 0x2 ;  /* 0x0000008a231c7211 */ /* 0x080fe400078a10ff */
[-C--:B------:R-:W-:Y:S02]  /*4240*/  LEA.HI.X.SX32 R27, R33, R121.reuse, 0x2, P3 ;  /* 0x00000079211b7211 */ /* 0x080fe400018f16ff */
[-C--:B------:R-:W-:Y:S02]  /*4250*/  LEA R30, P3, R37, R138.reuse, 0x2 ;  /* 0x0000008a251e7211 */ /* 0x080fe400078610ff */
[----:B------:R-:W-:Y:S02]  /*4260*/  LEA.HI.X.SX32 R29, R35, R121, 0x2, P5 ;  /* 0x00000079231d7211 */ /* 0x000fe400028f16ff */
[----:B------:R-:W-:-:S02]  /*4270*/  LEA R32, P5, R39, R138, 0x2 ;  /* 0x0000008a27207211 */ /* 0x000fc400078a10ff */
[-C--:B------:R-:W-:Y:S02]  /*4280*/  LEA.HI.X.SX32 R31, R37, R121.reuse, 0x2, P3 ;  /* 0x00000079251f7211 */ /* 0x080fe400018f16ff */
[CC--:B------:R-:W-:Y:S02]  /*4290*/  LEA R34, P3, R40.reuse, R138.reuse, 0x2 ;  /* 0x0000008a28227211 */ /* 0x0c0fe400078610ff */
[-C--:B------:R-:W-:Y:S02]  /*42a0*/  LEA.HI.X.SX32 R33, R39, R121.reuse, 0x2, P5 ;  /* 0x0000007927217211 */ /* 0x080fe400028f16ff */
[-C--:B------:R-:W-:Y:S02]  /*42b0*/  LEA R36, P5, R41, R138.reuse, 0x2 ;  /* 0x0000008a29247211 */ /* 0x080fe400078a10ff */
        /* <DEDUP_REMOVED lines=65> */
[CC--:B------:R-:W-:Y:S02]  /*46d0*/  LEA R102, P3, R146.reuse, R138.reuse, 0x2 ;  /* 0x0000008a92667211 */ /* 0x0c0fe400078610ff */
[-C--:B------:R-:W-:Y:S02]  /*46e0*/  LEA.HI.X.SX32 R101, R103, R121.reuse, 0x2, P5 ;  /* 0x0000007967657211 */ /* 0x080fe400028f16ff */
[----:B------:R-:W-:Y:S01]  /*46f0*/  LEA.HI.X.SX32 R103, R146, R121, 0x2, P3 ;  /* 0x0000007992677211 */ /* 0x000fe200018f16ff */
[----:B------:R-:W-:Y:S01]  /*4700*/  IMAD R146, R169, 0x2, R146 ;  /* 0x00000002a9927824 */ /* 0x000fe200078e0292 */
[----:B------:R-:W-:-:S02]  /*4710*/  LEA R10, P3, R153, R138, 0x2 ;  /* 0x0000008a990a7211 */ /* 0x000fc400078610ff */
[-C--:B---3--:R-:W-:Y:S01]  /*4720*/  LEA R14, P5, R156, R138.reuse, 0x2 ;  /* 0x0000008a9c0e7211 */ /* 0x088fe200078a10ff */
[----:B------:R-:W-:Y:S01]  /*4730*/  IMAD R129, R169, 0x2, R146 ;  /* 0x00000002a9817824 */ /* 0x000fe200078e0292 */
[-C--:B------:R-:W-:Y:S01]  /*4740*/  LEA.HI.X.SX32 R11, R153, R121.reuse, 0x2, P3 ;  /* 0x00000079990b7211 */ /* 0x080fe200018f16ff */
[----:B------:R-:W-:Y:S01]  /*4750*/  IMAD R153, R140, c[0x0][0x190], RZ ;  /* 0x000064008c997a24 */ /* 0x000fe200078e02ff */
[-C--:B------:R-:W-:Y:S01]  /*4760*/  LEA R8, P3, R152, R138.reuse, 0x2 ;  /* 0x0000008a98087211 */ /* 0x080fe200078610ff */
[----:B------:R-:W-:Y:S01]  /*4770*/  IMAD R140, R137, c[0x0][0x190], RZ ;  /* 0x00006400898c7a24 */ /* 0x000fe200078e02ff */
[-C--:B------:R-:W-:Y:S01]  /*4780*/  LEA.HI.X.SX32 R15, R156, R121.reuse, 0x2, P5 ;  /* 0x000000799c0f7211 */ /* 0x080fe200028f16ff */
[----:B------:R-:W-:Y:S01]  /*4790*/  IMAD R156, R110, c[0x0][0x190], RZ ;  /* 0x000064006e9c7a24 */ /* 0x000fe200078e02ff */
[-C--:B------:R-:W-:Y:S01]  /*47a0*/  LEA.HI.X.SX32 R9, R152, R121.reuse, 0x2, P3 ;  /* 0x0000007998097211 */ /* 0x080fe200018f16ff */
[----:B------:R-:W-:Y:S01]  /*47b0*/  IMAD R152, R141, c[0x0][0x190], RZ ;  /* 0x000064008d987a24 */ /* 0x000fe200078e02ff */
[-C--:B------:R-:W-:Y:S01]  /*47c0*/  LEA R6, P3, R150, R138.reuse, 0x2 ;  /* 0x0000008a96067211 */ /* 0x080fe200078610ff */
[----:B------:R-:W-:Y:S01]  /*47d0*/  STL.64 [R1+0x20], R14 ;  /* 0x0000200e01007387 */ /* 0x000fe20000100a00 */
[----:B------:R-:W-:Y:S01]  /*47e0*/  LEA R248, P5, R250, c[0x0][0x168], 0x2 ;  /* 0x00005a00faf87a11 */ /* 0x000fe200078a10ff */
[----:B------:R-:W-:Y:S01]  /*47f0*/  IMAD R141, R136, c[0x0][0x190], RZ ;  /* 0x00006400888d7a24 */ /* 0x000fe200078e02ff */
[-C--:B------:R-:W-:Y:S01]  /*4800*/  LEA.HI.X.SX32 R7, R150, R121.reuse, 0x2, P3 ;  /* 0x0000007996077211 */ /* 0x080fe200018f16ff */
[----:B------:R-:W-:Y:S01]  /*4810*/  IMAD R150, R108, c[0x0][0x190], RZ ;  /* 0x000064006c967a24 */ /* 0x000fe200078e02ff */
[-C--:B------:R-:W-:Y:S01]  /*4820*/  LEA R4, P3, R149, R138.reuse, 0x2 ;  /* 0x0000008a95047211 */ /* 0x080fe200078610ff */
[----:B------:R-:W-:Y:S01]  /*4830*/  STL.64 [R1+0x18], R10 ;  /* 0x0000180a01007387 */ /* 0x000fe20000100a00 */
[----:B------:R-:W-:Y:S01]  /*4840*/  LEA.HI.X.SX32 R249, R250, c[0x0][0x16c], 0x2, P5 ;  /* 0x00005b00faf97a11 */ /* 0x000fe200028f16ff */
[----:B------:R-:W-:Y:S01]  /*4850*/  IMAD R250, R239, c[0x0][0x190], RZ ;  /* 0x00006400effa7a24 */ /* 0x000fe200078e02ff */
[-C--:B------:R-:W-:Y:S01]  /*4860*/  LEA.HI.X.SX32 R5, R149, R121.reuse, 0x2, P3 ;  /* 0x0000007995057211 */ /* 0x080fe200018f16ff */
[----:B------:R-:W-:Y:S01]  /*4870*/  STL [R1+0x254], R161 ;  /* 0x000254a101007387 */ /* 0x000fe20000100800 */
[----:B------:R-:W-:Y:S01]  /*4880*/  LEA R104, P3, R148, R138, 0x2 ;  /* 0x0000008a94687211 */ /* 0x000fe200078610ff */
[----:B------:R-:W-:Y:S01]  /*4890*/  IMAD R149, R134, c[0x0][0x190], RZ ;  /* 0x0000640086957a24 */ /* 0x000fe200078e02ff */
[----:B------:R-:W-:Y:S01]  /*48a0*/  LEA R124, P5, R157, R248, 0x2 ;  /* 0x000000f89d7c7211 */ /* 0x000fe200078a10ff */
[----:B------:R-:W-:Y:S01]  /*48b0*/  STL [R1+0x250], R157 ;  /* 0x0002509d01007387 */ /* 0x000fe20000100800 */
[----:B------:R-:W-:Y:S01]  /*48c0*/  LEA.HI.X.SX32 R105, R148, R121, 0x2, P3 ;  /* 0x0000007994697211 */ /* 0x000fe200018f16ff */
[----:B------:R-:W-:Y:S01]  /*48d0*/  IMAD R148, R107, c[0x0][0x190], RZ ;  /* 0x000064006b947a24 */ /* 0x000fe200078e02ff */
[----:B------:R-:W-:Y:S01]  /*48e0*/  LEA R106, P3, R154, R138, 0x2 ;  /* 0x0000008a9a6a7211 */ /* 0x000fe200078610ff */
[----:B------:R-:W-:Y:S01]  /*48f0*/  STL.64 [R1+0x10], R8 ;  /* 0x0000100801007387 */ /* 0x000fe20000100a00 */
[----:B------:R-:W-:-:S02]  /*4900*/  LEA.HI.X.SX32 R125, R157, R249, 0x2, P5 ;  /* 0x000000f99d7d7211 */ /* 0x000fc400028f16ff */
[-C--:B------:R-:W-:Y:S01]  /*4910*/  LEA.HI.X.SX32 R107, R154, R121.reuse, 0x2, P3 ;  /* 0x000000799a6b7211 */ /* 0x080fe200018f16ff */
[----:B------:R-:W-:Y:S01]  /*4920*/  IMAD R154, R109, c[0x0][0x190], RZ ;  /* 0x000064006d9a7a24 */ /* 0x000fe200078e02ff */
[----:B------:R-:W-:Y:S01]  /*4930*/  LEA R108, P3, R160, R138, 0x2 ;  /* 0x0000008aa06c7211 */ /* 0x000fe200078610ff */
[----:B------:R-:W-:Y:S01]  /*4940*/  STL [R1+0x24c], R153 ;  /* 0x00024c9901007387 */ /* 0x000fe20000100800 */
[----:B------:R-:W-:Y:S02]  /*4950*/  LEA R128, P5, R152, R248, 0x2 ;  /* 0x000000f898807211 */ /* 0x000fe400078a10ff */
[-C--:B------:R-:W-:Y:S01]  /*4960*/  LEA.HI.X.SX32 R109, R160, R121.reuse, 0x2, P3 ;  /* 0x00000079a06d7211 */ /* 0x080fe200018f16ff */
[----:B------:R-:W-:Y:S01]  /*4970*/  IMAD R160, R111, c[0x0][0x190], RZ ;  /* 0x000064006fa07a24 */ /* 0x000fe200078e02ff */
[CC--:B------:R-:W-:Y:S01]  /*4980*/  LEA R110, P3, R166.reuse, R138.reuse, 0x2 ;  /* 0x0000008aa66e7211 */ /* 0x0c0fe200078610ff */
[----:B------:R-:W-:Y:S03]  /*4990*/  STL [R1+0x248], R152 ;  /* 0x0002489801007387 */ /* 0x000fe60000100800 */
[-C--:B------:R-:W-:Y:S01]  /*49a0*/  LEA.HI.X.SX32 R111, R166, R121.reuse, 0x2, P3 ;  /* 0x00000079a66f7211 */ /* 0x080fe200018f16ff */
[----:B------:R-:W-:Y:S01]  /*49b0*/  IMAD R166, R113, c[0x0][0x190], RZ ;  /* 0x0000640071a67a24 */ /* 0x000fe200078e02ff */
[CC--:B------:R-:W-:Y:S01]  /*49c0*/  LEA R112, P3, R172.reuse, R138.reuse, 0x2 ;  /* 0x0000008aac707211 */ /* 0x0c0fe200078610ff */
[----:B------:R-:W-:Y:S03]  /*49d0*/  STL [R1+0x244], R145 ;  /* 0x0002449101007387 */ /* 0x000fe60000100800 */
[-C--:B------:R-:W-:Y:S01]  /*49e0*/  LEA.HI.X.SX32 R113, R172, R121.reuse, 0x2, P3 ;  /* 0x00000079ac717211 */ /* 0x080fe200018f16ff */
[----:B------:R-:W-:Y:S01]  /*49f0*/  IMAD R172, R115, c[0x0][0x190], RZ ;  /* 0x0000640073ac7a24 */ /* 0x000fe200078e02ff */
[CC--:B------:R-:W-:Y:S01]  /*4a00*/  LEA R114, P3, R173.reuse, R138.reuse, 0x2 ;  /* 0x0000008aad727211 */ /* 0x0c0fe200078610ff */
[----:B------:R-:W-:Y:S03]  /*4a10*/  STL.64 [R1+0x8], R6 ;  /* 0x0000080601007387 */ /* 0x000fe60000100a00 */
[----:B------:R-:W-:Y:S01]  /*4a20*/  LEA.HI.X.SX32 R115, R173, R121, 0x2, P3 ;  /* 0x00000079ad737211 */ /* 0x000fe200018f16ff */
[----:B------:R1:W-:Y:S01]  /*4a30*/  STL [R1+0x240], R3 ;  /* 0x0002400301007387 */ /* 0x0003e20000100800 */
[----:B------:R-:W-:-:S03]  /*4a40*/  LEA R116, P3, R146, R138, 0x2 ;  /* 0x0000008a92747211 */ /* 0x000fc600078610ff */
[----:B------:R-:W-:Y:S01]  /*4a50*/  STL [R1+0x23c], R141 ;  /* 0x00023c8d01007387 */ /* 0x000fe20000100800 */
[-C--:B------:R-:W-:Y:S02]  /*4a60*/  LEA.HI.X.SX32 R117, R146, R121.reuse, 0x2, P3 ;  /* 0x0000007992757211 */ /* 0x080fe400018f16ff */
[CC--:B------:R-:W-:Y:S01]  /*4a70*/  LEA R118, P3, R129.reuse, R138.reuse, 0x2 ;  /* 0x0000008a81767211 */ /* 0x0c0fe200078610ff */
[----:B------:R2:W-:Y:S03]  /*4a80*/  STL [R1+0x238], R140 ;  /* 0x0002388c01007387 */ /* 0x0005e60000100800 */
[----:B------:R-:W-:Y:S01]  /*4a90*/  LEA.HI.X.SX32 R119, R129, R121, 0x2, P3 ;  /* 0x0000007981777211 */ /* 0x000fe200018f16ff */
[----:B------:R-:W-:Y:S01]  /*4aa0*/  STL.64 [R1], R4 ;  /* 0x0000000401007387 */ /* 0x000fe20000100a00 */
[C---:B------:R-:W-:Y:S02]  /*4ab0*/  LEA R120, P3, R165.reuse, R138, 0x2 ;  /* 0x0000008aa5787211 */ /* 0x040fe400078610ff */
[----:B------:R-:W-:Y:S01]  /*4ac0*/  LEA.HI.X.SX32 R129, R152, R249, 0x2, P5 ;  /* 0x000000f998817211 */ /* 0x000fe200028f16ff */
[----:B------:R3:W-:Y:S01]  /*4ad0*/  STL [R1+0x234], R142 ;  /* 0x0002348e01007387 */ /* 0x0007e20000100800 */
[----:B------:R-:W-:-:S02]  /*4ae0*/  LEA.HI.X.SX32 R121, R165, R121, 0x2, P3 ;  /* 0x00000079a5797211 */ /* 0x000fc400018f16ff */
[-C--:B------:R-:W-:Y:S01]  /*4af0*/  LEA R122, P3, R161, R248.reuse, 0x2 ;  /* 0x000000f8a17a7211 */ /* 0x080fe200078610ff */
[----:B------:R4:W-:Y:S01]  /*4b00*/  STL [R1+0x230], R144 ;  /* 0x0002309001007387 */ /* 0x0009e20000100800 */
[-C--:B------:R-:W-:Y:S02]  /*4b10*/  LEA R132, P5, R3, R248.reuse, 0x2 ;  /* 0x000000f803847211 */ /* 0x080fe400078a10ff */
[-C--:B------:R-:W-:Y:S01]  /*4b20*/  LEA.HI.X.SX32 R123, R161, R249.reuse, 0x2, P3 ;  /* 0x000000f9a17b7211 */ /* 0x080fe200018f16ff */
[----:B------:R-:W-:Y:S01]  /*4b30*/  STL [R1+0x22c], R149 ;  /* 0x00022c9501007387 */ /* 0x000fe20000100800 */
[-C--:B------:R-:W-:Y:S02]  /*4b40*/  LEA R126, P3, R153, R248.reuse, 0x2 ;  /* 0x000000f8997e7211 */ /* 0x080fe400078610ff */
[-C--:B------:R-:W-:Y:S01]  /*4b50*/  LEA.HI.X.SX32 R133, R3, R249.reuse, 0x2, P5 ;  /* 0x000000f903857211 */ /* 0x080fe200028f16ff */
[----:B-1----:R-:W-:Y:S01]  /*4b60*/  IMAD R3, R135, c[0x0][0x190], RZ ;  /* 0x0000640087037a24 */ /* 0x002fe200078e02ff */
[----:B------:R-:W-:Y:S01]  /*4b70*/  LEA.HI.X.SX32 R127, R153, R249, 0x2, P3 ;  /* 0x000000f9997f7211 */ /* 0x000fe200018f16ff */
[----:B------:R1:W-:Y:S01]  /*4b80*/  STL [R1+0x228], R148 ;  /* 0x0002289401007387 */ /* 0x0003e20000100800 */
[----:B------:R-:W-:-:S02]  /*4b90*/  LEA R130, P3, R145, R248, 0x2 ;  /* 0x000000f891827211 */ /* 0x000fc400078610ff */
[CC--:B------:R-:W-:Y:S01]  /*4ba0*/  LEA R136, P5, R140.reuse, R248.reuse, 0x2 ;  /* 0x000000f88c887211 */ /* 0x0c0fe200078a10ff */
[----:B------:R1:W-:Y:S01]  /*4bb0*/  STL [R1+0x224], R150 ;  /* 0x0002249601007387 */ /* 0x0003e20000100800 */
[-C--:B------:R-:W-:Y:S02]  /*4bc0*/  LEA.HI.X.SX32 R131, R145, R249.reuse, 0x2, P3 ;  /* 0x000000f991837211 */ /* 0x080fe400018f16ff */
[CC--:B------:R-:W-:Y:S01]  /*4bd0*/  LEA R134, P3, R141.reuse, R248.reuse, 0x2 ;  /* 0x000000f88d867211 */ /* 0x0c0fe200078610ff */
[----:B------:R1:W-:Y:S01]  /*4be0*/  STL [R1+0x220], R12 ;  /* 0x0002200c01007387 */ /* 0x0003e20000100800 */
[-C--:B------:R-:W-:Y:S02]  /*4bf0*/  LEA.HI.X.SX32 R137, R140, R249.reuse, 0x2, P5 ;  /* 0x000000f98c897211 */ /* 0x080fe400028f16ff */
[----:B------:R-:W-:Y:S01]  /*4c00*/  LEA.HI.X.SX32 R135, R141, R249, 0x2, P3 ;  /* 0x000000f98d877211 */ /* 0x000fe200018f16ff */
[----:B------:R1:W-:Y:S01]  /*4c10*/  STL [R1+0x21c], R154 ;  /* 0x00021c9a01007387 */ /* 0x0003e20000100800 */
[----:B------:R-:W-:-:S02]  /*4c20*/  LEA R138, P3, R142, R248, 0x2 ;  /* 0x000000f88e8a7211 */ /* 0x000fc400078610ff */
[-C--:B--2---:R-:W-:Y:S01]  /*4c30*/  LEA R140, P5, R144, R248.reuse, 0x2 ;  /* 0x000000f8908c7211 */ /* 0x084fe200078a10ff */
[----:B------:R2:W-:Y:S01]  /*4c40*/  STL [R1+0x218], R156 ;  /* 0x0002189c01007387 */ /* 0x0005e20000100800 */
[-C--:B------:R-:W-:Y:S02]  /*4c50*/  LEA.HI.X.SX32 R139, R142, R249.reuse, 0x2, P3 ;  /* 0x000000f98e8b7211 */ /* 0x080fe400018f16ff */
[CC--:B---3--:R-:W-:Y:S01]  /*4c60*/  LEA R142, P3, R149.reuse, R248.reuse, 0x2 ;  /* 0x000000f8958e7211 */ /* 0x0c8fe200078610ff */
[----:B------:R3:W-:Y:S01]  /*4c70*/  STL [R1+0x214], R158 ;  /* 0x0002149e01007387 */ /* 0x0007e20000100800 */
[-C--:B------:R-:W-:Y:S02]  /*4c80*/  LEA.HI.X.SX32 R141, R144, R249.reuse, 0x2, P5 ;  /* 0x000000f9908d7211 */ /* 0x080fe400028f16ff */
[----:B----4-:R-:W-:Y:S01]  /*4c90*/  LEA R144, P5, R148, R248, 0x2 ;  /* 0x000000f894907211 */ /* 0x010fe200078a10ff */
[----:B------:R4:W-:Y:S01]  /*4ca0*/  STL [R1+0x210], R160 ;  /* 0x000210a001007387 */ /* 0x0009e20000100800 */
[----:B------:R-:W-:-:S02]  /*4cb0*/  LEA.HI.X.SX32 R143, R149, R249, 0x2, P3 ;  /* 0x000000f9958f7211 */ /* 0x000fc400018f16ff */
[-C--:B------:R-:W-:Y:S01]  /*4cc0*/  LEA R146, P3, R150, R248.reuse, 0x2 ;  /* 0x000000f896927211 */ /* 0x080fe200078610ff */
[----:B------:R2:W-:Y:S01]  /*4cd0*/  STL [R1+0x20c], R162 ;  /* 0x00020ca201007387 */ /* 0x0005e20000100800 */
[-C--:B------:R-:W-:Y:S02]  /*4ce0*/  LEA.HI.X.SX32 R145, R148, R249.reuse, 0x2, P5 ;  /* 0x000000f994917211 */ /* 0x080fe400028f16ff */
[-C--:B-1----:R-:W-:Y:S01]  /*4cf0*/  LEA R148, P5, R12, R248.reuse, 0x2 ;  /* 0x000000f80c947211 */ /* 0x082fe200078a10ff */
[----:B------:R1:W-:Y:S01]  /*4d00*/  STL [R1+0x208], R164 ;  /* 0x000208a401007387 */ /* 0x0003e20000100800 */
[-C--:B------:R-:W-:Y:S02]  /*4d10*/  LEA.HI.X.SX32 R147, R150, R249.reuse, 0x2, P3 ;  /* 0x000000f996937211 */ /* 0x080fe400018f16ff */
[-C--:B------:R-:W-:Y:S01]  /*4d20*/  LEA R150, P3, R154, R248.reuse, 0x2 ;  /* 0x000000f89a967211 */ /* 0x080fe200078610ff */
[----:B------:R1:W-:Y:S01]  /*4d30*/  STL [R1+0x204], R166 ;  /* 0x000204a601007387 */ /* 0x0003e20000100800 */
[-C--:B------:R-:W-:Y:S01]  /*4d40*/  LEA.HI.X.SX32 R149, R12, R249.reuse, 0x2, P5 ;  /* 0x000000f90c957211 */ /* 0x080fe200028f16ff */
[----:B------:R-:W-:Y:S01]  /*4d50*/  IMAD R12, R151, c[0x0][0x190], RZ ;  /* 0x00006400970c7a24 */ /* 0x000fe200078e02ff */
[----:B------:R-:W-:Y:S01]  /*4d60*/  LEA R152, P5, R156, R248, 0x2 ;  /* 0x000000f89c987211 */ /* 0x000fe200078a10ff */
[----:B------:R1:W-:Y:S01]  /*4d70*/  STL [R1+0x200], R168 ;  /* 0x000200a801007387 */ /* 0x0003e20000100800 */
[----:B------:R-:W-:-:S02]  /*4d80*/  LEA.HI.X.SX32 R151, R154, R249, 0x2, P3 ;  /* 0x000000f99a977211 */ /* 0x000fc400018f16ff */
[-C--:B------:R-:W-:Y:S01]  /*4d90*/  LEA R154, P3, R158, R248.reuse, 0x2 ;  /* 0x000000f89e9a7211 */ /* 0x080fe200078610ff */
[----:B------:R1:W-:Y:S01]  /*4da0*/  STL [R1+0x1fc], R170 ;  /* 0x0001fcaa01007387 */ /* 0x0003e20000100800 */
[-C--:B------:R-:W-:Y:S02]  /*4db0*/  LEA.HI.X.SX32 R153, R156, R249.reuse, 0x2, P5 ;  /* 0x000000f99c997211 */ /* 0x080fe400028f16ff */
[-C--:B--2---:R-:W-:Y:S01]  /*4dc0*/  LEA R156, P5, R160, R248.reuse, 0x2 ;  /* 0x000000f8a09c7211 */ /* 0x084fe200078a10ff */
[----:B------:R2:W-:Y:S01]  /*4dd0*/  STL [R1+0x1f8], R172 ;  /* 0x0001f8ac01007387 */ /* 0x0005e20000100800 */
[-C--:B------:R-:W-:Y:S02]  /*4de0*/  LEA.HI.X.SX32 R155, R158, R249.reuse, 0x2, P3 ;  /* 0x000000f99e9b7211 */ /* 0x080fe400018f16ff */
[----:B---3--:R-:W-:Y:S01]  /*4df0*/  LEA R158, P3, R162, R248, 0x2 ;  /* 0x000000f8a29e7211 */ /* 0x008fe200078610ff */
[----:B------:R3:W-:Y:S01]  /*4e00*/  STL [R1+0x1f4], R174 ;  /* 0x0001f4ae01007387 */ /* 0x0007e20000100800 */
[----:B------:R-:W-:-:S02]  /*4e10*/  LEA.HI.X.SX32 R157, R160, R249, 0x2, P5 ;  /* 0x000000f9a09d7211 */ /* 0x000fc400028f16ff */
[-C--:B----4-:R-:W-:Y:S01]  /*4e20*/  LEA R160, P5, R164, R248.reuse, 0x2 ;  /* 0x000000f8a4a07211 */ /* 0x090fe200078a10ff */
[----:B------:R4:W-:Y:S01]  /*4e30*/  STL [R1+0x1f0], R176 ;  /* 0x0001f0b001007387 */ /* 0x0009e20000100800 */
[-C--:B------:R-:W-:Y:S02]  /*4e40*/  LEA.HI.X.SX32 R159, R162, R249.reuse, 0x2, P3 ;  /* 0x000000f9a29f7211 */ /* 0x080fe400018f16ff */
[-C--:B------:R-:W-:Y:S01]  /*4e50*/  LEA R162, P3, R166, R248.reuse, 0x2 ;  /* 0x000000f8a6a27211 */ /* 0x080fe200078610ff */
[----:B------:R2:W-:Y:S01]  /*4e60*/  STL [R1+0x1ec], R178 ;  /* 0x0001ecb201007387 */ /* 0x0005e20000100800 */
[-C--:B------:R-:W-:Y:S02]  /*4e70*/  LEA.HI.X.SX32 R161, R164, R249.reuse, 0x2, P5 ;  /* 0x000000f9a4a17211 */ /* 0x080fe400028f16ff */
[----:B-1----:R-:W-:Y:S01]  /*4e80*/  LEA R164, P5, R168, R248, 0x2 ;  /* 0x000000f8a8a47211 */ /* 0x002fe200078a10ff */
[----:B------:R1:W-:Y:S01]  /*4e90*/  STL [R1+0x1e8], R180 ;  /* 0x0001e8b401007387 */ /* 0x0003e20000100800 */
[----:B------:R-:W-:-:S02]  /*4ea0*/  LEA.HI.X.SX32 R163, R166, R249, 0x2, P3 ;  /* 0x000000f9a6a37211 */ /* 0x000fc400018f16ff */
[-C--:B------:R-:W-:Y:S01]  /*4eb0*/  LEA R166, P3, R170, R248.reuse, 0x2 ;  /* 0x000000f8aaa67211 */ /* 0x080fe200078610ff */
[----:B------:R1:W-:Y:S01]  /*4ec0*/  STL [R1+0x1e4], R182 ;  /* 0x0001e4b601007387 */ /* 0x0003e20000100800 */
[-C--:B------:R-:W-:Y:S02]  /*4ed0*/  LEA.HI.X.SX32 R165, R168, R249.reuse, 0x2, P5 ;  /* 0x000000f9a8a57211 */ /* 0x080fe400028f16ff */
[-C--:B------:R-:W-:Y:S01]  /*4ee0*/  LEA R168, P5, R172, R248.reuse, 0x2 ;  /* 0x000000f8aca87211 */ /* 0x080fe200078a10ff */
[----:B------:R1:W-:Y:S01]  /*4ef0*/  STL [R1+0x1e0], R13 ;  /* 0x0001e00d01007387 */ /* 0x0003e20000100800 */
[-C--:B------:R-:W-:Y:S02]  /*4f00*/  LEA.HI.X.SX32 R167, R170, R249.reuse, 0x2, P3 ;  /* 0x000000f9aaa77211 */ /* 0x080fe400018f16ff */
[----:B------:R-:W-:Y:S01]  /*4f10*/  LEA R170, P3, R174, R248, 0x2 ;  /* 0x000000f8aeaa7211 */ /* 0x000fe200078610ff */
[----:B------:R1:W-:Y:S01]  /*4f20*/  STL [R1+0x1d8], R186 ;  /* 0x0001d8ba01007387 */ /* 0x0003e20000100800 */
[----:B------:R-:W-:-:S02]  /*4f30*/  LEA.HI.X.SX32 R169, R172, R249, 0x2, P5 ;  /* 0x000000f9aca97211 */ /* 0x000fc400028f16ff */
[-C--:B--2---:R-:W-:Y:S01]  /*4f40*/  LEA R172, P5, R176, R248.reuse, 0x2 ;  /* 0x000000f8b0ac7211 */ /* 0x084fe200078a10ff */
[----:B------:R2:W-:Y:S01]  /*4f50*/  STL [R1+0x1d4], R188 ;  /* 0x0001d4bc01007387 */ /* 0x0005e20000100800 */
[-C--:B------:R-:W-:Y:S02]  /*4f60*/  LEA.HI.X.SX32 R171, R174, R249.reuse, 0x2, P3 ;  /* 0x000000f9aeab7211 */ /* 0x080fe400018f16ff */
[-C--:B---3--:R-:W-:Y:S01]  /*4f70*/  LEA R174, P3, R178, R248.reuse, 0x2 ;  /* 0x000000f8b2ae7211 */ /* 0x088fe200078610ff */
        /* <DEDUP_REMOVED lines=8> */
[CC--:B-1----:R-:W-:Y:S01]  /*5000*/  LEA R180, P5, R13.reuse, R248.reuse, 0x2 ;  /* 0x000000f80db47211 */ /* 0x0c2fe200078a10ff */
        /* <DEDUP_REMOVED lines=29> */
[-C--:B------:R-:W-:Y:S01]  /*51e0*/  LEA.HI.X.SX32 R197, R3, R249.reuse, 0x2, P5 ;  /* 0x000000f903c57211 */ /* 0x080fe200028f16ff */
[----:B------:R-:W-:Y:S01]  /*51f0*/  IMAD R3, R199, c[0x0][0x190], RZ ;  /* 0x00006400c7037a24 */ /* 0x000fe200078e02ff */
        /* <DEDUP_REMOVED lines=11> */
[-C--:B------:R-:W-:Y:S01]  /*52b0*/  LEA.HI.X.SX32 R205, R12, R249.reuse, 0x2, P5 ;  /* 0x000000f90ccd7211 */ /* 0x080fe200028f16ff */
[----:B----4-:R-:W-:Y:S01]  /*52c0*/  IMAD R12, R207, c[0x0][0x190], RZ ;  /* 0x00006400cf0c7a24 */ /* 0x010fe200078e02ff */
[----:B------:R-:W-:Y:S01]  /*52d0*/  LEA R208, P5, R212, R248, 0x2 ;  /* 0x000000f8d4d07211 */ /* 0x000fe200078a10ff */
        /* <DEDUP_REMOVED lines=8> */
[----:B------:R-:W-:Y:S01]  /*5360*/  LEA R214, P3, R218, R248, 0x2 ;  /* 0x000000f8dad67211 */ /* 0x000fe200078610ff */
        /* <DEDUP_REMOVED lines=8> */
[----:B--2---:R-:W-:Y:S01]  /*53f0*/  LEA R220, P5, R13, R248, 0x2 ;  /* 0x000000f80ddc7211 */ /* 0x004fe200078a10ff */
[----:B------:R2:W-:Y:S01]  /*5400*/  STL [R1+0x174], R12 ;  /* 0x0001740c01007387 */ /* 0x0005e20000100800 */
[----:B------:R-:W-:-:S02]  /*5410*/  LEA.HI.X.SX32 R219, R222, R249, 0x2, P3 ;  /* 0x000000f9dedb7211 */ /* 0x000fc400018f16ff */
[-C--:B---3--:R-:W-:Y:S01]  /*5420*/  LEA R222, P3, R226, R248.reuse, 0x2 ;  /* 0x000000f8e2de7211 */ /* 0x088fe200078610ff */
[----:B------:R3:W-:Y:S01]  /*5430*/  STL [R1+0x170], R238 ;  /* 0x000170ee01007387 */ /* 0x0007e20000100800 */
[-C--:B------:R-:W-:Y:S01]  /*5440*/  LEA.HI.X.SX32 R221, R13, R249.reuse, 0x2, P5 ;  /* 0x000000f90ddd7211 */ /* 0x080fe200028f16ff */
[----:B----4-:R-:W-:Y:S01]  /*5450*/  IMAD R13, R223, c[0x0][0x190], RZ ;  /* 0x00006400df0d7a24 */ /* 0x010fe200078e02ff */
[-C--:B------:R-:W-:Y:S01]  /*5460*/  LEA R224, P5, R228, R248.reuse, 0x2 ;  /* 0x000000f8e4e07211 */ /* 0x080fe200078a10ff */
[----:B------:R4:W-:Y:S01]  /*5470*/  STL [R1+0x16c], R240 ;  /* 0x00016cf001007387 */ /* 0x0009e20000100800 */
[-C--:B------:R-:W-:Y:S02]  /*5480*/  LEA.HI.X.SX32 R223, R226, R249.reuse, 0x2, P3 ;  /* 0x000000f9e2df7211 */ /* 0x080fe400018f16ff */
[----:B------:R-:W-:Y:S01]  /*5490*/  LEA R226, P3, R230, R248, 0x2 ;  /* 0x000000f8e6e27211 */ /* 0x000fe200078610ff */
[----:B------:R2:W-:Y:S01]  /*54a0*/  STL [R1+0x168], R242 ;  /* 0x000168f201007387 */ /* 0x0005e20000100800 */
[----:B------:R-:W-:-:S02]  /*54b0*/  LEA.HI.X.SX32 R225, R228, R249, 0x2, P5 ;  /* 0x000000f9e4e17211 */ /* 0x000fc400028f16ff */
[CC--:B-1----:R-:W-:Y:S01]  /*54c0*/  LEA R228, P5, R3.reuse, R248.reuse, 0x2 ;  /* 0x000000f803e47211 */ /* 0x0c2fe200078a10ff */
[----:B------:R-:W-:Y:S01]  /*54d0*/  STL [R1+0x164], R13 ;  /* 0x0001640d01007387 */ /* 0x000fe20000100800 */
[-C--:B------:R-:W-:Y:S02]  /*54e0*/  LEA.HI.X.SX32 R227, R230, R249.reuse, 0x2, P3 ;  /* 0x000000f9e6e37211 */ /* 0x080fe400018f16ff */
[-C--:B------:R-:W-:Y:S01]  /*54f0*/  LEA R230, P3, R234, R248.reuse, 0x2 ;  /* 0x000000f8eae67211 */ /* 0x080fe200078610ff */
[----:B------:R1:W-:Y:S01]  /*5500*/  STL [R1+0x15c], R246 ;  /* 0x00015cf601007387 */ /* 0x0003e20000100800 */
[-C--:B------:R-:W-:Y:S01]  /*5510*/  LEA.HI.X.SX32 R229, R3, R249.reuse, 0x2, P5 ;  /* 0x000000f903e57211 */ /* 0x080fe200028f16ff */
[----:B------:R-:W-:Y:S01]  /*5520*/  IMAD R3, R231, c[0x0][0x190], RZ ;  /* 0x00006400e7037a24 */ /* 0x000fe200078e02ff */
[----:B------:R-:W-:Y:S01]  /*5530*/  LEA R232, P5, R12, R248, 0x2 ;  /* 0x000000f80ce87211 */ /* 0x000fe200078a10ff */
[----:B------:R1:W-:Y:S01]  /*5540*/  LDGSTS.E [R2], [R14.64], P1 ;  /* 0x000000000e027fae */ /* 0x0003e20008921846 */
[----:B------:R-:W-:-:S02]  /*5550*/  LEA.HI.X.SX32 R231, R234, R249, 0x2, P3 ;  /* 0x000000f9eae77211 */ /* 0x000fc400018f16ff */
[-C--:B------:R-:W-:Y:S01]  /*5560*/  LEA R234, P3, R238, R248.reuse, 0x2 ;  /* 0x000000f8eeea7211 */ /* 0x080fe200078610ff */
[----:B------:R-:W-:Y:S01]  /*5570*/  STL [R1+0x158], R3 ;  /* 0x0001580301007387 */ /* 0x000fe20000100800 */
[-C--:B------:R-:W-:Y:S01]  /*5580*/  LEA.HI.X.SX32 R233, R12, R249.reuse, 0x2, P5 ;  /* 0x000000f90ce97211 */ /* 0x080fe200028f16ff */
[----:B--2---:R-:W-:Y:S01]  /*5590*/  IMAD R12, R235, c[0x0][0x190], RZ ;  /* 0x00006400eb0c7a24 */ /* 0x004fe200078e02ff */
[-C--:B------:R-:W-:Y:S01]  /*55a0*/  LEA R236, P5, R240, R248.reuse, 0x2 ;  /* 0x000000f8f0ec7211 */ /* 0x080fe200078a10ff */
[----:B------:R2:W-:Y:S01]  /*55b0*/  LDGSTS.E [R2+0x400], [R8.64], P2 ;  /* 0x0040000008027fae */ /* 0x0005e20009121846 */
[-C--:B------:R-:W-:Y:S02]  /*55c0*/  LEA.HI.X.SX32 R235, R238, R249.reuse, 0x2, P3 ;  /* 0x000000f9eeeb7211 */ /* 0x080fe400018f16ff */
[----:B---3--:R-:W-:Y:S01]  /*55d0*/  LEA R238, P3, R242, R248, 0x2 ;  /* 0x000000f8f2ee7211 */ /* 0x008fe200078610ff */
[----:B------:R3:W-:Y:S01]  /*55e0*/  STL [R1+0x154], R12 ;  /* 0x0001540c01007387 */ /* 0x0007e20000100800 */
[----:B------:R-:W-:-:S02]  /*55f0*/  LEA.HI.X.SX32 R237, R240, R249, 0x2, P5 ;  /* 0x000000f9f0ed7211 */ /* 0x000fc400028f16ff */
[CC--:B----4-:R-:W-:Y:S01]  /*5600*/  LEA R240, P5, R13.reuse, R248.reuse, 0x2 ;  /* 0x000000f80df07211 */ /* 0x0d0fe200078a10ff */
[----:B------:R4:W-:Y:S01]  /*5610*/  STL [R1+0x150], R250 ;  /* 0x000150fa01007387 */ /* 0x0009e20000100800 */
[-C--:B------:R-:W-:Y:S02]  /*5620*/  LEA.HI.X.SX32 R239, R242, R249.reuse, 0x2, P3 ;  /* 0x000000f9f2ef7211 */ /* 0x080fe400018f16ff */
[CC--:B------:R-:W-:Y:S01]  /*5630*/  LEA R242, P3, R246.reuse, R248.reuse, 0x2 ;  /* 0x000000f8f6f27211 */ /* 0x0c0fe200078610ff */
[----:B------:R2:W-:Y:S01]  /*5640*/  LDGSTS.E [R2+0x800], [R4.64], P0 ;  /* 0x0080000004027fae */ /* 0x0005e20008121846 */
[-C--:B------:R-:W-:Y:S02]  /*5650*/  LEA.HI.X.SX32 R241, R13, R249.reuse, 0x2, P5 ;  /* 0x000000f90df17211 */ /* 0x080fe400028f16ff */
[----:B------:R-:W-:Y:S01]  /*5660*/  LEA R244, P5, R3, R248, 0x2 ;  /* 0x000000f803f47211 */ /* 0x000fe200078a10ff */
[----:B------:R2:W-:Y:S01]  /*5670*/  LDGSTS.E [R2+0xc00], [R106.64], P4 ;  /* 0x00c000006a027fae */ /* 0x0005e2000a121846 */
[----:B------:R-:W-:-:S02]  /*5680*/  LEA.HI.X.SX32 R243, R246, R249, 0x2, P3 ;  /* 0x000000f9f6f37211 */ /* 0x000fc400018f16ff */
[-C--:B-1----:R-:W-:Y:S02]  /*5690*/  LEA R246, P3, R12, R248.reuse, 0x2 ;  /* 0x000000f80cf67211 */ /* 0x082fe400078610ff */
[-C--:B------:R-:W-:Y:S02]  /*56a0*/  LEA.HI.X.SX32 R245, R3, R249.reuse, 0x2, P5 ;  /* 0x000000f903f57211 */ /* 0x080fe400028f16ff */
[----:B------:R-:W-:Y:S02]  /*56b0*/  LEA R248, P5, R250, R248, 0x2 ;  /* 0x000000f8faf87211 */ /* 0x000fe400078a10ff */
[----:B------:R-:W-:Y:S02]  /*56c0*/  LOP3.LUT R13, R0, 0x14, RZ, 0xfc, !PT ;  /* 0x00000014000d7812 */ /* 0x000fe400078efcff */
[-C--:B------:R-:W-:Y:S02]  /*56d0*/  LEA.HI.X.SX32 R247, R12, R249.reuse, 0x2, P3 ;  /* 0x000000f90cf77211 */ /* 0x080fe400018f16ff */
[----:B------:R-:W-:Y:S01]  /*56e0*/  ISETP.GE.AND P3, PT, R252, c[0x0][0x180], PT ;  /* 0x00006000fc007a0c */ /* 0x000fe20003f66270 */
[----:B---3--:R-:W3:Y:S01]  /*56f0*/  LDL.LU R12, [R1+0x318] ;  /* 0x00031800010c7983 */ /* 0x008ee20000300800 */
[----:B------:R-:W-:-:S02]  /*5700*/  LEA.HI.X.SX32 R249, R250, R249, 0x2, P5 ;  /* 0x000000f9faf97211 */ /* 0x000fc400028f16ff */
[C---:B------:R-:W-:Y:S01]  /*5710*/  LOP3.LUT R3, R0.reuse, 0x18, RZ, 0xfc, !PT ;  /* 0x0000001800037812 */ /* 0x040fe200078efcff */
[----:B------:R-:W3:Y:S01]  /*5720*/  LDL.LU.64 R14, [R1+0x310] ;  /* 0x00031000010e7983 */ /* 0x000ee20000300a00 */
[----:B------:R-:W-:Y:S02]  /*5730*/  ISETP.GE.AND P5, PT, R13, c[0x0][0x180], PT ;  /* 0x000060000d007a0c */ /* 0x000fe40003fa6270 */
[----:B------:R-:W-:Y:S02]  /*5740*/  SEL R252, R251, RZ, !P3 ;  /* 0x000000fffbfc7207 */ /* 0x000fe40005800000 */
[----:B------:R-:W-:Y:S02]  /*5750*/  ISETP.GE.AND P3, PT, R3, c[0x0][0x180], PT ;  /* 0x0000600003007a0c */ /* 0x000fe40003f66270 */
[----:B------:R-:W-:Y:S02]  /*5760*/  SEL R13, R251, RZ, !P5 ;  /* 0x000000fffb0d7207 */ /* 0x000fe40006800000 */
[----:B----4-:R-:W-:-:S02]  /*5770*/  LOP3.LUT R250, R0, 0x1c, RZ, 0xfc, !PT ;  /* 0x0000001c00fa7812 */ /* 0x010fc400078efcff */
[----:B------:R-:W-:Y:S02]  /*5780*/  SEL R0, R251, RZ, !P3 ;  /* 0x000000fffb007207 */ /* 0x000fe40005800000 */
[----:B------:R-:W-:Y:S02]  /*5790*/  ISETP.NE.U32.AND P3, PT, R13, RZ, PT ;  /* 0x000000ff0d00720c */ /* 0x000fe40003f65070 */
[----:B------:R-:W3:Y:S04]  /*57a0*/  LDL.LU R13, [R1+0x308] ;  /* 0x00030800010d7983 */ /* 0x000ee80000300800 */
[----:B--2---:R-:W2:Y:S04]  /*57b0*/  LDL.LU.64 R8, [R1+0x300] ;  /* 0x0003000001087983 */ /* 0x004ea80000300a00 */
[----:B------:R-:W4:Y:S01]  /*57c0*/  LDL.LU.64 R4, [R1+0x2f8] ;  /* 0x0002f80001047983 */ /* 0x000f220000300a00 */
[----:B------:R-:W-:-:S03]  /*57d0*/  ISETP.NE.U32.AND P2, PT, R0, RZ, PT ;  /* 0x000000ff0000720c */ /* 0x000fc60003f45070 */
[----:B------:R-:W1:Y:S01]  /*57e0*/  S2R R0, SR_TID.X ;  /* 0x0000000000007919 */ /* 0x000e620000002100 */
[----:B------:R-:W-:Y:S02]  /*57f0*/  ISETP.GE.AND P5, PT, R250, c[0x0][0x180], PT ;  /* 0x00006000fa007a0c */ /* 0x000fe40003fa6270 */
[----:B------:R-:W-:Y:S02]  /*5800*/  ISETP.NE.U32.AND P1, PT, R252, RZ, PT ;  /* 0x000000fffc00720c */ /* 0x000fe40003f25070 */
[----:B------:R-:W-:-:S04]  /*5810*/  SEL R252, R251, RZ, !P5 ;  /* 0x000000fffbfc7207 */ /* 0x000fc80006800000 */
[----:B------:R-:W-:Y:S01]  /*5820*/  ISETP.NE.U32.AND P5, PT, R252, RZ, PT ;  /* 0x000000fffc00720c */ /* 0x000fe20003fa5070 */
[----:B------:R1:W-:Y:S02]  /*5830*/  STL.64 [R1+0x2d0], R106 ;  /* 0x0002d06a01007387 */ /* 0x0003e40000100a00 */
[----:B-1----:R-:W-:-:S04]  /*5840*/  SHF.R.U32.HI R0, RZ, 0x6, R0 ;  /* 0x00000006ff007819 */ /* 0x002fc80000011600 */
[----:B------:R1:W-:Y:S01]  /*5850*/  LDGSTS.E [R2+0x1000], [R110.64], P1 ;  /* 0x010000006e027fae */ /* 0x0003e20008921846 */
[----:B------:R-:W-:-:S03]  /*5860*/  SGXT.U32 R0, R0, 0x1 ;  /* 0x000000010000781a */ /* 0x000fc60000000000 */
[----:B------:R1:W-:Y:S01]  /*5870*/  STL.64 [R1+0x2c0], R110 ;  /* 0x0002c06e01007387 */ /* 0x0003e20000100a00 */
[----:B------:R-:W-:-:S03]  /*5880*/  LOP3.LUT R252, R0, 0x20, RZ, 0xfc, !PT ;  /* 0x0000002000fc7812 */ /* 0x000fc600078efcff */
[----:B------:R1:W-:Y:S01]  /*5890*/  LDGSTS.E [R2+0x1400], [R114.64], P3 ;  /* 0x0140000072027fae */ /* 0x0003e20009921846 */
[C---:B------:R-:W-:Y:S02]  /*58a0*/  LOP3.LUT R252, R0.reuse, 0x24, RZ, 0xfc, !PT ;  /* 0x0000002400fc7812 */ /* 0x040fe400078efcff */
[----:B------:R-:W-:-:S06]  /*58b0*/  LOP3.LUT R0, R0, 0x28, RZ, 0xfc, !PT ;  /* 0x0000002800007812 */ /* 0x000fcc00078efcff */
[----:B------:R-:W1:Y:S02]  /*58c0*/  S2R R0, SR_TID.X ;  /* 0x0000000000007919 */ /* 0x000e640000002100 */
[----:B-1----:R-:W-:-:S04]  /*58d0*/  SHF.R.U32.HI R0, RZ, 0x6, R0 ;  /* 0x00000006ff007819 */ /* 0x002fc80000011600 */
[----:B------:R-:W-:-:S04]  /*58e0*/  SGXT.U32 R0, R0, 0x1 ;  /* 0x000000010000781a */ /* 0x000fc80000000000 */
[----:B------:R-:W-:-:S04]  /*58f0*/  LOP3.LUT R0, R0, 0x20, RZ, 0xfc, !PT ;  /* 0x0000002000007812 */ /* 0x000fc800078efcff */
[----:B------:R-:W-:Y:S02]  /*5900*/  ISETP.GE.AND P0, PT, R0, c[0x0][0x180], PT ;  /* 0x0000600000007a0c */ /* 0x000fe40003f06270 */
[----:B------:R-:W1:Y:S01]  /*5910*/  S2R R0, SR_TID.X ;  /* 0x0000000000007919 */ /* 0x000e620000002100 */
[----:B------:R-:W-:Y:S02]  /*5920*/  ISETP.GE.AND P4, PT, R252, c[0x0][0x180], PT ;  /* 0x00006000fc007a0c */ /* 0x000fe40003f86270 */
[----:B------:R-:W-:Y:S02]  /*5930*/  SEL R252, R251, RZ, !P0 ;  /* 0x000000fffbfc7207 */ /* 0x000fe40004000000 */
[----:B-1----:R-:W-:-:S04]  /*5940*/  SHF.R.U32.HI R0, RZ, 0x6, R0 ;  /* 0x00000006ff007819 */ /* 0x002fc80000011600 */
[----:B------:R-:W-:-:S04]  /*5950*/  SGXT.U32 R0, R0, 0x1 ;  /* 0x000000010000781a */ /* 0x000fc80000000000 */
[C---:B------:R-:W-:Y:S02]  /*5960*/  LOP3.LUT R107, R0.reuse, 0x28, RZ, 0xfc, !PT ;  /* 0x00000028006b7812 */ /* 0x040fe400078efcff */
[----:B------:R-:W-:Y:S02]  /*5970*/  LOP3.LUT R106, R0, 0x2c, RZ, 0xfc, !PT ;  /* 0x0000002c006a7812 */ /* 0x000fe400078efcff */
[----:B------:R-:W-:Y:S02]  /*5980*/  ISETP.GE.AND P0, PT, R107, c[0x0][0x180], PT ;  /* 0x000060006b007a0c */ /* 0x000fe40003f06270 */
[C---:B------:R-:W-:Y:S02]  /*5990*/  SEL R107, R251.reuse, RZ, !P4 ;  /* 0x000000fffb6b7207 */ /* 0x040fe40006000000 */
[----:B------:R-:W-:Y:S02]  /*59a0*/  ISETP.GE.AND P4, PT, R106, c[0x0][0x180], PT ;  /* 0x000060006a007a0c */ /* 0x000fe40003f86270 */
[----:B------:R-:W-:-:S02]  /*59b0*/  SEL R106, R251, RZ, !P0 ;  /* 0x000000fffb6a7207 */ /* 0x000fc40004000000 */
[----:B------:R-:W-:Y:S02]  /*59c0*/  LOP3.LUT R110, R0, 0x30, RZ, 0xfc, !PT ;  /* 0x00000030006e7812 */ /* 0x000fe400078efcff */
[----:B------:R-:W-:Y:S02]  /*59d0*/  ISETP.NE.U32.AND P1, PT, R252, RZ, PT ;  /* 0x000000fffc00720c */ /* 0x000fe40003f25070 */
[----:B------:R-:W-:Y:S02]  /*59e0*/  ISETP.NE.U32.AND P0, PT, R107, RZ, PT ;  /* 0x000000ff6b00720c */ /* 0x000fe40003f05070 */
[----:B------:R-:W-:Y:S02]  /*59f0*/  SEL R252, R251, RZ, !P4 ;  /* 0x000000fffbfc7207 */ /* 0x000fe40006000000 */
[----:B------:R-:W-:Y:S02]  /*5a00*/  LOP3.LUT R107, R0, 0x34, RZ, 0xfc, !PT ;  /* 0x00000034006b7812 */ /* 0x000fe400078efcff */
[----:B------:R-:W-:Y:S01]  /*5a10*/  ISETP.NE.U32.AND P3, PT, R106, RZ, PT ;  /* 0x000000ff6a00720c */ /* 0x000fe20003f65070 */
[----:B------:R-:W-:Y:S01]  /*5a20*/  STL.64 [R1+0x2e0], R114 ;  /* 0x0002e07201007387 */ /* 0x000fe20000100a00 */
[----:B------:R-:W-:-:S02]  /*5a30*/  LOP3.LUT R106, R0, 0x38, RZ, 0xfc, !PT ;  /* 0x00000038006a7812 */ /* 0x000fc400078efcff */
[----:B------:R-:W-:Y:S01]  /*5a40*/  ISETP.NE.U32.AND P4, PT, R252, RZ, PT ;  /* 0x000000fffc00720c */ /* 0x000fe20003f85070 */
[----:B--2---:R1:W-:Y:S04]  /*5a50*/  STL.64 [R1+0x2b8], R8 ;  /* 0x0002b80801007387 */ /* 0x0043e80000100a00 */
[----:B----4-:R2:W-:Y:S01]  /*5a60*/  LDGSTS.E [R2+0x1800], [R4.64], P2 ;  /* 0x0180000004027fae */ /* 0x0105e20009121846 */
[----:B------:R-:W-:-:S03]  /*5a70*/  ISETP.GE.AND P2, PT, R110, c[0x0][0x180], PT ;  /* 0x000060006e007a0c */ /* 0x000fc60003f46270 */
[----:B------:R1:W-:Y:S01]  /*5a80*/  LDGSTS.E [R2+0x1c00], [R8.64], P5 ;  /* 0x01c0000008027fae */ /* 0x0003e2000a921846 */
[----:B------:R-:W-:Y:S02]  /*5a90*/  ISETP.GE.AND P5, PT, R107, c[0x0][0x180], PT ;  /* 0x000060006b007a0c */ /* 0x000fe40003fa6270 */
[C---:B------:R-:W-:Y:S01]  /*5aa0*/  SEL R252, R251.reuse, RZ, !P2 ;  /* 0x000000fffbfc7207 */ /* 0x040fe20005000000 */
[----:B---3--:R3:W-:Y:S01]  /*5ab0*/  LDGSTS.E [R2+0x2000], [R12.64], P1 ;  /* 0x020000000c027fae */ /* 0x0087e20008921846 */
[----:B------:R-:W-:Y:S02]  /*5ac0*/  ISETP.GE.AND P2, PT, R106, c[0x0][0x180], PT ;  /* 0x000060006a007a0c */ /* 0x000fe40003f46270 */
[----:B-1----:R-:W-:Y:S01]  /*5ad0*/  LOP3.LUT R8, R0, 0x3c, RZ, 0xfc, !PT ;  /* 0x0000003c00087812 */ /* 0x002fe200078efcff */
[----:B------:R1:W-:Y:S01]  /*5ae0*/  LDGSTS.E [R2+0x2400], [R16.64], P0 ;  /* 0x0240000010027fae */ /* 0x0003e20008121846 */
[C---:B------:R-:W-:Y:S02]  /*5af0*/  SEL R9, R251.reuse, RZ, !P5 ;  /* 0x000000fffb097207 */ /* 0x040fe40006800000 */
[----:B------:R-:W-:Y:S01]  /*5b00*/  ISETP.GE.AND P5, PT, R8, c[0x0][0x180], PT ;  /* 0x0000600008007a0c */ /* 0x000fe20003fa6270 */
[----:B------:R4:W-:Y:S01]  /*5b10*/  LDGSTS.E [R2+0x2800], [R20.64], P3 ;  /* 0x0280000014027fae */ /* 0x0009e20009921846 */
[----:B------:R-:W-:-:S02]  /*5b20*/  SEL R8, R251, RZ, !P2 ;  /* 0x000000fffb087207 */ /* 0x000fc40005000000 */
[----:B------:R-:W-:Y:S01]  /*5b30*/  LOP3.LUT R106, R0, 0x40, RZ, 0xfc, !PT ;  /* 0x00000040006a7812 */ /* 0x000fe200078efcff */
[----:B------:R1:W-:Y:S01]  /*5b40*/  LDGSTS.E [R2+0x2c00], [R24.64], P4 ;  /* 0x02c0000018027fae */ /* 0x0003e2000a121846 */
[----:B------:R-:W-:Y:S02]  /*5b50*/  ISETP.NE.U32.AND P1, PT, R252, RZ, PT ;  /* 0x000000fffc00720c */ /* 0x000fe40003f25070 */
[----:B------:R-:W-:Y:S02]  /*5b60*/  ISETP.NE.U32.AND P0, PT, R8, RZ, PT ;  /* 0x000000ff0800720c */ /* 0x000fe40003f05070 */
[----:B------:R-:W-:Y:S02]  /*5b70*/  ISETP.NE.U32.AND P2, PT, R9, RZ, PT ;  /* 0x000000ff0900720c */ /* 0x000fe40003f45070 */
[----:B------:R-:W-:Y:S02]  /*5b80*/  SEL R252, R251, RZ, !P5 ;  /* 0x000000fffbfc7207 */ /* 0x000fe40006800000 */
[----:B------:R-:W-:-:S02]  /*5b90*/  LOP3.LUT R8, R0, 0x44, RZ, 0xfc, !PT ;  /* 0x0000004400087812 */ /* 0x000fc400078efcff */
[----:B------:R-:W-:Y:S02]  /*5ba0*/  ISETP.GE.AND P3, PT, R106, c[0x0][0x180], PT ;  /* 0x000060006a007a0c */ /* 0x000fe40003f66270 */
[----:B------:R-:W-:Y:S01]  /*5bb0*/  LOP3.LUT R9, R0, 0x48, RZ, 0xfc, !PT ;  /* 0x0000004800097812 */ /* 0x000fe200078efcff */
[----:B------:R1:W-:Y:S01]  /*5bc0*/  LDGSTS.E [R2+0x3000], [R28.64], P1 ;  /* 0x030000001c027fae */ /* 0x0003e20008921846 */
[----:B------:R-:W-:Y:S02]  /*5bd0*/  ISETP.NE.U32.AND P5, PT, R252, RZ, PT ;  /* 0x000000fffc00720c */ /* 0x000fe40003fa5070 */
[----:B------:R-:W-:Y:S01]  /*5be0*/  ISETP.GE.AND P4, PT, R8, c[0x0][0x180], PT ;  /* 0x0000600008007a0c */ /* 0x000fe20003f86270 */
[----:B------:R1:W-:Y:S01]  /*5bf0*/  LDGSTS.E [R2+0x3400], [R32.64], P2 ;  /* 0x0340000020027fae */ /* 0x0003e20009121846 */
[----:B------:R-:W-:Y:S02]  /*5c00*/  LOP3.LUT R8, R0, 0x4c, RZ, 0xfc, !PT ;  /* 0x0000004c00087812 */ /* 0x000fe400078efcff */
[----:B------:R-:W-:Y:S01]  /*5c10*/  SEL R252, R251, RZ, !P3 ;  /* 0x000000fffbfc7207 */ /* 0x000fe20005800000 */
[----:B------:R1:W-:Y:S01]  /*5c20*/  LDGSTS.E [R2+0x3800], [R36.64], P0 ;  /* 0x0380000024027fae */ /* 0x0003e20008121846 */
[----:B------:R-:W-:-:S02]  /*5c30*/  ISETP.GE.AND P3, PT, R9, c[0x0][0x180], PT ;  /* 0x0000600009007a0c */ /* 0x000fc40003f66270 */
[C---:B------:R-:W-:Y:S02]  /*5c40*/  SEL R9, R251.reuse, RZ, !P4 ;  /* 0x000000fffb097207 */ /* 0x040fe40006000000 */
[----:B------:R-:W-:Y:S01]  /*5c50*/  ISETP.GE.AND P4, PT, R8, c[0x0][0x180], PT ;  /* 0x0000600008007a0c */ /* 0x000fe20003f86270 */
[----:B------:R1:W-:Y:S01]  /*5c60*/  LDGSTS.E [R2+0x3c00], [R40.64], P5 ;  /* 0x03c0000028027fae */ /* 0x0003e2000a921846 */
[----:B------:R-:W-:Y:S02]  /*5c70*/  SEL R8, R251, RZ, !P3 ;  /* 0x000000fffb087207 */ /* 0x000fe40005800000 */
[----:B------:R-:W-:Y:S02]  /*5c80*/  LOP3.LUT R106, R0, 0x50, RZ, 0xfc, !PT ;  /* 0x00000050006a7812 */ /* 0x000fe400078efcff */
[----:B------:R-:W-:Y:S02]  /*5c90*/  ISETP.NE.U32.AND P1, PT, R252, RZ, PT ;  /* 0x000000fffc00720c */ /* 0x000fe40003f25070 */
[----:B------:R-:W-:-:S02]  /*5ca0*/  ISETP.NE.U32.AND P2, PT, R8, RZ, PT ;  /* 0x000000ff0800720c */ /* 0x000fc40003f45070 */
[----:B------:R-:W-:Y:S02]  /*5cb0*/  ISETP.NE.U32.AND P3, PT, R9, RZ, PT ;  /* 0x000000ff0900720c */ /* 0x000fe40003f65070 */
[----:B------:R-:W-:Y:S02]  /*5cc0*/  SEL R252, R251, RZ, !P4 ;  /* 0x000000fffbfc7207 */ /* 0x000fe40006000000 */
[----:B------:R-:W-:Y:S02]  /*5cd0*/  LOP3.LUT R8, R0, 0x54, RZ, 0xfc, !PT ;  /* 0x0000005400087812 */ /* 0x000fe400078efcff */
[----:B------:R-:W-:Y:S02]  /*5ce0*/  ISETP.GE.AND P0, PT, R106, c[0x0][0x180], PT ;  /* 0x000060006a007a0c */ /* 0x000fe40003f06270 */
[----:B------:R-:W-:Y:S01]  /*5cf0*/  LOP3.LUT R9, R0, 0x58, RZ, 0xfc, !PT ;  /* 0x0000005800097812 */ /* 0x000fe200078efcff */
[----:B------:R1:W-:Y:S01]  /*5d00*/  LDGSTS.E [R2+0x4000], [R44.64], P1 ;  /* 0x040000002c027fae */ /* 0x0003e20008921846 */
[----:B------:R-:W-:-:S02]  /*5d10*/  ISETP.NE.U32.AND P4, PT, R252, RZ, PT ;  /* 0x000000fffc00720c */ /* 0x000fc40003f85070 */
[----:B------:R-:W-:Y:S01]  /*5d20*/  ISETP.GE.AND P5, PT, R8, c[0x0][0x180], PT ;  /* 0x0000600008007a0c */ /* 0x000fe20003fa6270 */
[----:B------:R1:W-:Y:S01]  /*5d30*/  LDGSTS.E [R2+0x4400], [R48.64], P3 ;  /* 0x0440000030027fae */ /* 0x0003e20009921846 */
[----:B------:R-:W-:Y:S02]  /*5d40*/  LOP3.LUT R8, R0, 0x5c, RZ, 0xfc, !PT ;  /* 0x0000005c00087812 */ /* 0x000fe400078efcff */
[----:B------:R-:W-:Y:S01]  /*5d50*/  SEL R252, R251, RZ, !P0 ;  /* 0x000000fffbfc7207 */ /* 0x000fe20004000000 */
[----:B------:R1:W-:Y:S01]  /*5d60*/  LDGSTS.E [R2+0x4800], [R52.64], P2 ;  /* 0x0480000034027fae */ /* 0x0003e20009121846 */
[----:B------:R-:W-:Y:S02]  /*5d70*/  ISETP.GE.AND P0, PT, R9, c[0x0][0x180], PT ;  /* 0x0000600009007a0c */ /* 0x000fe40003f06270 */
[C---:B------:R-:W-:Y:S02]  /*5d80*/  SEL R9, R251.reuse, RZ, !P5 ;  /* 0x000000fffb097207 */ /* 0x040fe40006800000 */
[----:B------:R-:W-:Y:S01]  /*5d90*/  ISETP.GE.AND P5, PT, R8, c[0x0][0x180], PT ;  /* 0x0000600008007a0c */ /* 0x000fe20003fa6270 */
[----:B------:R1:W-:Y:S01]  /*5da0*/  LDGSTS.E [R2+0x4c00], [R56.64], P4 ;  /* 0x04c0000038027fae */ /* 0x0003e2000a121846 */
[----:B------:R-:W-:-:S02]  /*5db0*/  SEL R8, R251, RZ, !P0 ;  /* 0x000000fffb087207 */ /* 0x000fc40004000000 */
[----:B------:R-:W-:Y:S02]  /*5dc0*/  LOP3.LUT R106, R0, 0x60, RZ, 0xfc, !PT ;  /* 0x00000060006a7812 */ /* 0x000fe400078efcff */
        /* <DEDUP_REMOVED lines=39> */
[----:B------:R-:W-:Y:S02]  /*6040*/  ISETP.NE.U32.AND P1, PT, R252, RZ, PT ;  /* 0x000000fffc00720c */ /* 0x000fe40003f25070 */
[----:B------:R-:W-:Y:S02]  /*6050*/  LOP3.LUT R106, R0, 0x2, RZ, 0xfc, !PT ;  /* 0x00000002006a7812 */ /* 0x000fe400078efcff */
[----:B------:R-:W-:Y:S02]  /*6060*/  ISETP.NE.U32.AND P2, PT, R8, RZ, PT ;  /* 0x000000ff0800720c */ /* 0x000fe40003f45070 */
[----:B------:R-:W-:Y:S02]  /*6070*/  LOP3.LUT R8, R0, 0x6, RZ, 0xfc, !PT ;  /* 0x0000000600087812 */ /* 0x000fe400078efcff */
[----:B------:R-:W-:Y:S02]  /*6080*/  SEL R252, R251, RZ, !P5 ;  /* 0x000000fffbfc7207 */ /* 0x000fe40006800000 */
[----:B------:R-:W-:-:S02]  /*6090*/  ISETP.NE.U32.AND P3, PT, R9, RZ, PT ;  /* 0x000000ff0900720c */ /* 0x000fc40003f65070 */
[----:B------:R-:W-:Y:S01]  /*60a0*/  ISETP.GE.AND P0, PT, R106, c[0x0][0x180], PT ;  /* 0x000060006a007a0c */ /* 0x000fe20003f06270 */
[----:B------:R1:W-:Y:S01]  /*60b0*/  LDGSTS.E [R2+0x7000], [R92.64], P1 ;  /* 0x070000005c027fae */ /* 0x0003e20008921846 */
[----:B------:R-:W-:Y:S02]  /*60c0*/  LOP3.LUT R9, R0, 0xa, RZ, 0xfc, !PT ;  /* 0x0000000a00097812 */ /* 0x000fe400078efcff */
[----:B------:R-:W-:Y:S02]  /*60d0*/  ISETP.GE.AND P4, PT, R8, c[0x0][0x180], PT ;  /* 0x0000600008007a0c */ /* 0x000fe40003f86270 */
[----:B------:R-:W-:Y:S02]  /*60e0*/  ISETP.NE.U32.AND P5, PT, R252, RZ, PT ;  /* 0x000000fffc00720c */ /* 0x000fe40003fa5070 */
[----:B------:R-:W-:Y:S02]  /*60f0*/  LOP3.LUT R8, R0, 0xe, RZ, 0xfc, !PT ;  /* 0x0000000e00087812 */ /* 0x000fe400078efcff */
[----:B------:R-:W-:Y:S01]  /*6100*/  SEL R252, R251, RZ, !P0 ;  /* 0x000000fffbfc7207 */ /* 0x000fe20004000000 */
[----:B------:R1:W-:Y:S01]  /*6110*/  LDGSTS.E [R2+0x7400], [R96.64], P3 ;  /* 0x0740000060027fae */ /* 0x0003e20009921846 */
[----:B------:R-:W-:-:S02]  /*6120*/  ISETP.GE.AND P0, PT, R9, c[0x0][0x180], PT ;  /* 0x0000600009007a0c */ /* 0x000fc40003f06270 */
[C---:B------:R-:W-:Y:S01]  /*6130*/  SEL R9, R251.reuse, RZ, !P4 ;  /* 0x000000fffb097207 */ /* 0x040fe20006000000 */
[----:B------:R1:W-:Y:S01]  /*6140*/  LDGSTS.E [R2+0x7800], [R100.64], P2 ;  /* 0x0780000064027fae */ /* 0x0003e20009121846 */
[----:B------:R-:W-:Y:S02]  /*6150*/  ISETP.GE.AND P4, PT, R8, c[0x0][0x180], PT ;  /* 0x0000600008007a0c */ /* 0x000fe40003f86270 */
[----:B------:R-:W-:Y:S01]  /*6160*/  ISETP.NE.U32.AND P1, PT, R252, RZ, PT ;  /* 0x000000fffc00720c */ /* 0x000fe20003f25070 */
[----:B------:R1:W-:Y:S01]  /*6170*/  LDGSTS.E [R2+0x7c00], [R116.64], P5 ;  /* 0x07c0000074027fae */ /* 0x0003e2000a921846 */
[----:B------:R-:W-:Y:S02]  /*6180*/  SEL R8, R251, RZ, !P0 ;  /* 0x000000fffb087207 */ /* 0x000fe40004000000 */
[----:B------:R-:W-:Y:S02]  /*6190*/  ISETP.NE.U32.AND P0, PT, R9, RZ, PT ;  /* 0x000000ff0900720c */ /* 0x000fe40003f05070 */
[----:B------:R-:W-:-:S04]  /*61a0*/  SEL R252, R251, RZ, !P4 ;  /* 0x000000fffbfc7207 */ /* 0x000fc80006000000 */
[----:B------:R-:W-:Y:S02]  /*61b0*/  ISETP.NE.U32.AND P3, PT, R252, RZ, PT ;  /* 0x000000fffc00720c */ /* 0x000fe40003f65070 */
[----:B------:R-:W-:-:S05]  /*61c0*/  LOP3.LUT R252, R2, 0x40, RZ, 0x3c, !PT ;  /* 0x0000004002fc7812 */ /* 0x000fca00078e3cff */
[----:B------:R1:W-:Y:S04]  /*61d0*/  LDGSTS.E [R252+0x200], [R10.64], P1 ;  /* 0x002000000afc7fae */ /* 0x0003e80008921846 */
[----:B------:R2:W-:Y:S04]  /*61e0*/  LDGSTS.E [R252+0x600], [R6.64], P0 ;  /* 0x0060000006fc7fae */ /* 0x0005e80008121846 */
[----:B-1----:R-:W3:Y:S04]  /*61f0*/  LDL.LU.64 R10, [R1+0x2f0] ;  /* 0x0002f000010a7983 */ /* 0x002ee80000300a00 */
[----:B--2---:R-:W2:Y:S01]  /*6200*/  LDL.LU.64 R6, [R1+0x2e8] ;  /* 0x0002e80001067983 */ /* 0x004ea20000300a00 */
[----:B------:R-:W-:-:S02]  /*6210*/  LOP3.LUT R107, R0, 0x12, RZ, 0xfc, !PT ;  /* 0x00000012006b7812 */ /* 0x000fc400078efcff */
[----:B------:R-:W-:Y:S01]  /*6220*/  LOP3.LUT R9, R0, 0x16, RZ, 0xfc, !PT ;  /* 0x0000001600097812 */ /* 0x000fe200078efcff */
[----:B------:R-:W-:Y:S01]  /*6230*/  ULDC UR5, c[0x0][0x180] ;  /* 0x0000600000057ab9 */ /* 0x000fe20000000800 */
[----:B------:R-:W-:Y:S01]  /*6240*/  ISETP.GE.AND P2, PT, R107, c[0x0][0x180], PT ;  /* 0x000060006b007a0c */ /* 0x000fe20003f46270 */
[----:B------:R-:W4:Y:S01]  /*6250*/  LDL.LU.64 R110, [R1+0x20] ;  /* 0x00002000016e7983 */ /* 0x000f220000300a00 */
[----:B------:R-:W-:Y:S02]  /*6260*/  ISETP.NE.U32.AND P4, PT, R8, RZ, PT ;  /* 0x000000ff0800720c */ /* 0x000fe40003f85070 */
[C---:B------:R-:W-:Y:S02]  /*6270*/  LOP3.LUT R8, R0.reuse, 0x1a, RZ, 0xfc, !PT ;  /* 0x0000001a00087812 */ /* 0x040fe400078efcff */
[----:B------:R-:W-:Y:S02]  /*6280*/  ISETP.GE.AND P5, PT, R9, c[0x0][0x180], PT ;  /* 0x0000600009007a0c */ /* 0x000fe40003fa6270 */
[----:B------:R-:W-:Y:S01]  /*6290*/  LOP3.LUT R106, R0, 0x1e, RZ, 0xfc, !PT ;  /* 0x0000001e006a7812 */ /* 0x000fe200078efcff */
[----:B------:R-:W-:Y:S01]  /*62a0*/  UIADD3 UR4, UR5, -0x80, URZ ;  /* 0xffffff8005047890 */ /* 0x000fe2000fffe03f */
[----:B------:R-:W-:Y:S01]  /*62b0*/  SEL R9, R251, RZ, !P2 ;  /* 0x000000fffb097207 */ /* 0x000fe20005000000 */
[----:B------:R-:W4:Y:S01]  /*62c0*/  LDL.LU.64 R114, [R1+0x10] ;  /* 0x0000100001727983 */ /* 0x000f220000300a00 */
[----:B------:R-:W-:-:S02]  /*62d0*/  ISETP.GE.AND P2, PT, R8, c[0x0][0x180], PT ;  /* 0x0000600008007a0c */ /* 0x000fc40003f46270 */
[----:B------:R-:W-:Y:S01]  /*62e0*/  SEL R8, R251, RZ, !P5 ;  /* 0x000000fffb087207 */ /* 0x000fe20006800000 */
[----:B------:R1:W-:Y:S01]  /*62f0*/  LDGSTS.E [R252+0xa00], [R104.64], P4 ;  /* 0x00a0000068fc7fae */ /* 0x0003e2000a121846 */
[----:B------:R-:W-:Y:S02]  /*6300*/  ISETP.NE.U32.AND P1, PT, R9, RZ, PT ;  /* 0x000000ff0900720c */ /* 0x000fe40003f25070 */
[----:B------:R-:W-:Y:S01]  /*6310*/  ISETP.GE.AND P5, PT, R106, c[0x0][0x180], PT ;  /* 0x000060006a007a0c */ /* 0x000fe20003fa6270 */
[----:B------:R1:W-:Y:S01]  /*6320*/  LDGSTS.E [R252+0xe00], [R108.64], P3 ;  /* 0x00e000006cfc7fae */ /* 0x0003e20009921846 */
[C---:B------:R-:W-:Y:S02]  /*6330*/  SEL R9, R251.reuse, RZ, !P2 ;  /* 0x000000fffb097207 */ /* 0x040fe40005000000 */
[----:B------:R-:W-:Y:S02]  /*6340*/  ISETP.NE.U32.AND P2, PT, R8, RZ, PT ;  /* 0x000000ff0800720c */ /* 0x000fe40003f45070 */
[----:B------:R-:W-:-:S02]  /*6350*/  SEL R8, R251, RZ, !P5 ;  /* 0x000000fffb087207 */ /* 0x000fc40006800000 */
[C---:B------:R-:W-:Y:S02]  /*6360*/  LOP3.LUT R107, R0.reuse, 0x22, RZ, 0xfc, !PT ;  /* 0x00000022006b7812 */ /* 0x040fe400078efcff */
[----:B------:R-:W-:Y:S01]  /*6370*/  ISETP.NE.U32.AND P0, PT, R9, RZ, PT ;  /* 0x000000ff0900720c */ /* 0x000fe20003f05070 */
[----:B------:R1:W-:Y:S01]  /*6380*/  LDGSTS.E [R252+0x1200], [R112.64], P1 ;  /* 0x0120000070fc7fae */ /* 0x0003e20008921846 */
[----:B------:R-:W-:Y:S02]  /*6390*/  LOP3.LUT R9, R0, 0x26, RZ, 0xfc, !PT ;  /* 0x0000002600097812 */ /* 0x000fe400078efcff */
[----:B------:R-:W-:Y:S02]  /*63a0*/  ISETP.NE.U32.AND P5, PT, R8, RZ, PT ;  /* 0x000000ff0800720c */ /* 0x000fe40003fa5070 */
[----:B------:R-:W-:Y:S01]  /*63b0*/  ISETP.GE.AND P4, PT, R107, c[0x0][0x180], PT ;  /* 0x000060006b007a0c */ /* 0x000fe20003f86270 */
[----:B------:R1:W-:Y:S01]  /*63c0*/  LDGSTS.E [R252+0x1600], [R120.64], P2 ;  /* 0x0160000078fc7fae */ /* 0x0003e20009121846 */
[----:B------:R-:W-:-:S02]  /*63d0*/  LOP3.LUT R8, R0, 0x2a, RZ, 0xfc, !PT ;  /* 0x0000002a00087812 */ /* 0x000fc400078efcff */
[----:B------:R-:W-:Y:S02]  /*63e0*/  ISETP.GE.AND P3, PT, R9, c[0x0][0x180], PT ;  /* 0x0000600009007a0c */ /* 0x000fe40003f66270 */
[----:B------:R-:W-:Y:S02]  /*63f0*/  LOP3.LUT R106, R0, 0x2e, RZ, 0xfc, !PT ;  /* 0x0000002e006a7812 */ /* 0x000fe400078efcff */
[C---:B------:R-:W-:Y:S02]  /*6400*/  SEL R9, R251.reuse, RZ, !P4 ;  /* 0x000000fffb097207 */ /* 0x040fe40006000000 */
[----:B------:R-:W-:Y:S02]  /*6410*/  ISETP.GE.AND P1, PT, R8, c[0x0][0x180], PT ;  /* 0x0000600008007a0c */ /* 0x000fe40003f26270 */
[----:B------:R-:W-:Y:S02]  /*6420*/  SEL R8, R251, RZ, !P3 ;  /* 0x000000fffb087207 */ /* 0x000fe40005800000 */
[----:B------:R-:W-:-:S02]  /*6430*/  ISETP.GE.AND P3, PT, R106, c[0x0][0x180], PT ;  /* 0x000060006a007a0c */ /* 0x000fc40003f66270 */
[----:B------:R-:W-:Y:S02]  /*6440*/  ISETP.NE.U32.AND P4, PT, R9, RZ, PT ;  /* 0x000000ff0900720c */ /* 0x000fe40003f85070 */
[C---:B------:R-:W-:Y:S02]  /*6450*/  SEL R9, R251.reuse, RZ, !P1 ;  /* 0x000000fffb097207 */ /* 0x040fe40004800000 */
[----:B------:R-:W-:Y:S02]  /*6460*/  ISETP.NE.U32.AND P1, PT, R8, RZ, PT ;  /* 0x000000ff0800720c */ /* 0x000fe40003f25070 */
[----:B------:R-:W-:Y:S02]  /*6470*/  SEL R8, R251, RZ, !P3 ;  /* 0x000000fffb087207 */ /* 0x000fe40005800000 */
[----:B------:R-:W-:Y:S02]  /*6480*/  ISETP.NE.U32.AND P2, PT, R9, RZ, PT ;  /* 0x000000ff0900720c */ /* 0x000fe40003f45070 */
[----:B------:R-:W-:-:S02]  /*6490*/  LOP3.LUT R9, R0, 0x32, RZ, 0xfc, !PT ;  /* 0x0000003200097812 */ /* 0x000fc400078efcff */
[----:B------:R-:W-:Y:S02]  /*64a0*/  ISETP.NE.U32.AND P3, PT, R8, RZ, PT ;  /* 0x000000ff0800720c */ /* 0x000fe40003f65070 */
[----:B------:R-:W-:Y:S01]  /*64b0*/  LOP3.LUT R8, R0, 0x36, RZ, 0xfc, !PT ;  /* 0x0000003600087812 */ /* 0x000fe200078efcff */
[----:B------:R-:W1:Y:S02]  /*64c0*/  S2R R107, SR_TID.X ;  /* 0x00000000006b7919 */ /* 0x000e640000002100 */
[----:B-1----:R-:W-:-:S04]  /*64d0*/  SHF.R.U32.HI R107, RZ, 0x6, R107 ;  /* 0x00000006ff6b7819 */ /* 0x002fc8000001166b */
[----:B------:R-:W-:-:S04]  /*64e0*/  SGXT.U32 R107, R107, 0x1 ;  /* 0x000000016b6b781a */ /* 0x000fc80000000000 */
[----:B------:R-:W-:Y:S01]  /*64f0*/  LOP3.LUT R107, R107, 0x4, RZ, 0xfc, !PT ;  /* 0x000000046b6b7812 */ /* 0x000fe200078efcff */
[----:B--2---:R1:W-:Y:S01]  /*6500*/  LDGSTS.E [R252+0x1a00], [R6.64], P0 ;  /* 0x01a0000006fc7fae */ /* 0x0043e20008121846 */
[----:B------:R-:W-:-:S03]  /*6510*/  ISETP.GE.AND P0, PT, R9, c[0x0][0x180], PT ;  /* 0x0000600009007a0c */ /* 0x000fc60003f06270 */
[----:B---3--:R2:W-:Y:S01]  /*6520*/  LDGSTS.E [R252+0x1e00], [R10.64], P5 ;  /* 0x01e000000afc7fae */ /* 0x0085e2000a921846 */
[----:B------:R-:W-:Y:S02]  /*6530*/  ISETP.GE.AND P5, PT, R8, c[0x0][0x180], PT ;  /* 0x0000600008007a0c */ /* 0x000fe40003fa6270 */
[C---:B------:R-:W-:Y:S01]  /*6540*/  SEL R8, R251.reuse, RZ, !P0 ;  /* 0x000000fffb087207 */ /* 0x040fe20004000000 */
[----:B------:R3:W-:Y:S03]  /*6550*/  LDGSTS.E [R252+0x2200], [R14.64], P4 ;  /* 0x022000000efc7fae */ /* 0x0007e6000a121846 */
[----:B------:R-:W-:Y:S01]  /*6560*/  ISETP.NE.U32.AND P0, PT, R8, RZ, PT ;  /* 0x000000ff0800720c */ /* 0x000fe20003f05070 */
[----:B------:R1:W-:Y:S01]  /*6570*/  LDGSTS.E [R252+0x2600], [R18.64], P1 ;  /* 0x0260000012fc7fae */ /* 0x0003e20008921846 */
[----:B------:R-:W-:-:S03]  /*6580*/  SEL R8, R251, RZ, !P5 ;  /* 0x000000fffb087207 */ /* 0x000fc60006800000 */
[----:B------:R1:W-:Y:S01]  /*6590*/  LDGSTS.E [R252+0x2a00], [R22.64], P2 ;  /* 0x02a0000016fc7fae */ /* 0x0003e20009121846 */
[----:B------:R-:W-:Y:S02]  /*65a0*/  ISETP.NE.U32.AND P5, PT, R8, RZ, PT ;  /* 0x000000ff0800720c */ /* 0x000fe40003fa5070 */
[----:B------:R-:W-:Y:S01]  /*65b0*/  LOP3.LUT R8, R0, 0x3a, RZ, 0xfc, !PT ;  /* 0x0000003a00087812 */ /* 0x000fe200078efcff */
[----:B------:R1:W-:Y:S03]  /*65c0*/  LDGSTS.E [R252+0x2e00], [R26.64], P3 ;  /* 0x02e000001afc7fae */ /* 0x0003e60009921846 */
[----:B------:R-:W-:Y:S01]  /*65d0*/  ISETP.GE.AND P4, PT, R8, c[0x0][0x180], PT ;  /* 0x0000600008007a0c */ /* 0x000fe20003f86270 */
[----:B------:R1:W-:Y:S01]  /*65e0*/  LDGSTS.E [R252+0x3200], [R30.64], P0 ;  /* 0x032000001efc7fae */ /* 0x0003e20008121846 */
[----:B------:R-:W-:-:S04]  /*65f0*/  LOP3.LUT R8, R0, 0x3e, RZ, 0xfc, !PT ;  /* 0x0000003e00087812 */ /* 0x000fc800078efcff */
[----:B------:R-:W-:Y:S01]  /*6600*/  ISETP.GE.AND P1, PT, R8, c[0x0][0x180], PT ;  /* 0x0000600008007a0c */ /* 0x000fe20003f26270 */
[----:B------:R1:W-:Y:S01]  /*6610*/  LDGSTS.E [R252+0x3600], [R34.64], P5 ;  /* 0x0360000022fc7fae */ /* 0x0003e2000a921846 */
[----:B------:R-:W-:-:S04]  /*6620*/  SEL R8, R251, RZ, !P4 ;  /* 0x000000fffb087207 */ /* 0x000fc80006000000 */
[----:B------:R-:W-:Y:S02]  /*6630*/  ISETP.NE.U32.AND P4, PT, R8, RZ, PT ;  /* 0x000000ff0800720c */ /* 0x000fe40003f85070 */
[----:B------:R-:W-:-:S04]  /*6640*/  SEL R8, R251, RZ, !P1 ;  /* 0x000000fffb087207 */ /* 0x000fc80004800000 */
[----:B------:R-:W-:Y:S02]  /*6650*/  ISETP.NE.U32.AND P1, PT, R8, RZ, PT ;  /* 0x000000ff0800720c */ /* 0x000fe40003f25070 */
[----:B------:R-:W-:-:S04]  /*6660*/  LOP3.LUT R8, R0, 0x42, RZ, 0xfc, !PT ;  /* 0x0000004200087812 */ /* 0x000fc800078efcff */
        /* <DEDUP_REMOVED lines=64> */
[----:B------:R-:W-:Y:S01]  /*6a70*/  IMAD.MOV.U32 R106, RZ, RZ, 0x7f ;  /* 0x0000007fff6a7424 */ /* 0x000fe200078e00ff */
[C---:B------:R-:W-:Y:S01]  /*6a80*/  SEL R8, R251.reuse, RZ, !P2 ;  /* 0x000000fffb087207 */ /* 0x040fe20005000000 */
[----:B------:R1:W-:Y:S03]  /*6a90*/  LDGSTS.E [R252+0x6e00], [R90.64], P1 ;  /* 0x06e000005afc7fae */ /* 0x0003e60008921846 */
[----:B------:R-:W-:Y:S02]  /*6aa0*/  ISETP.NE.U32.AND P2, PT, R8, RZ, PT ;  /* 0x000000ff0800720c */ /* 0x000fe40003f45070 */
[----:B------:R-:W-:-:S04]  /*6ab0*/  SEL R8, R251, RZ, !P3 ;  /* 0x000000fffb087207 */ /* 0x000fc80005800000 */
[----:B------:R-:W-:Y:S02]  /*6ac0*/  ISETP.NE.U32.AND P3, PT, R8, RZ, PT ;  /* 0x000000ff0800720c */ /* 0x000fe40003f65070 */
[C---:B------:R-:W-:Y:S02]  /*6ad0*/  LOP3.LUT R8, R0.reuse, 0x7a, RZ, 0xfc, !PT ;  /* 0x0000007a00087812 */ /* 0x040fe400078efcff */
[----:B------:R-:W-:Y:S02]  /*6ae0*/  LOP3.LUT R9, R0, 0x7e, RZ, 0xfc, !PT ;  /* 0x0000007e00097812 */ /* 0x000fe400078efcff */
[----:B------:R-:W-:Y:S01]  /*6af0*/  ISETP.GE.AND P0, PT, R8, c[0x0][0x180], PT ;  /* 0x0000600008007a0c */ /* 0x000fe20003f06270 */
[----:B------:R1:W-:Y:S03]  /*6b00*/  LDGSTS.E [R252+0x7200], [R94.64], P2 ;  /* 0x072000005efc7fae */ /* 0x0003e60009121846 */
[----:B------:R-:W-:-:S02]  /*6b10*/  SEL R8, R251, RZ, !P0 ;  /* 0x000000fffb087207 */ /* 0x000fc40004000000 */
[----:B------:R-:W-:Y:S01]  /*6b20*/  ISETP.GE.AND P0, PT, R9, c[0x0][0x180], PT ;  /* 0x0000600009007a0c */ /* 0x000fe20003f06270 */
[----:B------:R1:W-:Y:S01]  /*6b30*/  LDGSTS.E [R252+0x7600], [R98.64], P3 ;  /* 0x0760000062fc7fae */ /* 0x0003e20009921846 */
[----:B------:R-:W-:Y:S02]  /*6b40*/  ISETP.GE.AND P4, PT, R0, UR4, PT ;  /* 0x0000000400007c0c */ /* 0x000fe4000bf86270 */
[----:B------:R-:W-:-:S04]  /*6b50*/  SEL R251, R251, RZ, !P0 ;  /* 0x000000fffbfb7207 */ /* 0x000fc80004000000 */
[----:B------:R-:W-:Y:S02]  /*6b60*/  ISETP.NE.U32.AND P0, PT, R251, RZ, PT ;  /* 0x000000fffb00720c */ /* 0x000fe40003f05070 */
[----:B------:R-:W-:Y:S02]  /*6b70*/  SEL R251, RZ, 0x4, P4 ;  /* 0x00000004fffb7807 */ /* 0x000fe40002000000 */
[----:B------:R-:W-:Y:S02]  /*6b80*/  ISETP.GE.AND P4, PT, R107, UR4, PT ;  /* 0x000000046b007c0c */ /* 0x000fe4000bf86270 */
[----:B------:R-:W1:Y:S01]  /*6b90*/  S2R R107, SR_TID.X ;  /* 0x00000000006b7919 */ /* 0x000e620000002100 */
[----:B------:R-:W-:-:S04]  /*6ba0*/  IADD3 R106, R106, c[0x0][0x180], RZ ;  /* 0x000060006a6a7a10 */ /* 0x000fc80007ffe0ff */
[----:B------:R-:W-:-:S04]  /*6bb0*/  ISETP.GT.AND P1, PT, R106, 0xff, PT ;  /* 0x000000ff6a00780c */ /* 0x000fc80003f24270 */
[----:B------:R-:W-:Y:S02]  /*6bc0*/  SEL R0, R251, RZ, P1 ;  /* 0x000000fffb007207 */ /* 0x000fe40000800000 */
[----:B------:R-:W-:Y:S02]  /*6bd0*/  SEL R251, RZ, 0x4, P4 ;  /* 0x00000004fffb7807 */ /* 0x000fe40002000000 */
[--C-:B-1----:R-:W-:Y:S02]  /*6be0*/  SHF.R.U32.HI R106, RZ, 0x6, R107.reuse ;  /* 0x00000006ff6a7819 */ /* 0x102fe4000001166b */
[----:B------:R-:W-:Y:S02]  /*6bf0*/  SHF.R.U32.HI R107, RZ, 0x6, R107 ;  /* 0x00000006ff6b7819 */ /* 0x000fe4000001166b */
[----:B------:R-:W-:Y:S02]  /*6c00*/  SGXT.U32 R106, R106, 0x1 ;  /* 0x000000016a6a781a */ /* 0x000fe40000000000 */
[----:B------:R-:W-:-:S02]  /*6c10*/  SGXT.U32 R107, R107, 0x1 ;  /* 0x000000016b6b781a */ /* 0x000fc40000000000 */
[----:B------:R-:W-:Y:S02]  /*6c20*/  LOP3.LUT R106, R106, 0x8, RZ, 0xfc, !PT ;  /* 0x000000086a6a7812 */ /* 0x000fe400078efcff */
[----:B------:R-:W-:Y:S02]  /*6c30*/  SEL R251, R251, RZ, P1 ;  /* 0x000000fffbfb7207 */ /* 0x000fe40000800000 */
[----:B------:R-:W-:Y:S02]  /*6c40*/  ISETP.GE.AND P2, PT, R106, UR4, PT ;  /* 0x000000046a007c0c */ /* 0x000fe4000bf46270 */
[----:B------:R-:W-:Y:S02]  /*6c50*/  LOP3.LUT R107, R107, 0xc, RZ, 0xfc, !PT ;  /* 0x0000000c6b6b7812 */ /* 0x000fe400078efcff */
[----:B------:R-:W-:Y:S02]  /*6c60*/  ISETP.NE.U32.AND P3, PT, R251, RZ, PT ;  /* 0x000000fffb00720c */ /* 0x000fe40003f65070 */
[----:B------:R-:W-:-:S02]  /*6c70*/  SEL R251, RZ, 0x4, P2 ;  /* 0x00000004fffb7807 */ /* 0x000fc40001000000 */
[----:B------:R-:W-:Y:S02]  /*6c80*/  ISETP.GE.AND P2, PT, R107, UR4, PT ;  /* 0x000000046b007c0c */ /* 0x000fe4000bf46270 */
[----:B------:R-:W1:Y:S01]  /*6c90*/  S2R R107, SR_TID.X ;  /* 0x00000000006b7919 */ /* 0x000e620000002100 */
[----:B------:R-:W-:Y:S02]  /*6ca0*/  ISETP.NE.U32.AND P5, PT, R8, RZ, PT ;  /* 0x000000ff0800720c */ /* 0x000fe40003fa5070 */
[----:B------:R-:W-:Y:S02]  /*6cb0*/  ISETP.NE.U32.AND P4, PT, R0, RZ, PT ;  /* 0x000000ff0000720c */ /* 0x000fe40003f85070 */
[----:B------:R-:W-:Y:S02]  /*6cc0*/  SEL R0, R251, RZ, P1 ;  /* 0x000000fffb007207 */ /* 0x000fe40000800000 */
[----:B------:R-:W-:-:S07]  /*6cd0*/  SEL R251, RZ, 0x4, P2 ;  /* 0x00000004fffb7807 */ /* 0x000fce0001000000 */
[----:B------:R2:W-:Y:S01]  /*6ce0*/  LDGSTS.E [R252+0x7a00], [R102.64], P5 ;  /* 0x07a0000066fc7fae */ /* 0x0005e2000a921846 */
[----:B-1----:R-:W-:-:S03]  /*6cf0*/  SHF.R.U32.HI R106, RZ, 0x6, R107 ;  /* 0x00000006ff6a7819 */ /* 0x002fc6000001166b */
[----:B------:R1:W-:Y:S01]  /*6d00*/  LDGSTS.E [R252+0x7e00], [R118.64], P0 ;  /* 0x07e0000076fc7fae */ /* 0x0003e20008121846 */
[----:B------:R-:W-:-:S03]  /*6d10*/  SGXT.U32 R106, R106, 0x1 ;  /* 0x000000016a6a781a */ /* 0x000fc60000000000 */
[----:B------:R-:W0:Y:S01]  /*6d20*/  LDGDEPBAR ;  /* 0x00000000000079af */ /* 0x000e220000000000 */
[----:B------:R-:W-:-:S04]  /*6d30*/  LOP3.LUT R106, R106, 0x10, RZ, 0xfc, !PT ;  /* 0x000000106a6a7812 */ /* 0x000fc800078efcff */
[----:B------:R-:W-:Y:S02]  /*6d40*/  ISETP.GE.AND P5, PT, R106, UR4, PT ;  /* 0x000000046a007c0c */ /* 0x000fe4000bfa6270 */
[----:B------:R-:W-:Y:S02]  /*6d50*/  SHF.R.U32.HI R106, RZ, 0x6, R107 ;  /* 0x00000006ff6a7819 */ /* 0x000fe4000001166b */
[----:B------:R-:W-:Y:S02]  /*6d60*/  SEL R251, R251, RZ, P1 ;  /* 0x000000fffbfb7207 */ /* 0x000fe40000800000 */
[----:B------:R-:W-:Y:S02]  /*6d70*/  SGXT.U32 R106, R106, 0x1 ;  /* 0x000000016a6a781a */ /* 0x000fe40000000000 */
[----:B------:R-:W-:Y:S02]  /*6d80*/  ISETP.NE.U32.AND P0, PT, R251, RZ, PT ;  /* 0x000000fffb00720c */ /* 0x000fe40003f05070 */
[----:B------:R-:W-:-:S02]  /*6d90*/  LOP3.LUT R106, R106, 0x14, RZ, 0xfc, !PT ;  /* 0x000000146a6a7812 */ /* 0x000fc400078efcff */
[----:B------:R-:W-:Y:S02]  /*6da0*/  SEL R251, RZ, 0x4, P5 ;  /* 0x00000004fffb7807 */ /* 0x000fe40002800000 */
[----:B------:R-:W-:Y:S02]  /*6db0*/  ISETP.GE.AND P5, PT, R106, UR4, PT ;  /* 0x000000046a007c0c */ /* 0x000fe4000bfa6270 */
[----:B------:R-:W-:Y:S02]  /*6dc0*/  ISETP.NE.U32.AND P2, PT, R0, RZ, PT ;  /* 0x000000ff0000720c */ /* 0x000fe40003f45070 */
[----:B------:R-:W-:Y:S02]  /*6dd0*/  SEL R0, R251, RZ, P1 ;  /* 0x000000fffb007207 */ /* 0x000fe40000800000 */
[----:B------:R-:W-:Y:S02]  /*6de0*/  LOP3.LUT R107, R107, 0x7f, RZ, 0xc0, !PT ;  /* 0x0000007f6b6b7812 */ /* 0x000fe400078ec0ff */
[----:B------:R-:W-:-:S02]  /*6df0*/  SEL R251, RZ, 0x4, P5 ;  /* 0x00000004fffb7807 */ /* 0x000fc40002800000 */
[----:B------:R-:W-:Y:S02]  /*6e00*/  ISETP.NE.U32.AND P5, PT, R0, RZ, PT ;  /* 0x000000ff0000720c */ /* 0x000fe40003fa5070 */
[----:B------:R-:W-:Y:S01]  /*6e10*/  SEL R0, R251, RZ, P1 ;  /* 0x000000fffb007207 */ /* 0x000fe20000800000 */
[----:B------:R-:W-:Y:S02]  /*6e20*/  IMAD.SHL.U32 R251, R107, 0x4, RZ ;  /* 0x000000046bfb7824 */ /* 0x000fe400078e00ff */
[----:B------:R-:W2:Y:S04]  /*6e30*/  LDL.LU.64 R106, [R1] ;  /* 0x00000000016a7983 */ /* 0x000ea80000300a00 */
[----:B------:R1:W-:Y:S01]  /*6e40*/  LDGSTS.E [R251+0x28000], [R122.64], P6 ;  /* 0x280000007afb7fae */ /* 0x0003e2000b121846 */
[----:B------:R-:W-:-:S03]  /*6e50*/  LOP3.LUT R9, R251, 0x10, RZ, 0x3c, !PT ;  /* 0x00000010fb097812 */ /* 0x000fc600078e3cff */
[----:B------:R1:W-:Y:S04]  /*6e60*/  LDGSTS.E [R251+0x29000], [R138.64], P6 ;  /* 0x290000008afb7fae */ /* 0x0003e8000b121846 */
[----:B------:R1:W-:Y:S04]  /*6e70*/  LDGSTS.E [R251+0x2a000], [R154.64], P6 ;  /* 0x2a0000009afb7fae */ /* 0x0003e8000b121846 */
[----:B------:R1:W-:Y:S04]  /*6e80*/  LDGSTS.E [R251+0x2b000], [R170.64], P6 ;  /* 0x2b000000aafb7fae */ /* 0x0003e8000b121846 */
[----:B------:R1:W-:Y:S04]  /*6e90*/  LDGSTS.E [R251+0x2c000], [R186.64], P6 ;  /* 0x2c000000bafb7fae */ /* 0x0003e8000b121846 */
[----:B------:R1:W-:Y:S04]  /*6ea0*/  LDGSTS.E [R251+0x2d000], [R202.64], P6 ;  /* 0x2d000000cafb7fae */ /* 0x0003e8000b121846 */
[----:B------:R1:W-:Y:S04]  /*6eb0*/  LDGSTS.E [R251+0x2e000], [R218.64], P6 ;  /* 0x2e000000dafb7fae */ /* 0x0003e8000b121846 */
        /* <DEDUP_REMOVED lines=12> */
[----:B------:R3:W-:Y:S01]  /*6f80*/  LDGSTS.E [R8+0x2a400], [R158.64], P6 ;  /* 0x2a4000009e087fae */ /* 0x0007e2000b121846 */
[----:B-1----:R-:W-:-:S03]  /*6f90*/  LOP3.LUT R9, R251, 0x30, RZ, 0x3c, !PT ;  /* 0x00000030fb097812 */ /* 0x002fc600078e3cff */
        /* <DEDUP_REMOVED lines=8> */
[----:B---3--:R-:W-:-:S03]  /*7020*/  LOP3.LUT R8, R251, 0x40, RZ, 0x3c, !PT ;  /* 0x00000040fb087812 */ /* 0x008fc600078e3cff */
        /* <DEDUP_REMOVED lines=40> */
[----:B------:R-:W0:Y:S01]  /*72b0*/  LDGDEPBAR ;  /* 0x00000000000079af */ /* 0x000e220000000000 */
[----:B---3--:R-:W-:-:S04]  /*72c0*/  IMAD.MOV.U32 R8, RZ, RZ, c[0x0][0x188] ;  /* 0x00006200ff087624 */ /* 0x008fc800078e00ff */
[----:B-1----:R-:W-:-:S04]  /*72d0*/  IMAD.SHL.U32 R9, R8, 0x80, RZ ;  /* 0x0000008008097824 */ /* 0x002fc800078e00ff */
[C---:B----4-:R-:W-:Y:S01]  /*72e0*/  IMAD.WIDE R110, R9.reuse, 0x4, R110 ;  /* 0x00000004096e7825 */ /* 0x050fe200078e026e */
[----:B------:R-:W-:Y:S03]  /*72f0*/  BAR.SYNC.DEFER_BLOCKING 0x0 ;  /* 0x0000000000007b1d */ /* 0x000fe60000010000 */
[----:B------:R-:W-:-:S03]  /*7300*/  IMAD.WIDE R114, R9, 0x4, R114 ;  /* 0x0000000409727825 */ /* 0x000fc600078e0272 */
[----:B------:R-:W-:Y:S04]  /*7310*/  STL.64 [R1+0x118], R110 ;  /* 0x0001186e01007387 */ /* 0x000fe80000100a00 */
[----:B------:R1:W-:Y:S04]  /*7320*/  STL.64 [R1+0x108], R114 ;  /* 0x0001087201007387 */ /* 0x0003e80000100a00 */
[----:B------:R-:W-:Y:S01]  /*7330*/  @!PT LDS RZ, [RZ] ;  /* 0x00000000fffff984 */ /* 0x000fe20000000800 */
[----:B------:R-:W-:Y:S01]  /*7340*/  @!PT LDS RZ, [RZ] ;  /* 0x00000000fffff984 */ /* 0x000fe20000000800 */
[----:B------:R-:W-:Y:S01]  /*7350*/  @!PT LDS RZ, [RZ] ;  /* 0x00000000fffff984 */ /* 0x000fe20000000800 */
[----:B------:R3:W-:Y:S01]  /*7360*/  LDGSTS.E [R2+0x8000], [R110.64], P4 ;  /* 0x080000006e027fae */ /* 0x0007e2000a121846 */
[----:B--2---:R-:W-:-:S03]  /*7370*/  IMAD.WIDE R106, R9, 0x4, R106 ;  /* 0x00000004096a7825 */ /* 0x004fc600078e026a */
[----:B------:R1:W-:Y:S04]  /*7380*/  LDGSTS.E [R2+0x8400], [R114.64], P3 ;  /* 0x0840000072027fae */ /* 0x0003e80009921846 */
[----:B------:R2:W-:Y:S04]  /*7390*/  LDGSTS.E [R2+0x8800], [R106.64], P2 ;  /* 0x088000006a027fae */ /* 0x0005e80009121846 */
[----:B-1----:R-:W4:Y:S04]  /*73a0*/  LDL.LU.64 R114, [R1+0x2e0] ;  /* 0x0002e00001727983 */ /* 0x002f280000300a00 */
[----:B------:R2:W-:Y:S04]  /*73b0*/  STL.64 [R1+0xf8], R106 ;  /* 0x0000f86a01007387 */ /* 0x0005e80000100a00 */
[----:B--2---:R-:W2:Y:S04]  /*73c0*/  LDL.LU.64 R106, [R1+0x2d0] ;  /* 0x0002d000016a7983 */ /* 0x004ea80000300a00 */
[----:B---3--:R-:W1:Y:S01]  /*73d0*/  S2R R111, SR_TID.X ;  /* 0x00000000006f7919 */ /* 0x008e620000002100 */
[----:B------:R-:W-:-:S04]  /*73e0*/  ISETP.GE.AND P6, PT, R3, UR4, PT ;  /* 0x0000000403007c0c */ /* 0x000fc8000bfc6270 */
[----:B------:R-:W-:Y:S02]  /*73f0*/  SEL R3, RZ, 0x4, P6 ;  /* 0x00000004ff037807 */ /* 0x000fe40003000000 */
[----:B------:R-:W-:Y:S02]  /*7400*/  ISETP.GE.AND P6, PT, R250, UR4, PT ;  /* 0x00000004fa007c0c */ /* 0x000fe4000bfc6270 */
[----:B------:R-:W-:-:S04]  /*7410*/  SEL R3, R3, RZ, P1 ;  /* 0x000000ff03037207 */ /* 0x000fc80000800000 */
[----:B------:R-:W-:Y:S02]  /*7420*/  ISETP.NE.U32.AND P4, PT, R3, RZ, PT ;  /* 0x000000ff0300720c */ /* 0x000fe40003f85070 */
[----:B------:R-:W-:Y:S02]  /*7430*/  SEL R3, RZ, 0x4, P6 ;  /* 0x00000004ff037807 */ /* 0x000fe40003000000 */
[----:B-1----:R-:W-:-:S04]  /*7440*/  SHF.R.U32.HI R110, RZ, 0x6, R111 ;  /* 0x00000006ff6e7819 */ /* 0x002fc8000001166f */
[----:B------:R-:W-:Y:S02]  /*7450*/  SGXT.U32 R110, R110, 0x1 ;  /* 0x000000016e6e781a */ /* 0x000fe40000000000 */
[----:B------:R-:W-:Y:S02]  /*7460*/  SHF.R.U32.HI R111, RZ, 0x6, R111 ;  /* 0x00000006ff6f7819 */ /* 0x000fe4000001166f */
[----:B------:R-:W-:Y:S02]  /*7470*/  LOP3.LUT R110, R110, 0x20, RZ, 0xfc, !PT ;  /* 0x000000206e6e7812 */ /* 0x000fe400078efcff */
[----:B------:R-:W-:Y:S02]  /*7480*/  SEL R3, R3, RZ, P1 ;  /* 0x000000ff03037207 */ /* 0x000fe40000800000 */
[----:B------:R-:W-:Y:S02]  /*7490*/  ISETP.GE.AND P6, PT, R110, UR4, PT ;  /* 0x000000046e007c0c */ /* 0x000fe4000bfc6270 */
[----:B------:R-:W-:-:S02]  /*74a0*/  SGXT.U32 R111, R111, 0x1 ;  /* 0x000000016f6f781a */ /* 0x000fc40000000000 */
[----:B------:R-:W-:Y:S02]  /*74b0*/  ISETP.NE.U32.AND P3, PT, R3, RZ, PT ;  /* 0x000000ff0300720c */ /* 0x000fe40003f65070 */
[----:B------:R-:W-:Y:S02]  /*74c0*/  SEL R3, RZ, 0x4, P6 ;  /* 0x00000004ff037807 */ /* 0x000fe40003000000 */
[----:B------:R-:W-:Y:S02]  /*74d0*/  LOP3.LUT R111, R111, 0x24, RZ, 0xfc, !PT ;  /* 0x000000246f6f7812 */ /* 0x000fe400078efcff */
[----:B------:R-:W-:Y:S02]  /*74e0*/  SEL R3, R3, RZ, P1 ;  /* 0x000000ff03037207 */ /* 0x000fe40000800000 */
[----:B------:R-:W-:Y:S02]  /*74f0*/  ISETP.GE.AND P6, PT, R111, UR4, PT ;  /* 0x000000046f007c0c */ /* 0x000fe4000bfc6270 */
[----:B------:R-:W-:-:S02]  /*7500*/  ISETP.NE.U32.AND P2, PT, R3, RZ, PT ;  /* 0x000000ff0300720c */ /* 0x000fc40003f45070 */
[----:B------:R-:W-:Y:S01]  /*7510*/  SEL R3, RZ, 0x4, P6 ;  /* 0x00000004ff037807 */ /* 0x000fe20003000000 */
[----:B--2---:R-:W-:-:S03]  /*7520*/  IMAD.WIDE R110, R9, 0x4, R106 ;  /* 0x00000004096e7825 */ /* 0x004fc600078e026a */
[----:B------:R-:W-:Y:S02]  /*7530*/  SEL R106, R3, RZ, P1 ;  /* 0x000000ff036a7207 */ /* 0x000fe40000800000 */
[----:B------:R1:W-:Y:S04]  /*7540*/  STL.64 [R1+0xf0], R110 ;  /* 0x0000f06e01007387 */ /* 0x0003e80000100a00 */
[----:B------:R2:W5:Y:S04]  /*7550*/  LDL.LU R3, [R1+0x2c8] ;  /* 0x0002c80001037983 */ /* 0x0005680000300800 */
[----:B------:R1:W-:Y:S04]  /*7560*/  LDGSTS.E [R2+0x8c00], [R110.64], P0 ;  /* 0x08c000006e027fae */ /* 0x0003e80008121846 */
[----:B-1----:R-:W3:Y:S04]  /*7570*/  LDL.LU.64 R110, [R1+0x2c0] ;  /* 0x0002c000016e7983 */ /* 0x002ee80000300a00 */
[----:B------:R-:W1:Y:S04]  /*7580*/  S2R R251, SR_TID.X ;  /* 0x0000000000fb7919 */ /* 0x000e680000002100 */
[----:B------:R-:W2:Y:S01]  /*7590*/  S2R R107, SR_TID.X ;  /* 0x00000000006b7919 */ /* 0x000ea20000002100 */
[----:B------:R-:W-:-:S02]  /*75a0*/  ISETP.NE.U32.AND P0, PT, R106, RZ, PT ;  /* 0x000000ff6a00720c */ /* 0x000fc40003f05070 */
[----:B-1----:R-:W-:-:S04]  /*75b0*/  SHF.R.U32.HI R251, RZ, 0x6, R251 ;  /* 0x00000006fffb7819 */ /* 0x002fc800000116fb */
[----:B------:R-:W-:Y:S02]  /*75c0*/  SGXT.U32 R251, R251, 0x1 ;  /* 0x00000001fbfb781a */ /* 0x000fe40000000000 */
[----:B--2---:R-:W-:Y:S02]  /*75d0*/  SHF.R.U32.HI R107, RZ, 0x6, R107 ;  /* 0x00000006ff6b7819 */ /* 0x004fe4000001166b */
[----:B------:R-:W-:Y:S02]  /*75e0*/  LOP3.LUT R251, R251, 0x28, RZ, 0xfc, !PT ;  /* 0x00000028fbfb7812 */ /* 0x000fe400078efcff */
[----:B------:R-:W-:Y:S02]  /*75f0*/  SGXT.U32 R107, R107, 0x1 ;  /* 0x000000016b6b781a */ /* 0x000fe40000000000 */
[----:B------:R-:W-:Y:S02]  /*7600*/  ISETP.GE.AND P6, PT, R251, UR4, PT ;  /* 0x00000004fb007c0c */ /* 0x000fe4000bfc6270 */
[----:B------:R-:W-:-:S02]  /*7610*/  LOP3.LUT R107, R107, 0x2c, RZ, 0xfc, !PT ;  /* 0x0000002c6b6b7812 */ /* 0x000fc400078efcff */
[----:B------:R-:W-:Y:S02]  /*7620*/  SEL R106, RZ, 0x4, P6 ;  /* 0x00000004ff6a7807 */ /* 0x000fe40003000000 */
[----:B------:R-:W-:Y:S02]  /*7630*/  ISETP.GE.AND P6, PT, R107, UR4, PT ;  /* 0x000000046b007c0c */ /* 0x000fe4000bfc6270 */
[----:B------:R-:W-:Y:S01]  /*7640*/  SEL R106, R106, RZ, P1 ;  /* 0x000000ff6a6a7207 */ /* 0x000fe20000800000 */
[----:B---3--:R-:W-:-:S05]  /*7650*/  IMAD.WIDE R110, R9, 0x4, R110 ;  /* 0x00000004096e7825 */ /* 0x008fca00078e026e */
[----:B------:R4:W-:Y:S01]  /*7660*/  LDGSTS.E [R2+0x9000], [R110.64], P5 ;  /* 0x090000006e027fae */ /* 0x0009e2000a921846 */
[----:B------:R-:W-:Y:S02]  /*7670*/  ISETP.NE.U32.AND P5, PT, R106, RZ, PT ;  /* 0x000000ff6a00720c */ /* 0x000fe40003fa5070 */
[----:B------:R-:W-:Y:S02]  /*7680*/  SEL R106, RZ, 0x4, P6 ;  /* 0x00000004ff6a7807 */ /* 0x000fe40003000000 */
[----:B------:R-:W-:Y:S02]  /*7690*/  ISETP.NE.U32.AND P6, PT, R0, RZ, PT ;  /* 0x000000ff0000720c */ /* 0x000fe40003fc5070 */
[----:B------:R-:W1:Y:S04]  /*76a0*/  S2R R0, SR_TID.X ;  /* 0x0000000000007919 */ /* 0x000e680000002100 */
[----:B------:R4:W-:Y:S02]  /*76b0*/  STL.64 [R1+0xe8], R110 ;  /* 0x0000e86e01007387 */ /* 0x0009e40000100a00 */
[----:B----4-:R-:W-:Y:S01]  /*76c0*/  IMAD.WIDE R110, R9, 0x4, R114 ;  /* 0x00000004096e7825 */ /* 0x010fe200078e0272 */
[----:B-1----:R-:W-:-:S03]  /*76d0*/  SHF.R.U32.HI R0, RZ, 0x6, R0 ;  /* 0x00000006ff007819 */ /* 0x002fc60000011600 */
[----:B------:R-:W-:Y:S01]  /*76e0*/  IMAD.SHL.U32 R115, R8, 0x80, RZ ;  /* 0x0000008008737824 */ /* 0x000fe200078e00ff */
[----:B------:R1:W-:Y:S01]  /*76f0*/  LDGSTS.E [R2+0x9400], [R110.64], P6 ;  /* 0x094000006e027fae */ /* 0x0003e2000b121846 */
[----:B------:R-:W-:-:S04]  /*7700*/  SGXT.U32 R0, R0, 0x1 ;  /* 0x000000010000781a */ /* 0x000fc80000000000 */
[----:B------:R-:W-:-:S04]  /*7710*/  LOP3.LUT R9, R0, 0x30, RZ, 0xfc, !PT ;  /* 0x0000003000097812 */ /* 0x000fc800078efcff */
[----:B------:R-:W-:Y:S01]  /*7720*/  ISETP.GE.AND P6, PT, R9, UR4, PT ;  /* 0x0000000409007c0c */ /* 0x000fe2000bfc6270 */
[----:B------:R-:W-:Y:S01]  /*7730*/  IMAD.WIDE R8, R115, 0x4, R4 ;  /* 0x0000000473087825 */ /* 0x000fe200078e0204 */
[----:B------:R-:W-:Y:S04]  /*7740*/  STL.64 [R1+0xe0], R110 ;  /* 0x0000e06e01007387 */ /* 0x000fe80000100a00 */
[----:B------:R2:W-:Y:S04]  /*7750*/  STL.64 [R1+0xd8], R8 ;  /* 0x0000d80801007387 */ /* 0x0005e80000100a00 */
[----:B------:R2:W-:Y:S04]  /*7760*/  LDGSTS.E [R2+0x9800], [R8.64], P4 ;  /* 0x0980000008027fae */ /* 0x0005e8000a121846 */
[----:B--2---:R-:W2:Y:S01]  /*7770*/  LDL.LU.64 R8, [R1+0x2b8] ;  /* 0x0002b80001087983 */ /* 0x004ea20000300a00 */
[----:B------:R-:W-:-:S02]  /*7780*/  SEL R107, R106, RZ, P1 ;  /* 0x000000ff6a6b7207 */ /* 0x000fc40000800000 */
[----:B------:R-:W-:Y:S02]  /*7790*/  SEL R106, RZ, 0x4, P6 ;  /* 0x00000004ff6a7807 */ /* 0x000fe40003000000 */
[----:B-1----:R-:W-:Y:S02]  /*77a0*/  LOP3.LUT R111, R0, 0x34, RZ, 0xfc, !PT ;  /* 0x00000034006f7812 */ /* 0x002fe400078efcff */
[----:B------:R-:W-:Y:S02]  /*77b0*/  SEL R4, R106, RZ, P1 ;  /* 0x000000ff6a047207 */ /* 0x000fe40000800000 */
[----:B------:R-:W-:Y:S02]  /*77c0*/  ISETP.GE.AND P6, PT, R111, UR4, PT ;  /* 0x000000046f007c0c */ /* 0x000fe4000bfc6270 */
[----:B------:R-:W-:Y:S02]  /*77d0*/  ISETP.NE.U32.AND P4, PT, R4, RZ, PT ;  /* 0x000000ff0400720c */ /* 0x000fe40003f85070 */
[----:B------:R-:W-:-:S02]  /*77e0*/  SEL R4, RZ, 0x4, P6 ;  /* 0x00000004ff047807 */ /* 0x000fc40003000000 */
[----:B------:R-:W-:Y:S02]  /*77f0*/  LOP3.LUT R111, R0, 0x38, RZ, 0xfc, !PT ;  /* 0x00000038006f7812 */ /* 0x000fe400078efcff */
[----:B------:R-:W-:Y:S02]  /*7800*/  SEL R4, R4, RZ, P1 ;  /* 0x000000ff04047207 */ /* 0x000fe40000800000 */
[----:B------:R-:W-:Y:S02]  /*7810*/  ISETP.GE.AND P6, PT, R111, UR4, PT ;  /* 0x000000046f007c0c */ /* 0x000fe4000bfc6270 */
[----:B------:R-:W-:Y:S01]  /*7820*/  LOP3.LUT R111, R0, 0x3c, RZ, 0xfc, !PT ;  /* 0x0000003c006f7812 */ /* 0x000fe200078efcff */
[----:B--2---:R-:W-:-:S05]  /*7830*/  IMAD.WIDE R8, R115, 0x4, R8 ;  /* 0x0000000473087825 */ /* 0x004fca00078e0208 */
[----:B------:R1:W-:Y:S01]  /*7840*/  LDGSTS.E [R2+0x9c00], [R8.64], P3 ;  /* 0x09c0000008027fae */ /* 0x0003e20009921846 */
[----:B------:R-:W-:Y:S02]  /*7850*/  ISETP.NE.U32.AND P3, PT, R4, RZ, PT ;  /* 0x000000ff0400720c */ /* 0x000fe40003f65070 */
[----:B------:R-:W-:Y:S01]  /*7860*/  SEL R4, RZ, 0x4, P6 ;  /* 0x00000004ff047807 */ /* 0x000fe20003000000 */
[----:B------:R1:W-:Y:S01]  /*7870*/  STL.64 [R1+0xd0], R8 ;  /* 0x0000d00801007387 */ /* 0x0003e20000100a00 */
[----:B------:R-:W-:Y:S02]  /*7880*/  ISETP.GE.AND P6, PT, R111, UR4, PT ;  /* 0x000000046f007c0c */ /* 0x000fe4000bfc6270 */
[----:B------:R-:W-:Y:S01]  /*7890*/  SEL R4, R4, RZ, P1 ;  /* 0x000000ff04047207 */ /* 0x000fe20000800000 */
[----:B-1----:R-:W-:Y:S01]  /*78a0*/  IMAD.WIDE R8, R115, 0x4, R12 ;  /* 0x0000000473087825 */ /* 0x002fe200078e020c */
[----:B------:R-:W-:-:S04]  /*78b0*/  LOP3.LUT R111, R0, 0x40, RZ, 0xfc, !PT ;  /* 0x00000040006f7812 */ /* 0x000fc800078efcff */
        /* <DEDUP_REMOVED lines=14> */
[----:B-1----:R-:W-:-:S05]  /*79a0*/  IMAD.WIDE R8, R115, 0x4, R20 ;  /* 0x0000000473087825 */ /* 0x002fca00078e0214 */
[----:B------:R1:W-:Y:S01]  /*79b0*/  LDGSTS.E [R2+0xa800], [R8.64], P5 ;  /* 0x0a80000008027fae */ /* 0x0003e2000a921846 */
[----:B------:R-:W-:Y:S02]  /*79c0*/  ISETP.NE.U32.AND P5, PT, R4, RZ, PT ;  /* 0x000000ff0400720c */ /* 0x000fe40003fa5070 */
[----:B------:R-:W-:Y:S02]  /*79d0*/  SEL R4, RZ, 0x4, P6 ;  /* 0x00000004ff047807 */ /* 0x000fe40003000000 */
[----:B------:R-:W-:Y:S01]  /*79e0*/  ISETP.NE.U32.AND P6, PT, R107, RZ, PT ;  /* 0x000000ff6b00720c */ /* 0x000fe20003fc5070 */
[----:B------:R1:W-:Y:S01]  /*79f0*/  STL.64 [R1+0xb8], R8 ;  /* 0x0000b80801007387 */ /* 0x0003e20000100a00 */
[----:B------:R-:W-:Y:S02]  /*7a00*/  LOP3.LUT R111, R0, 0x48, RZ, 0xfc, !PT ;  /* 0x00000048006f7812 */ /* 0x000fe400078efcff */
[----:B------:R-:W-:Y:S01]  /*7a10*/  SEL R5, R4, RZ, P1 ;  /* 0x000000ff04057207 */ /* 0x000fe20000800000 */
[----:B-1----:R-:W-:-:S08]  /*7a20*/  IMAD.WIDE R8, R115, 0x4, R24 ;  /* 0x0000000473087825 */ /* 0x002fd000078e0218 */
[----:B------:R1:W-:Y:S01]  /*7a30*/  LDGSTS.E [R2+0xac00], [R8.64], P6 ;  /* 0x0ac0000008027fae */ /* 0x0003e2000b121846 */
[----:B------:R-:W-:Y:S02]  /*7a40*/  ISETP.GE.AND P6, PT, R111, UR4, PT ;  /* 0x000000046f007c0c */ /* 0x000fe4000bfc6270 */
[----:B------:R-:W-:Y:S01]  /*7a50*/  LOP3.LUT R111, R0, 0x4c, RZ, 0xfc, !PT ;  /* 0x0000004c006f7812 */ /* 0x000fe200078efcff */
[----:B------:R1:W-:Y:S01]  /*7a60*/  STL.64 [R1+0xb0], R8 ;  /* 0x0000b00801007387 */ /* 0x0003e20000100a00 */
[----:B------:R-:W-:Y:S02]  /*7a70*/  SEL R4, RZ, 0x4, P6 ;  /* 0x00000004ff047807 */ /* 0x000fe40003000000 */
        /* <DEDUP_REMOVED lines=87> */
[----:B------:R1:W-:Y:S02]  /*7ff0*/  STL.64 [R1+0x58], R8 ;  /* 0x0000580801007387 */ /* 0x0003e40000100a00 */
[----:B-1----:R-:W-:-:S05]  /*8000*/  IMAD.WIDE R8, R115, 0x4, R72 ;  /* 0x0000000473087825 */ /* 0x002fca00078e0248 */
[----:B------:R1:W-:Y:S05]  /*8010*/  STL.64 [R1+0x50], R8 ;  /* 0x0000500801007387 */ /* 0x0003ea0000100a00 */
[----:B------:R1:W-:Y:S02]  /*8020*/  LDGSTS.E [R2+0xdc00], [R8.64], P6 ;  /* 0x0dc0000008027fae */ /* 0x0003e4000b121846 */
[----:B-1----:R-:W-:-:S05]  /*8030*/  IMAD.WIDE R8, R115, 0x4, R76 ;  /* 0x0000000473087825 */ /* 0x002fca00078e024c */
[----:B------:R1:W-:Y:S04]  /*8040*/  STL.64 [R1+0x48], R8 ;  /* 0x0000480801007387 */ /* 0x0003e80000100a00 */
[----:B------:R1:W-:Y:S02]  /*8050*/  LDGSTS.E [R2+0xe000], [R8.64], P4 ;  /* 0x0e00000008027fae */ /* 0x0003e4000a121846 */
[----:B-1----:R-:W-:-:S05]  /*8060*/  IMAD.WIDE R8, R115, 0x4, R80 ;  /* 0x0000000473087825 */ /* 0x002fca00078e0250 */
[----:B------:R1:W-:Y:S04]  /*8070*/  STL.64 [R1+0x40], R8 ;  /* 0x0000400801007387 */ /* 0x0003e80000100a00 */
[----:B------:R1:W-:Y:S02]  /*8080*/  LDGSTS.E [R2+0xe400], [R8.64], P3 ;  /* 0x0e40000008027fae */ /* 0x0003e40009921846 */
[----:B-1----:R-:W-:-:S05]  /*8090*/  IMAD.WIDE R8, R115, 0x4, R84 ;  /* 0x0000000473087825 */ /* 0x002fca00078e0254 */
[----:B------:R1:W-:Y:S04]  /*80a0*/  STL.64 [R1+0x38], R8 ;  /* 0x0000380801007387 */ /* 0x0003e80000100a00 */
[----:B------:R-:W2:Y:S04]  /*80b0*/  LDL.LU.64 R12, [R1+0x18] ;  /* 0x00001800010c7983 */ /* 0x000ea80000300a00 */
[----:B------:R1:W-:Y:S02]  /*80c0*/  LDGSTS.E [R2+0xe800], [R8.64], P2 ;  /* 0x0e80000008027fae */ /* 0x0003e40009121846 */
[----:B-1----:R-:W-:-:S05]  /*80d0*/  IMAD.WIDE R8, R115, 0x4, R88 ;  /* 0x0000000473087825 */ /* 0x002fca00078e0258 */
[----:B------:R1:W-:Y:S04]  /*80e0*/  STL.64 [R1+0x30], R8 ;  /* 0x0000300801007387 */ /* 0x0003e80000100a00 */
[----:B------:R1:W-:Y:S04]  /*80f0*/  LDGSTS.E [R2+0xec00], [R8.64], P0 ;  /* 0x0ec0000008027fae */ /* 0x0003e80008121846 */
[----:B-1----:R-:W3:Y:S01]  /*8100*/  LDL.LU.64 R8, [R1+0x8] ;  /* 0x0000080001087983 */ /* 0x002ee20000300a00 */
[----:B------:R-:W-:-:S04]  /*8110*/  LOP3.LUT R111, R0, 0x78, RZ, 0xfc, !PT ;  /* 0x00000078006f7812 */ /* 0x000fc800078efcff */
[----:B------:R-:W-:Y:S02]  /*8120*/  ISETP.GE.AND P6, PT, R111, UR4, PT ;  /* 0x000000046f007c0c */ /* 0x000fe4000bfc6270 */
[----:B------:R-:W-:Y:S02]  /*8130*/  SEL R5, R4, RZ, P1 ;  /* 0x000000ff04057207 */ /* 0x000fe40000800000 */
[----:B------:R-:W-:Y:S02]  /*8140*/  SEL R4, RZ, 0x4, P6 ;  /* 0x00000004ff047807 */ /* 0x000fe40003000000 */
[----:B------:R-:W-:Y:S02]  /*8150*/  LOP3.LUT R111, R0, 0x7c, RZ, 0xfc, !PT ;  /* 0x0000007c006f7812 */ /* 0x000fe400078efcff */
[----:B------:R-:W-:Y:S02]  /*8160*/  SEL R4, R4, RZ, P1 ;  /* 0x000000ff04047207 */ /* 0x000fe40000800000 */
[----:B------:R-:W-:-:S02]  /*8170*/  ISETP.GE.AND P6, PT, R111, UR4, PT ;  /* 0x000000046f007c0c */ /* 0x000fc4000bfc6270 */
[----:B------:R-:W-:Y:S02]  /*8180*/  ISETP.NE.U32.AND P4, PT, R4, RZ, PT ;  /* 0x000000ff0400720c */ /* 0x000fe40003f85070 */
[----:B------:R-:W-:Y:S02]  /*8190*/  SEL R4, RZ, 0x4, P6 ;  /* 0x00000004ff047807 */ /* 0x000fe40003000000 */
[----:B------:R-:W-:Y:S02]  /*81a0*/  LOP3.LUT R111, R0, 0x2, RZ, 0xfc, !PT ;  /* 0x00000002006f7812 */ /* 0x000fe400078efcff */
[----:B------:R-:W-:Y:S02]  /*81b0*/  SEL R4, R4, RZ, P1 ;  /* 0x000000ff04047207 */ /* 0x000fe40000800000 */
[----:B------:R-:W-:Y:S02]  /*81c0*/  ISETP.GE.AND P6, PT, R111, UR4, PT ;  /* 0x000000046f007c0c */ /* 0x000fe4000bfc6270 */
[----:B------:R-:W-:-:S02]  /*81d0*/  ISETP.NE.U32.AND P3, PT, R4, RZ, PT ;  /* 0x000000ff0400720c */ /* 0x000fc40003f65070 */
[----:B------:R-:W-:Y:S02]  /*81e0*/  SEL R4, RZ, 0x4, P6 ;  /* 0x00000004ff047807 */ /* 0x000fe40003000000 */
[----:B------:R-:W-:Y:S02]  /*81f0*/  LOP3.LUT R111, R0, 0x6, RZ, 0xfc, !PT ;  /* 0x00000006006f7812 */ /* 0x000fe400078efcff */
[----:B------:R-:W-:Y:S02]  /*8200*/  SEL R4, R4, RZ, P1 ;  /* 0x000000ff04047207 */ /* 0x000fe40000800000 */
[----:B------:R-:W-:Y:S02]  /*8210*/  ISETP.GE.AND P6, PT, R111, UR4, PT ;  /* 0x000000046f007c0c */ /* 0x000fe4000bfc6270 */
[----:B------:R-:W-:Y:S02]  /*8220*/  ISETP.NE.U32.AND P2, PT, R4, RZ, PT ;  /* 0x000000ff0400720c */ /* 0x000fe40003f45070 */
[----:B------:R-:W-:-:S02]  /*8230*/  SEL R4, RZ, 0x4, P6 ;  /* 0x00000004ff047807 */ /* 0x000fc40003000000 */
[----:B------:R-:W-:Y:S02]  /*8240*/  LOP3.LUT R111, R0, 0xa, RZ, 0xfc, !PT ;  /* 0x0000000a006f7812 */ /* 0x000fe400078efcff */
[----:B------:R-:W-:Y:S02]  /*8250*/  SEL R4, R4, RZ, P1 ;  /* 0x000000ff04047207 */ /* 0x000fe40000800000 */
[----:B------:R-:W-:Y:S02]  /*8260*/  ISETP.GE.AND P6, PT, R111, UR4, PT ;  /* 0x000000046f007c0c */ /* 0x000fe4000bfc6270 */
[----:B------:R-:W-:Y:S02]  /*8270*/  ISETP.NE.U32.AND P0, PT, R4, RZ, PT ;  /* 0x000000ff0400720c */ /* 0x000fe40003f05070 */
[----:B------:R-:W-:Y:S01]  /*8280*/  SEL R4, RZ, 0x4, P6 ;  /* 0x00000004ff047807 */ /* 0x000fe20003000000 */
[----:B------:R-:W-:Y:S01]  /*8290*/  IMAD.WIDE R16, R115, 0x4, R92 ;  /* 0x0000000473107825 */ /* 0x000fe200078e025c */
[----:B------:R-:W-:-:S02]  /*82a0*/  LOP3.LUT R111, R0, 0xe, RZ, 0xfc, !PT ;  /* 0x0000000e006f7812 */ /* 0x000fc400078efcff */
[----:B------:R-:W-:Y:S02]  /*82b0*/  SEL R4, R4, RZ, P1 ;  /* 0x000000ff04047207 */ /* 0x000fe40000800000 */
[----:B------:R-:W-:Y:S01]  /*82c0*/  ISETP.GE.AND P6, PT, R111, UR4, PT ;  /* 0x000000046f007c0c */ /* 0x000fe2000bfc6270 */
[----:B------:R1:W-:Y:S01]  /*82d0*/  LDGSTS.E [R2+0xf000], [R16.64], P5 ;  /* 0x0f00000010027fae */ /* 0x0003e2000a921846 */
[----:B------:R-:W-:Y:S02]  /*82e0*/  ISETP.NE.U32.AND P5, PT, R4, RZ, PT ;  /* 0x000000ff0400720c */ /* 0x000fe40003fa5070 */
[----:B------:R-:W-:Y:S02]  /*82f0*/  SEL R4, RZ, 0x4, P6 ;  /* 0x00000004ff047807 */ /* 0x000fe40003000000 */
[----:B------:R-:W-:Y:S01]  /*8300*/  ISETP.NE.U32.AND P6, PT, R5, RZ, PT ;  /* 0x000000ff0500720c */ /* 0x000fe20003fc5070 */
[----:B------:R1:W-:Y:S01]  /*8310*/  STL.64 [R1+0x28], R16 ;  /* 0x0000281001007387 */ /* 0x0003e20000100a00 */
[----:B------:R-:W-:-:S02]  /*8320*/  LOP3.LUT R111, R0, 0x12, RZ, 0xfc, !PT ;  /* 0x00000012006f7812 */ /* 0x000fc400078efcff */
[----:B------:R-:W-:Y:S01]  /*8330*/  SEL R5, R4, RZ, P1 ;  /* 0x000000ff04057207 */ /* 0x000fe20000800000 */
[----:B-1----:R-:W-:-:S08]  /*8340*/  IMAD.WIDE R16, R115, 0x4, R96 ;  /* 0x0000000473107825 */ /* 0x002fd000078e0260 */
[----:B------:R1:W-:Y:S01]  /*8350*/  LDGSTS.E [R2+0xf400], [R16.64], P6 ;  /* 0x0f40000010027fae */ /* 0x0003e2000b121846 */
[----:B------:R-:W-:Y:S01]  /*8360*/  ISETP.GE.AND P6, PT, R111, UR4, PT ;  /* 0x000000046f007c0c */ /* 0x000fe2000bfc6270 */
[----:B------:R-:W-:Y:S01]  /*8370*/  IMAD.WIDE R106, R115, 0x4, R100 ;  /* 0x00000004736a7825 */ /* 0x000fe200078e0264 */
[----:B------:R-:W-:Y:S02]  /*8380*/  LOP3.LUT R111, R0, 0x16, RZ, 0xfc, !PT ;  /* 0x00000016006f7812 */ /* 0x000fe400078efcff */
[----:B------:R-:W-:Y:S02]  /*8390*/  SEL R4, RZ, 0x4, P6 ;  /* 0x00000004ff047807 */ /* 0x000fe40003000000 */
[----:B------:R-:W-:Y:S01]  /*83a0*/  ISETP.GE.AND P6, PT, R111, UR4, PT ;  /* 0x000000046f007c0c */ /* 0x000fe2000bfc6270 */
[----:B------:R4:W-:Y:S01]  /*83b0*/  LDGSTS.E [R2+0xf800], [R106.64], P4 ;  /* 0x0f8000006a027fae */ /* 0x0009e2000a121846 */
[----:B------:R-:W-:Y:S01]  /*83c0*/  SEL R4, R4, RZ, P1 ;  /* 0x000000ff04047207 */ /* 0x000fe20000800000 */
[----:B------:R-:W-:Y:S01]  /*83d0*/  IMAD.WIDE R110, R115, 0x4, R116 ;  /* 0x00000004736e7825 */ /* 0x000fe200078e0274 */
[----:B------:R-:W-:-:S02]  /*83e0*/  LOP3.LUT R114, R0, 0x1a, RZ, 0xfc, !PT ;  /* 0x0000001a00727812 */ /* 0x000fc400078efcff */
[----:B------:R-:W-:Y:S02]  /*83f0*/  ISETP.NE.U32.AND P4, PT, R4, RZ, PT ;  /* 0x000000ff0400720c */ /* 0x000fe40003f85070 */
[----:B------:R-:W-:Y:S01]  /*8400*/  SEL R4, RZ, 0x4, P6 ;  /* 0x00000004ff047807 */ /* 0x000fe20003000000 */
[----:B------:R1:W-:Y:S01]  /*8410*/  LDGSTS.E [R2+0xfc00], [R110.64], P3 ;  /* 0x0fc000006e027fae */ /* 0x0003e20009921846 */
[----:B------:R-:W-:Y:S02]  /*8420*/  ISETP.GE.AND P6, PT, R114, UR4, PT ;  /* 0x0000000472007c0c */ /* 0x000fe4000bfc6270 */
[----:B------:R-:W-:Y:S02]  /*8430*/  SEL R4, R4, RZ, P1 ;  /* 0x000000ff04047207 */ /* 0x000fe40000800000 */
[----:B------:R-:W-:Y:S02]  /*8440*/  LOP3.LUT R114, R0, 0x1e, RZ, 0xfc, !PT ;  /* 0x0000001e00727812 */ /* 0x000fe400078efcff */
[----:B------:R-:W-:-:S02]  /*8450*/  ISETP.NE.U32.AND P3, PT, R4, RZ, PT ;  /* 0x000000ff0400720c */ /* 0x000fc40003f65070 */
[----:B------:R-:W-:Y:S02]  /*8460*/  SEL R4, RZ, 0x4, P6 ;  /* 0x00000004ff047807 */ /* 0x000fe40003000000 */
[----:B------:R-:W-:Y:S02]  /*8470*/  ISETP.GE.AND P6, PT, R114, UR4, PT ;  /* 0x0000000472007c0c */ /* 0x000fe4000bfc6270 */
[----:B------:R-:W-:Y:S02]  /*8480*/  SEL R4, R4, RZ, P1 ;  /* 0x000000ff04047207 */ /* 0x000fe40000800000 */
[----:B------:R-:W-:Y:S01]  /*8490*/  LOP3.LUT R114, R0, 0x22, RZ, 0xfc, !PT ;  /* 0x0000002200727812 */ /* 0x000fe200078efcff */
[----:B------:R-:W-:Y:S01]  /*84a0*/  STL.64 [R1+0x20], R16 ;  /* 0x0000201001007387 */ /* 0x000fe20000100a00 */
[----:B------:R-:W-:-:S04]  /*84b0*/  IMAD.WIDE R116, R115, 0x4, R10 ;  /* 0x0000000473747825 */ /* 0x000fc800078e020a */
[----:B--2---:R-:W-:-:S05]  /*84c0*/  IMAD.WIDE R12, R115, 0x4, R12 ;  /* 0x00000004730c7825 */ /* 0x004fca00078e020c */
[----:B------:R2:W-:Y:S01]  /*84d0*/  LDGSTS.E [R252+0x8200], [R12.64], P2 ;  /* 0x082000000cfc7fae */ /* 0x0005e20009121846 */
[----:B------:R-:W-:Y:S02]  /*84e0*/  ISETP.NE.U32.AND P2, PT, R4, RZ, PT ;  /* 0x000000ff0400720c */ /* 0x000fe40003f45070 */
[----:B------:R-:W-:Y:S02]  /*84f0*/  SEL R4, RZ, 0x4, P6 ;  /* 0x00000004ff047807 */ /* 0x000fe40003000000 */
[----:B------:R-:W-:Y:S02]  /*8500*/  ISETP.GE.AND P6, PT, R114, UR4, PT ;  /* 0x0000000472007c0c */ /* 0x000fe4000bfc6270 */
[----:B------:R-:W-:Y:S01]  /*8510*/  SEL R4, R4, RZ, P1 ;  /* 0x000000ff04047207 */ /* 0x000fe20000800000 */
[----:B------:R-:W-:Y:S01]  /*8520*/  STL.64 [R1+0x110], R12 ;  /* 0x0001100c01007387 */ /* 0x000fe20000100a00 */
[----:B------:R-:W-:Y:S01]  /*8530*/  LOP3.LUT R114, R0, 0x26, RZ, 0xfc, !PT ;  /* 0x0000002600727812 */ /* 0x000fe200078efcff */
[----:B---3--:R-:W-:-:S05]  /*8540*/  IMAD.WIDE R8, R115, 0x4, R8 ;  /* 0x0000000473087825 */ /* 0x008fca00078e0208 */
[----:B------:R3:W-:Y:S01]  /*8550*/  LDGSTS.E [R252+0x8600], [R8.64], P0 ;  /* 0x0860000008fc7fae */ /* 0x0007e20008121846 */
[----:B------:R-:W-:Y:S02]  /*8560*/  ISETP.NE.U32.AND P0, PT, R4, RZ, PT ;  /* 0x000000ff0400720c */ /* 0x000fe40003f05070 */
[----:B------:R-:W-:Y:S01]  /*8570*/  SEL R4, RZ, 0x4, P6 ;  /* 0x00000004ff047807 */ /* 0x000fe20003000000 */
[----:B------:R3:W-:Y:S01]  /*8580*/  STL.64 [R1+0x100], R8 ;  /* 0x0001000801007387 */ /* 0x0007e20000100a00 */
[----:B------:R-:W-:Y:S02]  /*8590*/  ISETP.GE.AND P6, PT, R114, UR4, PT ;  /* 0x0000000472007c0c */ /* 0x000fe4000bfc6270 */
[----:B------:R-:W-:Y:S01]  /*85a0*/  SEL R4, R4, RZ, P1 ;  /* 0x000000ff04047207 */ /* 0x000fe20000800000 */
[----:B---3--:R-:W-:-:S05]  /*85b0*/  IMAD.WIDE R8, R115, 0x4, R104 ;  /* 0x0000000473087825 */ /* 0x008fca00078e0268 */
[----:B------:R3:W-:Y:S01]  /*85c0*/  LDGSTS.E [R252+0x8a00], [R8.64], P5 ;  /* 0x08a0000008fc7fae */ /* 0x0007e2000a921846 */
[----:B------:R-:W-:Y:S02]  /*85d0*/  ISETP.NE.U32.AND P5, PT, R4, RZ, PT ;  /* 0x000000ff0400720c */ /* 0x000fe40003fa5070 */
[----:B------:R-:W-:Y:S02]  /*85e0*/  SEL R4, RZ, 0x4, P6 ;  /* 0x00000004ff047807 */ /* 0x000fe40003000000 */
[----:B------:R-:W-:Y:S01]  /*85f0*/  ISETP.NE.U32.AND P6, PT, R5, RZ, PT ;  /* 0x000000ff0500720c */ /* 0x000fe20003fc5070 */
[----:B------:R3:W-:Y:S01]  /*8600*/  STL.64 [R1+0x18], R8 ;  /* 0x0000180801007387 */ /* 0x0007e20000100a00 */
[----:B------:R-:W-:Y:S02]  /*8610*/  LOP3.LUT R114, R0, 0x2a, RZ, 0xfc, !PT ;  /* 0x0000002a00727812 */ /* 0x000fe400078efcff */
[----:B------:R-:W-:Y:S01]  /*8620*/  SEL R5, R4, RZ, P1 ;  /* 0x000000ff04057207 */ /* 0x000fe20000800000 */
[----:B---3--:R-:W-:-:S08]  /*8630*/  IMAD.WIDE R8, R115, 0x4, R108 ;  /* 0x0000000473087825 */ /* 0x008fd000078e026c */
[----:B------:R3:W-:Y:S01]  /*8640*/  LDGSTS.E [R252+0x8e00], [R8.64], P6 ;  /* 0x08e0000008fc7fae */ /* 0x0007e2000b121846 */
[----:B------:R-:W-:Y:S02]  /*8650*/  ISETP.GE.AND P6, PT, R114, UR4, PT ;  /* 0x0000000472007c0c */ /* 0x000fe4000bfc6270 */
[----:B------:R-:W-:Y:S01]  /*8660*/  LOP3.LUT R114, R0, 0x2e, RZ, 0xfc, !PT ;  /* 0x0000002e00727812 */ /* 0x000fe200078efcff */
[----:B------:R3:W-:Y:S01]  /*8670*/  STL.64 [R1+0x10], R8 ;  /* 0x0000100801007387 */ /* 0x0007e20000100a00 */
[----:B------:R-:W-:Y:S02]  /*8680*/  SEL R4, RZ, 0x4, P6 ;  /* 0x00000004ff047807 */ /* 0x000fe40003000000 */
[----:B------:R-:W-:Y:S02]  /*8690*/  ISETP.GE.AND P6, PT, R114, UR4, PT ;  /* 0x0000000472007c0c */ /* 0x000fe4000bfc6270 */
[----:B------:R-:W-:Y:S01]  /*86a0*/  SEL R4, R4, RZ, P1 ;  /* 0x000000ff04047207 */ /* 0x000fe20000800000 */
[----:B---3--:R-:W-:Y:S01]  /*86b0*/  IMAD.WIDE R8, R115, 0x4, R112 ;  /* 0x0000000473087825 */ /* 0x008fe200078e0270 */
[----:B------:R-:W-:-:S04]  /*86c0*/  LOP3.LUT R114, R0, 0x32, RZ, 0xfc, !PT ;  /* 0x0000003200727812 */ /* 0x000fc800078efcff */
[----:B------:R3:W-:Y:S01]  /*86d0*/  LDGSTS.E [R252+0x9200], [R8.64], P4 ;  /* 0x0920000008fc7fae */ /* 0x0007e2000a121846 */
[----:B------:R-:W-:Y:S02]  /*86e0*/  ISETP.NE.U32.AND P4, PT, R4, RZ, PT ;  /* 0x000000ff0400720c */ /* 0x000fe40003f85070 */
[----:B------:R-:W-:Y:S01]  /*86f0*/  SEL R4, RZ, 0x4, P6 ;  /* 0x00000004ff047807 */ /* 0x000fe20003000000 */
[----:B------:R3:W-:Y:S01]  /*8700*/  STL.64 [R1+0x8], R8 ;  /* 0x0000080801007387 */ /* 0x0007e20000100a00 */
[----:B------:R-:W-:Y:S02]  /*8710*/  ISETP.GE.AND P6, PT, R114, UR4, PT ;  /* 0x0000000472007c0c */ /* 0x000fe4000bfc6270 */
[----:B------:R-:W-:Y:S01]  /*8720*/  SEL R4, R4, RZ, P1 ;  /* 0x000000ff04047207 */ /* 0x000fe20000800000 */
[----:B---3--:R-:W-:Y:S01]  /*8730*/  IMAD.WIDE R8, R115, 0x4, R120 ;  /* 0x0000000473087825 */ /* 0x008fe200078e0278 */
[----:B------:R-:W-:-:S04]  /*8740*/  LOP3.LUT R114, R0, 0x36, RZ, 0xfc, !PT ;  /* 0x0000003600727812 */ /* 0x000fc800078efcff */
[----:B------:R3:W-:Y:S01]  /*8750*/  LDGSTS.E [R252+0x9600], [R8.64], P3 ;  /* 0x0960000008fc7fae */ /* 0x0007e20009921846 */
[----:B------:R-:W-:Y:S02]  /*8760*/  ISETP.NE.U32.AND P3, PT, R4, RZ, PT ;  /* 0x000000ff0400720c */ /* 0x000fe40003f65070 */
[----:B------:R-:W-:Y:S01]  /*8770*/  SEL R4, RZ, 0x4, P6 ;  /* 0x00000004ff047807 */ /* 0x000fe20003000000 */
[----:B------:R-:W-:Y:S01]  /*8780*/  IMAD.WIDE R120, R115, 0x4, R6 ;  /* 0x0000000473787825 */ /* 0x000fe200078e0206 */
[----:B------:R-:W-:Y:S02]  /*8790*/  ISETP.GE.AND P6, PT, R114, UR4, PT ;  /* 0x0000000472007c0c */ /* 0x000fe4000bfc6270 */
[----:B------:R-:W-:Y:S02]  /*87a0*/  SEL R4, R4, RZ, P1 ;  /* 0x000000ff04047207 */ /* 0x000fe40000800000 */
[----:B------:R1:W-:Y:S02]  /*87b0*/  LDGSTS.E [R252+0x9a00], [R120.64], P2 ;  /* 0x09a0000078fc7fae */ /* 0x0003e40009121846 */
[----:B------:R-:W-:-:S02]  /*87c0*/  ISETP.NE.U32.AND P2, PT, R4, RZ, PT ;  /* 0x000000ff0400720c */ /* 0x000fc40003f45070 */
[----:B------:R-:W-:Y:S02]  /*87d0*/  SEL R4, RZ, 0x4, P6 ;  /* 0x00000004ff047807 */ /* 0x000fe40003000000 */
[----:B------:R-:W-:Y:S01]  /*87e0*/  LOP3.LUT R115, R0, 0x3a, RZ, 0xfc, !PT ;  /* 0x0000003a00737812 */ /* 0x000fe200078efcff */
[----:B------:R-:W-:Y:S01]  /*87f0*/  IMAD.MOV.U32 R114, RZ, RZ, c[0x0][0x188] ;  /* 0x00006200ff727624 */ /* 0x000fe200078e00ff */
[----:B------:R3:W-:Y:S01]  /*8800*/  STL.64 [R1], R8 ;  /* 0x0000000801007387 */ /* 0x0007e20000100a00 */
[----:B------:R-:W-:Y:S02]  /*8810*/  SEL R4, R4, RZ, P1 ;  /* 0x000000ff04047207 */ /* 0x000fe40000800000 */
[----:B------:R-:W-:Y:S01]  /*8820*/  ISETP.GE.AND P6, PT, R115, UR4, PT ;  /* 0x0000000473007c0c */ /* 0x000fe2000bfc6270 */
[----:B------:R-:W-:Y:S04]  /*8830*/  STL.64 [R1+0x290], R120 ;  /* 0x0002907801007387 */ /* 0x000fe80000100a00 */
[----:B------:R1:W-:Y:S01]  /*8840*/  LDGSTS.E [R252+0x9e00], [R116.64], P0 ;  /* 0x09e0000074fc7fae */ /* 0x0003e20008121846 */
[----:B------:R-:W-:-:S03]  /*8850*/  ISETP.NE.U32.AND P0, PT, R4, RZ, PT ;  /* 0x000000ff0400720c */ /* 0x000fc60003f05070 */
[----:B------:R1:W-:Y:S01]  /*8860*/  STL.64 [R1+0x288], R116 ;  /* 0x0002887401007387 */ /* 0x0003e20000100a00 */
[----:B------:R-:W-:Y:S02]  /*8870*/  SEL R4, RZ, 0x4, P6 ;  /* 0x00000004ff047807 */ /* 0x000fe40003000000 */
[----:B---3--:R-:W-:Y:S02]  /*8880*/  LOP3.LUT R9, R0, 0x3e, RZ, 0xfc, !PT ;  /* 0x0000003e00097812 */ /* 0x008fe400078efcff */
[----:B------:R-:W-:Y:S01]  /*8890*/  SEL R4, R4, RZ, P1 ;  /* 0x000000ff04047207 */ /* 0x000fe20000800000 */
[----:B-1----:R-:W-:Y:S01]  /*88a0*/  IMAD.SHL.U32 R117, R114, 0x80, RZ ;  /* 0x0000008072757824 */ /* 0x002fe200078e00ff */
[----:B------:R-:W-:-:S03]  /*88b0*/  ISETP.GE.AND P6, PT, R9, UR4, PT ;  /* 0x0000000409007c0c */ /* 0x000fc6000bfc6270 */
[----:B------:R-:W-:-:S05]  /*88c0*/  IMAD.WIDE R114, R117, 0x4, R14 ;  /* 0x0000000475727825 */ /* 0x000fca00078e020e */
[----:B------:R1:W-:Y:S01]  /*88d0*/  LDGSTS.E [R252+0xa200], [R114.64], P5 ;  /* 0x0a20000072fc7fae */ /* 0x0003e2000a921846 */
[----:B------:R-:W-:Y:S02]  /*88e0*/  ISETP.NE.U32.AND P5, PT, R4, RZ, PT ;  /* 0x000000ff0400720c */ /* 0x000fe40003fa5070 */
[----:B------:R-:W-:Y:S02]  /*88f0*/  SEL R4, RZ, 0x4, P6 ;  /* 0x00000004ff047807 */ /* 0x000fe40003000000 */
[----:B------:R-:W-:Y:S01]  /*8900*/  ISETP.NE.U32.AND P6, PT, R5, RZ, PT ;  /* 0x000000ff0500720c */ /* 0x000fe20003fc5070 */
[C---:B------:R-:W-:Y:S01]  /*8910*/  IMAD.WIDE R112, R117.reuse, 0x4, R18 ;  /* 0x0000000475707825 */ /* 0x040fe200078e0212 */
[----:B------:R-:W-:Y:S02]  /*8920*/  LOP3.LUT R9, R0, 0x42, RZ, 0xfc, !PT ;  /* 0x0000004200097812 */ /* 0x000fe400078efcff */
[----:B------:R-:W-:Y:S01]  /*8930*/  SEL R5, R4, RZ, P1 ;  /* 0x000000ff04057207 */ /* 0x000fe20000800000 */
[----:B------:R-:W-:-:S08]  /*8940*/  IMAD.WIDE R22, R117, 0x4, R22 ;  /* 0x0000000475167825 */ /* 0x000fd000078e0216 */
[----:B------:R3:W-:Y:S01]  /*8950*/  LDGSTS.E [R252+0xa600], [R112.64], P6 ;  /* 0x0a60000070fc7fae */ /* 0x0007e2000b121846 */
[----:B------:R-:W-:Y:S02]  /*8960*/  ISETP.GE.AND P6, PT, R9, UR4, PT ;  /* 0x0000000409007c0c */ /* 0x000fe4000bfc6270 */
[----:B------:R-:W-:Y:S01]  /*8970*/  LOP3.LUT R9, R0, 0x46, RZ, 0xfc, !PT ;  /* 0x0000004600097812 */ /* 0x000fe200078efcff */
[----:B------:R1:W-:Y:S01]  /*8980*/  LDGSTS.E [R252+0xaa00], [R22.64], P4 ;  /* 0x0aa0000016fc7fae */ /* 0x0003e2000a121846 */
[----:B------:R-:W-:Y:S02]  /*8990*/  SEL R4, RZ, 0x4, P6 ;  /* 0x00000004ff047807 */ /* 0x000fe40003000000 */
[----:B------:R-:W-:Y:S02]  /*89a0*/  ISETP.GE.AND P6, PT, R9, UR4, PT ;  /* 0x0000000409007c0c */ /* 0x000fe4000bfc6270 */
[----:B------:R-:W-:Y:S01]  /*89b0*/  SEL R4, R4, RZ, P1 ;  /* 0x000000ff04047207 */ /* 0x000fe20000800000 */
[----:B------:R-:W-:Y:S01]  /*89c0*/  IMAD.WIDE R26, R117, 0x4, R26 ;  /* 0x00000004751a7825 */ /* 0x000fe200078e021a */
[----:B------:R-:W-:-:S02]  /*89d0*/  LOP3.LUT R9, R0, 0x4a, RZ, 0xfc, !PT ;  /* 0x0000004a00097812 */ /* 0x000fc400078efcff */
[----:B------:R-:W-:Y:S02]  /*89e0*/  ISETP.NE.U32.AND P4, PT, R4, RZ, PT ;  /* 0x000000ff0400720c */ /* 0x000fe40003f85070 */
[----:B------:R-:W-:Y:S01]  /*89f0*/  SEL R4, RZ, 0x4, P6 ;  /* 0x00000004ff047807 */ /* 0x000fe20003000000 */
[----:B------:R1:W-:Y:S01]  /*8a00*/  LDGSTS.E [R252+0xae00], [R26.64], P3 ;  /* 0x0ae000001afc7fae */ /* 0x0003e20009921846 */
[----:B------:R-:W-:Y:S02]  /*8a10*/  ISETP.GE.AND P6, PT, R9, UR4, PT ;  /* 0x0000000409007c0c */ /* 0x000fe4000bfc6270 */
[----:B------:R-:W-:Y:S01]  /*8a20*/  SEL R4, R4, RZ, P1 ;  /* 0x000000ff04047207 */ /* 0x000fe20000800000 */
[----:B------:R-:W-:Y:S01]  /*8a30*/  IMAD.WIDE R30, R117, 0x4, R30 ;  /* 0x00000004751e7825 */ /* 0x000fe200078e021e */
[----:B------:R-:W-:Y:S02]  /*8a40*/  LOP3.LUT R9, R0, 0x4e, RZ, 0xfc, !PT ;  /* 0x0000004e00097812 */ /* 0x000fe400078efcff */
[----:B------:R-:W-:-:S02]  /*8a50*/  ISETP.NE.U32.AND P3, PT, R4, RZ, PT ;  /* 0x000000ff0400720c */ /* 0x000fc40003f65070 */
[----:B------:R-:W-:Y:S01]  /*8a60*/  SEL R4, RZ, 0x4, P6 ;  /* 0x00000004ff047807 */ /* 0x000fe20003000000 */
[----:B------:R1:W-:Y:S01]  /*8a70*/  LDGSTS.E [R252+0xb200], [R30.64], P2 ;  /* 0x0b2000001efc7fae */ /* 0x0003e20009121846 */
[----:B------:R-:W-:Y:S02]  /*8a80*/  ISETP.GE.AND P6, PT, R9, UR4, PT ;  /* 0x0000000409007c0c */ /* 0x000fe4000bfc6270 */
[----:B------:R-:W-:Y:S01]  /*8a90*/  SEL R4, R4, RZ, P1 ;  /* 0x000000ff04047207 */ /* 0x000fe20000800000 */
[----:B------:R-:W-:Y:S01]  /*8aa0*/  IMAD.WIDE R34, R117, 0x4, R34 ;  /* 0x0000000475227825 */ /* 0x000fe200078e0222 */
[----:B------:R-:W-:Y:S02]  /*8ab0*/  LOP3.LUT R9, R0, 0x52, RZ, 0xfc, !PT ;  /* 0x0000005200097812 */ /* 0x000fe400078efcff */
[----:B------:R-:W-:Y:S02]  /*8ac0*/  ISETP.NE.U32.AND P2, PT, R4, RZ, PT ;  /* 0x000000ff0400720c */ /* 0x000fe40003f45070 */
[----:B------:R-:W-:Y:S01]  /*8ad0*/  SEL R4, RZ, 0x4, P6 ;  /* 0x00000004ff047807 */ /* 0x000fe20003000000 */
[----:B------:R1:W-:Y:S01]  /*8ae0*/  LDGSTS.E [R252+0xb600], [R34.64], P0 ;  /* 0x0b60000022fc7fae */ /* 0x0003e20008121846 */
[----:B------:R-:W-:-:S02]  /*8af0*/  ISETP.GE.AND P6, PT, R9, UR4, PT ;  /* 0x0000000409007c0c */ /* 0x000fc4000bfc6270 */
[----:B------:R-:W-:Y:S01]  /*8b00*/  SEL R4, R4, RZ, P1 ;  /* 0x000000ff04047207 */ /* 0x000fe20000800000 */
[----:B------:R-:W-:Y:S01]  /*8b10*/  IMAD.WIDE R38, R117, 0x4, R38 ;  /* 0x0000000475267825 */ /* 0x000fe200078e0226 */
[----:B------:R-:W-:Y:S02]  /*8b20*/  LOP3.LUT R9, R0, 0x56, RZ, 0xfc, !PT ;  /* 0x0000005600097812 */ /* 0x000fe400078efcff */
[----:B------:R-:W-:Y:S02]  /*8b30*/  ISETP.NE.U32.AND P0, PT, R4, RZ, PT ;  /* 0x000000ff0400720c */ /* 0x000fe40003f05070 */
[----:B------:R-:W-:Y:S01]  /*8b40*/  SEL R4, RZ, 0x4, P6 ;  /* 0x00000004ff047807 */ /* 0x000fe20003000000 */
[----:B------:R1:W-:Y:S01]  /*8b50*/  LDGSTS.E [R252+0xba00], [R38.64], P5 ;  /* 0x0ba0000026fc7fae */ /* 0x0003e2000a921846 */
[----:B------:R-:W-:Y:S02]  /*8b60*/  ISETP.GE.AND P6, PT, R9, UR4, PT ;  /* 0x0000000409007c0c */ /* 0x000fe4000bfc6270 */
[----:B------:R-:W-:-:S04]  /*8b70*/  SEL R4, R4, RZ, P1 ;  /* 0x000000ff04047207 */ /* 0x000fc80000800000 */
        /* <DEDUP_REMOVED lines=46> */
[----:B------:R-:W-:Y:S01]  /*8e60*/  LOP3.LUT R9, R0, 0x72, RZ, 0xfc, !PT ;  /* 0x0000007200097812 */ /* 0x000fe200078efcff */
[----:B------:R-:W1:Y:S01]  /*8e70*/  S2R R8, SR_TID.X ;  /* 0x0000000000087919 */ /* 0x000e620000002100 */
[----:B------:R-:W-:Y:S01]  /*8e80*/  SEL R5, R4, RZ, P1 ;  /* 0x000000ff04057207 */ /* 0x000fe20000800000 */
[----:B------:R-:W-:-:S08]  /*8e90*/  IMAD.WIDE R70, R117, 0x4, R70 ;  /* 0x0000000475467825 */ /* 0x000fd000078e0246 */
[----:B------:R1:W-:Y:S01]  /*8ea0*/  LDGSTS.E [R252+0xd600], [R66.64], P6 ;  /* 0x0d60000042fc7fae */ /* 0x0003e2000b121846 */
[----:B------:R-:W-:Y:S02]  /*8eb0*/  ISETP.GE.AND P6, PT, R9, UR4, PT ;  /* 0x0000000409007c0c */ /* 0x000fe4000bfc6270 */
[----:B------:R-:W-:Y:S01]  /*8ec0*/  LOP3.LUT R9, R0, 0x76, RZ, 0xfc, !PT ;  /* 0x0000007600097812 */ /* 0x000fe200078efcff */
[----:B--2---:R-:W2:Y:S01]  /*8ed0*/  S2R R13, SR_TID.X ;  /* 0x00000000000d7919 */ /* 0x004ea20000002100 */
        /* <DEDUP_REMOVED lines=17> */
[----:B------:R-:W-:Y:S02]  /*8ff0*/  SEL R4, R4, RZ, P1 ;  /* 0x000000ff04047207 */ /* 0x000fe40000800000 */
[----:B-1----:R-:W-:Y:S02]  /*9000*/  SHF.R.U32.HI R12, RZ, 0x6, R8 ;  /* 0x00000006ff0c7819 */ /* 0x002fe40000011608 */
[----:B------:R-:W-:Y:S02]  /*9010*/  ISETP.NE.U32.AND P2, PT, R4, RZ, PT ;  /* 0x000000ff0400720c */ /* 0x000fe40003f45070 */
[----:B--2---:R-:W-:-:S02]  /*9020*/  LOP3.LUT R9, R13, 0x7f, RZ, 0xc0, !PT ;  /* 0x0000007f0d097812 */ /* 0x004fc400078ec0ff */
[----:B------:R-:W-:Y:S01]  /*9030*/  SEL R4, RZ, 0x4, P6 ;  /* 0x00000004ff047807 */ /* 0x000fe20003000000 */
[----:B------:R-:W-:Y:S01]  /*9040*/  IMAD.WIDE R82, R117, 0x4, R82 ;  /* 0x0000000475527825 */ /* 0x000fe200078e0252 */
[----:B------:R-:W-:Y:S02]  /*9050*/  SGXT.U32 R12, R12, 0x1 ;  /* 0x000000010c0c781a */ /* 0x000fe40000000000 */
[----:B------:R-:W-:Y:S01]  /*9060*/  ISETP.GE.AND P6, PT, R9, UR4, PT ;  /* 0x0000000409007c0c */ /* 0x000fe2000bfc6270 */
[----:B------:R-:W-:Y:S01]  /*9070*/  UIADD3 UR4, UR5, -0x100, URZ ;  /* 0xffffff0005047890 */ /* 0x000fe2000fffe03f */
[----:B------:R-:W-:Y:S01]  /*9080*/  SEL R4, R4, RZ, P1 ;  /* 0x000000ff04047207 */ /* 0x000fe20000800000 */
[----:B------:R1:W-:Y:S01]  /*9090*/  LDGSTS.E [R252+0xe600], [R82.64], P0 ;  /* 0x0e60000052fc7fae */ /* 0x0003e20008121846 */
[----:B------:R-:W-:Y:S02]  /*90a0*/  LOP3.LUT R12, R12, 0x4, RZ, 0xfc, !PT ;  /* 0x000000040c0c7812 */ /* 0x000fe400078efcff */
[----:B------:R-:W-:-:S02]  /*90b0*/  ISETP.NE.U32.AND P0, PT, R4, RZ, PT ;  /* 0x000000ff0400720c */ /* 0x000fc40003f05070 */
[----:B------:R-:W-:Y:S02]  /*90c0*/  SEL R4, RZ, 0x4, P6 ;  /* 0x00000004ff047807 */ /* 0x000fe40003000000 */
[----:B------:R-:W-:Y:S02]  /*90d0*/  ISETP.GE.AND P6, PT, R12, UR4, PT ;  /* 0x000000040c007c0c */ /* 0x000fe4000bfc6270 */
[----:B------:R-:W2:Y:S01]  /*90e0*/  S2R R12, SR_TID.X ;  /* 0x00000000000c7919 */ /* 0x000ea20000002100 */
[----:B------:R-:W-:Y:S01]  /*90f0*/  IMAD.WIDE R86, R117, 0x4, R86 ;  /* 0x0000000475567825 */ /* 0x000fe200078e0256 */
[----:B------:R-:W-:-:S03]  /*9100*/  SEL R4, R4, RZ, P1 ;  /* 0x000000ff04047207 */ /* 0x000fc60000800000 */
[----:B------:R-:W-:Y:S01]  /*9110*/  IMAD.MOV.U32 R8, RZ, RZ, 0x7f ;  /* 0x0000007fff087424 */ /* 0x000fe200078e00ff */
[----:B------:R1:W-:Y:S01]  /*9120*/  LDGSTS.E [R252+0xea00], [R86.64], P5 ;  /* 0x0ea0000056fc7fae */ /* 0x0003e2000a921846 */
[----:B------:R-:W-:-:S03]  /*9130*/  ISETP.GE.AND P5, PT, R0, UR4, PT ;  /* 0x0000000400007c0c */ /* 0x000fc6000bfa6270 */
[----:B------:R-:W-:Y:S02]  /*9140*/  IADD3 R8, R8, c[0x0][0x180], RZ ;  /* 0x0000600008087a10 */ /* 0x000fe40007ffe0ff */
[----:B------:R-:W-:Y:S02]  /*9150*/  ISETP.NE.U32.AND P1, PT, R4, RZ, PT ;  /* 0x000000ff0400720c */ /* 0x000fe40003f25070 */
[----:B------:R-:W-:Y:S02]  /*9160*/  SEL R4, RZ, 0x4, P5 ;  /* 0x00000004ff047807 */ /* 0x000fe40002800000 */
[----:B------:R-:W-:-:S04]  /*9170*/  ISETP.GT.AND P5, PT, R8, 0x17f, PT ;  /* 0x0000017f0800780c */ /* 0x000fc80003fa4270 */
[----:B------:R-:W-:Y:S02]  /*9180*/  SEL R8, R4, RZ, P5 ;  /* 0x000000ff04087207 */ /* 0x000fe40002800000 */
[----:B------:R-:W-:Y:S02]  /*9190*/  SEL R4, RZ, 0x4, P6 ;  /* 0x00000004ff047807 */ /* 0x000fe40003000000 */
[----:B------:R-:W-:Y:S02]  /*91a0*/  ISETP.NE.U32.AND P6, PT, R5, RZ, PT ;  /* 0x000000ff0500720c */ /* 0x000fe40003fc5070 */
[----:B--2---:R-:W-:Y:S01]  /*91b0*/  SHF.R.U32.HI R17, RZ, 0x6, R12 ;  /* 0x00000006ff117819 */ /* 0x004fe2000001160c */
[----:B------:R-:W-:-:S03]  /*91c0*/  IMAD.WIDE R90, R117, 0x4, R90 ;  /* 0x00000004755a7825 */ /* 0x000fc600078e025a */
[----:B------:R-:W-:-:S04]  /*91d0*/  SGXT.U32 R17, R17, 0x1 ;  /* 0x000000011111781a */ /* 0x000fc80000000000 */
[----:B------:R-:W-:-:S03]  /*91e0*/  LOP3.LUT R17, R17, 0x8, RZ, 0xfc, !PT ;  /* 0x0000000811117812 */ /* 0x000fc600078efcff */
[----:B------:R2:W-:Y:S01]  /*91f0*/  LDGSTS.E [R252+0xee00], [R90.64], P6 ;  /* 0x0ee000005afc7fae */ /* 0x0005e2000b121846 */
[----:B------:R-:W-:Y:S02]  /*9200*/  ISETP.GE.AND P6, PT, R17, UR4, PT ;  /* 0x0000000411007c0c */ /* 0x000fe4000bfc6270 */
[--C-:B------:R-:W-:Y:S02]  /*9210*/  SHF.R.U32.HI R17, RZ, 0x6, R12.reuse ;  /* 0x00000006ff117819 */ /* 0x100fe4000001160c */
[----:B------:R-:W-:Y:S02]  /*9220*/  SHF.R.U32.HI R12, RZ, 0x6, R12 ;  /* 0x00000006ff0c7819 */ /* 0x000fe4000001160c */
[----:B------:R-:W-:Y:S02]  /*9230*/  SGXT.U32 R17, R17, 0x1 ;  /* 0x000000011111781a */ /* 0x000fe40000000000 */
[----:B------:R-:W-:Y:S02]  /*9240*/  SEL R7, R4, RZ, P5 ;  /* 0x000000ff04077207 */ /* 0x000fe40002800000 */
[----:B------:R-:W-:Y:S01]  /*9250*/  SEL R4, RZ, 0x4, P6 ;  /* 0x00000004ff047807 */ /* 0x000fe20003000000 */
[----:B------:R-:W-:Y:S01]  /*9260*/  IMAD.WIDE R94, R117, 0x4, R94 ;  /* 0x00000004755e7825 */ /* 0x000fe200078e025e */
[----:B------:R-:W-:-:S02]  /*9270*/  LOP3.LUT R17, R17, 0xc, RZ, 0xfc, !PT ;  /* 0x0000000c11117812 */ /* 0x000fc400078efcff */
[----:B------:R-:W-:Y:S02]  /*9280*/  SGXT.U32 R12, R12, 0x1 ;  /* 0x000000010c0c781a */ /* 0x000fe40000000000 */
[----:B------:R-:W-:Y:S01]  /*9290*/  SEL R4, R4, RZ, P5 ;  /* 0x000000ff04047207 */ /* 0x000fe20002800000 */
[----:B------:R1:W-:Y:S01]  /*92a0*/  LDGSTS.E [R252+0xf200], [R94.64], P4 ;  /* 0x0f2000005efc7fae */ /* 0x0003e2000a121846 */
[----:B------:R-:W-:Y:S02]  /*92b0*/  ISETP.GE.AND P6, PT, R17, UR4, PT ;  /* 0x0000000411007c0c */ /* 0x000fe4000bfc6270 */
[----:B------:R-:W-:Y:S02]  /*92c0*/  LOP3.LUT R12, R12, 0x10, RZ, 0xfc, !PT ;  /* 0x000000100c0c7812 */ /* 0x000fe400078efcff */
[----:B------:R-:W-:Y:S02]  /*92d0*/  ISETP.NE.U32.AND P4, PT, R4, RZ, PT ;  /* 0x000000ff0400720c */ /* 0x000fe40003f85070 */
[----:B------:R-:W-:-:S02]  /*92e0*/  SEL R4, RZ, 0x4, P6 ;  /* 0x00000004ff047807 */ /* 0x000fc40003000000 */
[----:B------:R-:W-:Y:S02]  /*92f0*/  ISETP.GE.AND P6, PT, R12, UR4, PT ;  /* 0x000000040c007c0c */ /* 0x000fe4000bfc6270 */
[----:B------:R-:W1:Y:S01]  /*9300*/  S2R R12, SR_TID.X ;  /* 0x00000000000c7919 */ /* 0x000e620000002100 */
[----:B------:R-:W-:Y:S01]  /*9310*/  IMAD.WIDE R98, R117, 0x4, R98 ;  /* 0x0000000475627825 */ /* 0x000fe200078e0262 */
[----:B------:R-:W-:Y:S02]  /*9320*/  SEL R4, R4, RZ, P5 ;  /* 0x000000ff04047207 */ /* 0x000fe40002800000 */
[----:B------:R-:W2:Y:S04]  /*9330*/  S2R R251, SR_TID.X ;  /* 0x0000000000fb7919 */ /* 0x000ea80000002100 */
[----:B------:R1:W-:Y:S01]  /*9340*/  LDGSTS.E [R252+0xf600], [R98.64], P3 ;  /* 0x0f60000062fc7fae */ /* 0x0003e20009921846 */
[----:B------:R-:W-:-:S02]  /*9350*/  ISETP.NE.U32.AND P3, PT, R4, RZ, PT ;  /* 0x000000ff0400720c */ /* 0x000fc40003f65070 */
[----:B------:R-:W-:Y:S01]  /*9360*/  SEL R4, RZ, 0x4, P6 ;  /* 0x00000004ff047807 */ /* 0x000fe20003000000 */
[----:B------:R-:W-:Y:S01]  /*9370*/  IMAD.WIDE R102, R117, 0x4, R102 ;  /* 0x0000000475667825 */ /* 0x000fe200078e0266 */
[----:B-1----:R-:W-:-:S04]  /*9380*/  SHF.R.U32.HI R17, RZ, 0x6, R12 ;  /* 0x00000006ff117819 */ /* 0x002fc8000001160c */
[----:B------:R1:W-:Y:S01]  /*9390*/  LDGSTS.E [R252+0xfa00], [R102.64], P2 ;  /* 0x0fa0000066fc7fae */ /* 0x0003e20009121846 */
[----:B------:R-:W-:Y:S02]  /*93a0*/  SHF.R.U32.HI R12, RZ, 0x6, R12 ;  /* 0x00000006ff0c7819 */ /* 0x000fe4000001160c */
[----:B------:R-:W-:Y:S02]  /*93b0*/  SGXT.U32 R17, R17, 0x1 ;  /* 0x000000011111781a */ /* 0x000fe40000000000 */
[----:B------:R-:W-:Y:S02]  /*93c0*/  SGXT.U32 R12, R12, 0x1 ;  /* 0x000000010c0c781a */ /* 0x000fe40000000000 */
[----:B------:R-:W-:Y:S02]  /*93d0*/  LOP3.LUT R17, R17, 0x14, RZ, 0xfc, !PT ;  /* 0x0000001411117812 */ /* 0x000fe400078efcff */
[----:B------:R-:W-:Y:S02]  /*93e0*/  SEL R4, R4, RZ, P5 ;  /* 0x000000ff04047207 */ /* 0x000fe40002800000 */
[----:B------:R-:W-:-:S02]  /*93f0*/  ISETP.GE.AND P6, PT, R17, UR4, PT ;  /* 0x0000000411007c0c */ /* 0x000fc4000bfc6270 */
[----:B------:R-:W-:Y:S02]  /*9400*/  LOP3.LUT R12, R12, 0x18, RZ, 0xfc, !PT ;  /* 0x000000180c0c7812 */ /* 0x000fe400078efcff */
[----:B------:R-:W-:Y:S02]  /*9410*/  ISETP.NE.U32.AND P2, PT, R4, RZ, PT ;  /* 0x000000ff0400720c */ /* 0x000fe40003f45070 */
[----:B------:R-:W-:Y:S02]  /*9420*/  SEL R4, RZ, 0x4, P6 ;  /* 0x00000004ff047807 */ /* 0x000fe40003000000 */
[----:B------:R-:W-:Y:S02]  /*9430*/  ISETP.GE.AND P6, PT, R12, UR4, PT ;  /* 0x000000040c007c0c */ /* 0x000fe4000bfc6270 */
[----:B------:R-:W1:Y:S01]  /*9440*/  S2R R12, SR_TID.X ;  /* 0x00000000000c7919 */ /* 0x000e620000002100 */
[----:B------:R-:W-:Y:S01]  /*9450*/  IMAD.MOV.U32 R5, RZ, RZ, c[0x0][0x18c] ;  /* 0x00006300ff057624 */ /* 0x000fe200078e00ff */
[----:B--2---:R-:W-:Y:S01]  /*9460*/  LOP3.LUT R251, R251, 0x7f, RZ, 0xc0, !PT ;  /* 0x0000007ffbfb7812 */ /* 0x004fe200078ec0ff */
[----:B------:R-:W-:-:S04]  /*9470*/  IMAD.WIDE R118, R117, 0x4, R118 ;  /* 0x0000000475767825 */ /* 0x000fc800078e0276 */
[----:B------:R-:W-:Y:S01]  /*9480*/  IMAD.SHL.U32 R0, R5, 0x80, RZ ;  /* 0x0000008005007824 */ /* 0x000fe200078e00ff */
[----:B------:R2:W-:Y:S01]  /*9490*/  LDGSTS.E [R252+0xfe00], [R118.64], P0 ;  /* 0x0fe0000076fc7fae */ /* 0x0005e20008121846 */
[----:B------:R-:W-:Y:S02]  /*94a0*/  IMAD.SHL.U32 R251, R251, 0x4, RZ ;  /* 0x00000004fbfb7824 */ /* 0x000fe400078e00ff */
[C---:B------:R-:W-:Y:S01]  /*94b0*/  IMAD.WIDE R122, R0.reuse, 0x4, R122 ;  /* 0x00000004007a7825 */ /* 0x040fe200078e027a */
[----:B------:R-:W0:Y:S03]  /*94c0*/  LDGDEPBAR ;  /* 0x00000000000079af */ /* 0x000e260000000000 */
[C---:B------:R-:W-:Y:S01]  /*94d0*/  IMAD.WIDE R138, R0.reuse, 0x4, R138 ;  /* 0x00000004008a7825 */ /* 0x040fe200078e028a */
[----:B------:R2:W-:Y:S03]  /*94e0*/  LDGSTS.E [R251+0x30000], [R122.64], P1 ;  /* 0x300000007afb7fae */ /* 0x0005e60008921846 */
[C---:B------:R-:W-:Y:S01]  /*94f0*/  IMAD.WIDE R154, R0.reuse, 0x4, R154 ;  /* 0x00000004009a7825 */ /* 0x040fe200078e029a */
[----:B------:R2:W-:Y:S03]  /*9500*/  LDGSTS.E [R251+0x31000], [R138.64], P1 ;  /* 0x310000008afb7fae */ /* 0x0005e60008921846 */
[----:B------:R-:W-:Y:S01]  /*9510*/  IMAD.WIDE R170, R0, 0x4, R170 ;  /* 0x0000000400aa7825 */ /* 0x000fe200078e02aa */
[----:B-1----:R-:W-:Y:S01]  /*9520*/  LOP3.LUT R17, R12, 0x7f, RZ, 0xc0, !PT ;  /* 0x0000007f0c117812 */ /* 0x002fe200078ec0ff */
[----:B------:R2:W-:Y:S02]  /*9530*/  LDGSTS.E [R251+0x32000], [R154.64], P1 ;  /* 0x320000009afb7fae */ /* 0x0005e40008921846 */
[C---:B------:R-:W-:Y:S01]  /*9540*/  IMAD.WIDE R186, R0.reuse, 0x4, R186 ;  /* 0x0000000400ba7825 */ /* 0x040fe200078e02ba */
[----:B------:R-:W-:Y:S01]  /*9550*/  LOP3.LUT R16, R251, 0x10, RZ, 0x3c, !PT ;  /* 0x00000010fb107812 */ /* 0x000fe200078e3cff */
[----:B------:R2:W-:Y:S02]  /*9560*/  LDGSTS.E [R251+0x33000], [R170.64], P1 ;  /* 0x33000000aafb7fae */ /* 0x0005e40008921846 */
[----:B------:R-:W-:-:S02]  /*9570*/  IMAD.WIDE R202, R0, 0x4, R202 ;  /* 0x0000000400ca7825 */ /* 0x000fc400078e02ca */
[----:B------:R2:W-:Y:S02]  /*9580*/  LDGSTS.E [R251+0x34000], [R186.64], P1 ;  /* 0x34000000bafb7fae */ /* 0x0005e40008921846 */
[C---:B------:R-:W-:Y:S02]  /*9590*/  IMAD.WIDE R218, R0.reuse, 0x4, R218 ;  /* 0x0000000400da7825 */ /* 0x040fe400078e02da */
[----:B------:R2:W-:Y:S02]  /*95a0*/  LDGSTS.E [R251+0x35000], [R202.64], P1 ;  /* 0x35000000cafb7fae */ /* 0x0005e40008921846 */
[C---:B------:R-:W-:Y:S02]  /*95b0*/  IMAD.WIDE R234, R0.reuse, 0x4, R234 ;  /* 0x0000000400ea7825 */ /* 0x040fe400078e02ea */
        /* <DEDUP_REMOVED lines=9> */
[----:B------:R-:W-:Y:S02]  /*9650*/  IMAD.SHL.U32 R12, R17, 0x4, RZ ;  /* 0x00000004110c7824 */ /* 0x000fe400078e00ff */
[C---:B------:R-:W-:Y:S01]  /*9660*/  IMAD.WIDE R188, R0.reuse, 0x4, R188 ;  /* 0x0000000400bc7825 */ /* 0x040fe200078e02bc */
[----:B------:R1:W-:Y:S03]  /*9670*/  LDGSTS.E [R16+0x33200], [R172.64], P1 ;  /* 0x33200000ac107fae */ /* 0x0003e60008921846 */
[----:B------:R-:W-:Y:S01]  /*9680*/  IMAD.WIDE R204, R0, 0x4, R204 ;  /* 0x0000000400cc7825 */ /* 0x000fe200078e02cc */
        /* <DEDUP_REMOVED lines=19> */
[----:B------:R-:W-:Y:S02]  /*97c0*/  IMAD.SHL.U32 R17, R17, 0x4, RZ ;  /* 0x0000000411117824 */ /* 0x000fe400078e00ff */
[C---:B------:R-:W-:Y:S01]  /*97d0*/  IMAD.WIDE R222, R0.reuse, 0x4, R222 ;  /* 0x0000000400de7825 */ /* 0x040fe200078e02de */
[----:B------:R1:W-:Y:S03]  /*97e0*/  LDGSTS.E [R12+0x35400], [R206.64], P1 ;  /* 0x35400000ce0c7fae */ /* 0x0003e60008921846 */
        /* <DEDUP_REMOVED lines=11> */
[----:B-1----:R-:W-:Y:S02]  /*98a0*/  IMAD.SHL.U32 R12, R13, 0x4, RZ ;  /* 0x000000040d0c7824 */ /* 0x002fe400078e00ff */
        /* <DEDUP_REMOVED lines=10> */
[----:B------:R-:W-:Y:S02]  /*9950*/  STL.64 [R1+0x280], R114 ;  /* 0x0002807201007387 */ /* 0x000fe40000100a00 */
[----:B------:R-:W-:-:S02]  /*9960*/  IMAD.WIDE R146, R0, 0x4, R146 ;  /* 0x0000000400927825 */ /* 0x000fc400078e0292 */
[----:B------:R2:W-:Y:S02]  /*9970*/  LDGSTS.E [R17+0x37600], [R240.64], P1 ;  /* 0x37600000f0117fae */ /* 0x0005e40008921846 */
[C---:B------:R-:W-:Y:S02]  /*9980*/  IMAD.WIDE R162, R0.reuse, 0x4, R162 ;  /* 0x0000000400a27825 */ /* 0x040fe400078e02a2 */
[----:B------:R3:W-:Y:S02]  /*9990*/  STL.64 [R1+0x298], R112 ;  /* 0x0002987001007387 */ /* 0x0007e40000100a00 */
[----:B------:R-:W-:Y:S02]  /*99a0*/  IMAD.WIDE R178, R0, 0x4, R178 ;  /* 0x0000000400b27825 */ /* 0x000fe400078e02b2 */
[----:B------:R1:W-:Y:S02]  /*99b0*/  LDGSTS.E [R12+0x30800], [R130.64], P1 ;  /* 0x30800000820c7fae */ /* 0x0003e40008921846 */
[----:B------:R-:W-:-:S02]  /*99c0*/  IMAD.SHL.U32 R13, R13, 0x4, RZ ;  /* 0x000000040d0d7824 */ /* 0x000fc400078e00ff */
[C---:B------:R-:W-:Y:S01]  /*99d0*/  IMAD.WIDE R194, R0.reuse, 0x4, R194 ;  /* 0x0000000400c27825 */ /* 0x040fe200078e02c2 */
[----:B------:R-:W-:Y:S03]  /*99e0*/  STL.64 [R1+0x2a0], R22 ;  /* 0x0002a01601007387 */ /* 0x000fe60000100a00 */
[C---:B------:R-:W-:Y:S01]  /*99f0*/  IMAD.WIDE R210, R0.reuse, 0x4, R210 ;  /* 0x0000000400d27825 */ /* 0x040fe200078e02d2 */
[----:B------:R1:W-:Y:S01]  /*9a00*/  LDGSTS.E [R12+0x31800], [R146.64], P1 ;  /* 0x31800000920c7fae */ /* 0x0003e20008921846 */
[----:B------:R-:W-:Y:S02]  /*9a10*/  LOP3.LUT R13, R13, 0x50, RZ, 0x3c, !PT ;  /* 0x000000500d0d7812 */ /* 0x000fe400078e3cff */
[C---:B------:R-:W-:Y:S01]  /*9a20*/  IMAD.WIDE R226, R0.reuse, 0x4, R226 ;  /* 0x0000000400e27825 */ /* 0x040fe200078e02e2 */
[----:B------:R-:W-:Y:S03]  /*9a30*/  STL.64 [R1+0x2a8], R26 ;  /* 0x0002a81a01007387 */ /* 0x000fe60000100a00 */
[C---:B------:R-:W-:Y:S01]  /*9a40*/  IMAD.WIDE R242, R0.reuse, 0x4, R242 ;  /* 0x0000000400f27825 */ /* 0x040fe200078e02f2 */
[----:B------:R1:W-:Y:S03]  /*9a50*/  LDGSTS.E [R12+0x32800], [R162.64], P1 ;  /* 0x32800000a20c7fae */ /* 0x0003e60008921846 */
[C---:B------:R-:W-:Y:S01]  /*9a60*/  IMAD.WIDE R132, R0.reuse, 0x4, R132 ;  /* 0x0000000400847825 */ /* 0x040fe200078e0284 */
[----:B------:R1:W-:Y:S03]  /*9a70*/  STL.64 [R1+0x2b0], R30 ;  /* 0x0002b01e01007387 */ /* 0x0003e60000100a00 */
[C---:B------:R-:W-:Y:S01]  /*9a80*/  IMAD.WIDE R148, R0.reuse, 0x4, R148 ;  /* 0x0000000400947825 */ /* 0x040fe200078e0294 */
[----:B------:R1:W-:Y:S03]  /*9a90*/  LDGSTS.E [R12+0x33800], [R178.64], P1 ;  /* 0x33800000b20c7fae */ /* 0x0003e60008921846 */
[C---:B------:R-:W-:Y:S01]  /*9aa0*/  IMAD.WIDE R164, R0.reuse, 0x4, R164 ;  /* 0x0000000400a47825 */ /* 0x040fe200078e02a4 */
[----:B------:R1:W-:Y:S04]  /*9ab0*/  LDGSTS.E [R12+0x34800], [R194.64], P1 ;  /* 0x34800000c20c7fae */ /* 0x0003e80008921846 */
[----:B------:R-:W3:Y:S01]  /*9ac0*/  LDL.LU.64 R20, [R1+0x118] ;  /* 0x0001180001147983 */ /* 0x000ee20000300a00 */
[----:B------:R-:W-:-:S03]  /*9ad0*/  IMAD.WIDE R180, R0, 0x4, R180 ;  /* 0x0000000400b47825 */ /* 0x000fc600078e02b4 */
[----:B------:R1:W-:Y:S01]  /*9ae0*/  LDGSTS.E [R12+0x35800], [R210.64], P1 ;  /* 0x35800000d20c7fae */ /* 0x0003e20008921846 */
[----:B------:R-:W-:-:S03]  /*9af0*/  IMAD.WIDE R196, R0, 0x4, R196 ;  /* 0x0000000400c47825 */ /* 0x000fc600078e02c4 */
[----:B------:R1:W-:Y:S01]  /*9b00*/  LDGSTS.E [R12+0x36800], [R226.64], P1 ;  /* 0x36800000e20c7fae */ /* 0x0003e20008921846 */
[----:B------:R-:W-:-:S03]  /*9b10*/  IMAD.WIDE R212, R0, 0x4, R212 ;  /* 0x0000000400d47825 */ /* 0x000fc600078e02d4 */
[----:B------:R1:W-:Y:S01]  /*9b20*/  LDGSTS.E [R12+0x37800], [R242.64], P1 ;  /* 0x37800000f20c7fae */ /* 0x0003e20008921846 */
[----:B------:R-:W-:-:S03]  /*9b30*/  IMAD.WIDE R228, R0, 0x4, R228 ;  /* 0x0000000400e47825 */ /* 0x000fc600078e02e4 */
[----:B------:R1:W-:Y:S01]  /*9b40*/  LDGSTS.E [R13+0x30a00], [R132.64], P1 ;  /* 0x30a00000840d7fae */ /* 0x0003e20008921846 */
[----:B------:R-:W-:-:S03]  /*9b50*/  IMAD.WIDE R244, R0, 0x4, R244 ;  /* 0x0000000400f47825 */ /* 0x000fc600078e02f4 */
[----:B------:R1:W-:Y:S04]  /*9b60*/  LDGSTS.E [R13+0x31a00], [R148.64], P1 ;  /* 0x31a00000940d7fae */ /* 0x0003e80008921846 */
[----:B------:R1:W-:Y:S04]  /*9b70*/  LDGSTS.E [R13+0x32a00], [R164.64], P1 ;  /* 0x32a00000a40d7fae */ /* 0x0003e80008921846 */
[----:B------:R1:W-:Y:S04]  /*9b80*/  LDGSTS.E [R13+0x33a00], [R180.64], P1 ;  /* 0x33a00000b40d7fae */ /* 0x0003e80008921846 */
[----:B------:R1:W-:Y:S04]  /*9b90*/  LDGSTS.E [R13+0x34a00], [R196.64], P1 ;  /* 0x34a00000c40d7fae */ /* 0x0003e80008921846 */
[----:B------:R1:W-:Y:S04]  /*9ba0*/  LDGSTS.E [R13+0x35a00], [R212.64], P1 ;  /* 0x35a00000d40d7fae */ /* 0x0003e80008921846 */
[----:B------:R1:W-:Y:S04]  /*9bb0*/  LDGSTS.E [R13+0x36a00], [R228.64], P1 ;  /* 0x36a00000e40d7fae */ /* 0x0003e80008921846 */
[----:B------:R1:W-:Y:S04]  /*9bc0*/  LDGSTS.E [R13+0x37a00], [R244.64], P1 ;  /* 0x37a00000f40d7fae */ /* 0x0003e80008921846 */
[----:B-1----:R-:W4:Y:S01]  /*9bd0*/  LDL.LU.64 R12, [R1+0x108] ;  /* 0x00010800010c7983 */ /* 0x002f220000300a00 */
[----:B--2---:R-:W-:-:S02]  /*9be0*/  IMAD.SHL.U32 R17, R9, 0x4, RZ ;  /* 0x0000000409117824 */ /* 0x004fc400078e00ff */
[C---:B------:R-:W-:Y:S01]  /*9bf0*/  IMAD.WIDE R134, R0.reuse, 0x4, R134 ;  /* 0x0000000400867825 */ /* 0x040fe200078e0286 */
[----:B------:R-:W2:Y:S02]  /*9c00*/  LDL.LU.64 R32, [R1+0xf8] ;  /* 0x0000f80001207983 */ /* 0x000ea40000300a00 */
[----:B------:R-:W-:Y:S01]  /*9c10*/  LOP3.LUT R17, R17, 0x60, RZ, 0x3c, !PT ;  /* 0x0000006011117812 */ /* 0x000fe200078e3cff */
[----:B------:R-:W-:-:S04]  /*9c20*/  IMAD.WIDE R150, R0, 0x4, R150 ;  /* 0x0000000400967825 */ /* 0x000fc800078e0296 */
[C---:B------:R-:W-:Y:S01]  /*9c30*/  IMAD.WIDE R166, R0.reuse, 0x4, R166 ;  /* 0x0000000400a67825 */ /* 0x040fe200078e02a6 */
[----:B------:R1:W-:Y:S03]  /*9c40*/  LDGSTS.E [R17+0x30c00], [R134.64], P1 ;  /* 0x30c0000086117fae */ /* 0x0003e60008921846 */
        /* <DEDUP_REMOVED lines=8> */
[----:B------:R-:W-:Y:S01]  /*9cd0*/  IMAD.WIDE R246, R0, 0x4, R246 ;  /* 0x0000000400f67825 */ /* 0x000fe200078e02f6 */
[----:B------:R1:W-:Y:S04]  /*9ce0*/  LDGSTS.E [R17+0x35c00], [R214.64], P1 ;  /* 0x35c00000d6117fae */ /* 0x0003e80008921846 */
[----:B------:R1:W-:Y:S04]  /*9cf0*/  LDGSTS.E [R17+0x36c00], [R230.64], P1 ;  /* 0x36c00000e6117fae */ /* 0x0003e80008921846 */
[----:B------:R1:W-:Y:S04]  /*9d00*/  LDGSTS.E [R17+0x37c00], [R246.64], P1 ;  /* 0x37c00000f6117fae */ /* 0x0003e80008921846 */
[----:B-1----:R-:W2:Y:S04]  /*9d10*/  LDL.LU.64 R16, [R1+0xf0] ;  /* 0x0000f00001107983 */ /* 0x002ea80000300a00 */
[----:B------:R-:W2:Y:S04]  /*9d20*/  LDL.LU.64 R28, [R1+0xe8] ;  /* 0x0000e800011c7983 */ /* 0x000ea80000300a00 */
[----:B------:R-:W2:Y:S01]  /*9d30*/  LDL.LU.64 R36, [R1+0xe0] ;  /* 0x0000e00001247983 */ /* 0x000ea20000300a00 */
[----:B------:R-:W-:-:S02]  /*9d40*/  IMAD.SHL.U32 R9, R9, 0x4, RZ ;  /* 0x0000000409097824 */ /* 0x000fc400078e00ff */
[----:B------:R-:W-:Y:S01]  /*9d50*/  IMAD.WIDE R136, R0, 0x4, R136 ;  /* 0x0000000400887825 */ /* 0x000fe200078e0288 */
[----:B------:R-:W-:Y:S01]  /*9d60*/  SEL R4, R4, RZ, P5 ;  /* 0x000000ff04047207 */ /* 0x000fe20002800000 */
[----:B------:R-:W2:Y:S01]  /*9d70*/  LDL.LU.64 R24, [R1+0xd8] ;  /* 0x0000d80001187983 */ /* 0x000ea20000300a00 */
        /* <DEDUP_REMOVED lines=16> */
[----:B------:R-:W0:Y:S04]  /*9e80*/  LDGDEPBAR ;  /* 0x00000000000079af */ /* 0x000e280000000000 */
[----:B------:R-:W-:Y:S06]  /*9e90*/  BAR.SYNC.DEFER_BLOCKING 0x0 ;  /* 0x0000000000007b1d */ /* 0x000fec0000010000 */
[----:B-1----:R-:W1:Y:S01]  /*9ea0*/  S2R R9, SR_TID.X ;  /* 0x0000000000097919 */ /* 0x002e620000002100 */
[----:B------:R-:W-:-:S02]  /*9eb0*/  ISETP.NE.U32.AND P0, PT, R4, RZ, PT ;  /* 0x000000ff0400720c */ /* 0x000fc40003f05070 */
[----:B------:R-:W-:Y:S01]  /*9ec0*/  SEL R4, RZ, 0x4, P6 ;  /* 0x00000004ff047807 */ /* 0x000fe20003000000 */
[----:B------:R-:W2:Y:S01]  /*9ed0*/  LDL.LU.64 R44, [R1+0xd0] ;  /* 0x0000d000012c7983 */ /* 0x000ea20000300a00 */
[----:B------:R-:W-:-:S04]  /*9ee0*/  ISETP.GE.AND P6, PT, R250, UR4, PT ;  /* 0x00000004fa007c0c */ /* 0x000fc8000bfc6270 */
[----:B------:R-:W-:Y:S02]  /*9ef0*/  SEL R6, RZ, 0x4, P6 ;  /* 0x00000004ff067807 */ /* 0x000fe40003000000 */
[----:B------:R-:W-:Y:S02]  /*9f00*/  ISETP.NE.U32.AND P6, PT, R8, RZ, PT ;  /* 0x000000ff0800720c */ /* 0x000fe40003fc5070 */
[----:B------:R-:W-:-:S04]  /*9f10*/  SEL R4, R4, RZ, P5 ;  /* 0x000000ff04047207 */ /* 0x000fc80002800000 */
[----:B------:R-:W-:Y:S02]  /*9f20*/  ISETP.NE.U32.AND P1, PT, R4, RZ, PT ;  /* 0x000000ff0400720c */ /* 0x000fe40003f25070 */
[----:B-1----:R-:W-:-:S04]  /*9f30*/  SHF.R.U32.HI R9, RZ, 0x6, R9 ;  /* 0x00000006ff097819 */ /* 0x002fc80000011609 */
[----:B------:R-:W-:-:S04]  /*9f40*/  SGXT.U32 R9, R9, 0x1 ;  /* 0x000000010909781a */ /* 0x000fc80000000000 */
[----:B------:R-:W-:Y:S02]  /*9f50*/  LOP3.LUT R9, R9, 0x20, RZ, 0xfc, !PT ;  /* 0x0000002009097812 */ /* 0x000fe400078efcff */
[----:B------:R-:W-:Y:S01]  /*9f60*/  SEL R19, R6, RZ, P5 ;  /* 0x000000ff06137207 */ /* 0x000fe20002800000 */
[----:B---3--:R-:W-:-:S05]  /*9f70*/  IMAD.WIDE R4, R117, 0x4, R20 ;  /* 0x0000000475047825 */ /* 0x008fca00078e0214 */
[----:B------:R-:W-:Y:S01]  /*9f80*/  @!PT LDS RZ, [RZ] ;  /* 0x00000000fffff984 */ /* 0x000fe20000000800 */
[----:B------:R-:W-:Y:S01]  /*9f90*/  @!PT LDS RZ, [RZ] ;  /* 0x00000000fffff984 */ /* 0x000fe20000000800 */
[----:B------:R-:W-:Y:S01]  /*9fa0*/  @!PT LDS RZ, [RZ] ;  /* 0x00000000fffff984 */ /* 0x000fe20000000800 */
[----:B------:R1:W-:Y:S01]  /*9fb0*/  LDGSTS.E [R2+0x10000], [R4.64], P6 ;  /* 0x1000000004027fae */ /* 0x0003e2000b121846 */
[----:B------:R-:W-:-:S03]  /*9fc0*/  ISETP.GE.AND P6, PT, R9, UR4, PT ;  /* 0x0000000409007c0c */ /* 0x000fc6000bfc6270 */
[----:B------:R-:W3:Y:S01]  /*9fd0*/  S2R R9, SR_TID.X ;  /* 0x0000000000097919 */ /* 0x000ee20000002100 */
[----:B------:R-:W-:Y:S02]  /*9fe0*/  SEL R8, RZ, 0x4, P6 ;  /* 0x00000004ff087807 */ /* 0x000fe40003000000 */
[----:B------:R-:W-:Y:S02]  /*9ff0*/  ISETP.NE.U32.AND P6, PT, R7, RZ, PT ;  /* 0x000000ff0700720c */ /* 0x000fe40003fc5070 */
[----:B---3--:R-:W-:Y:S01]  /*a000*/  SHF.R.U32.HI R9, RZ, 0x6, R9 ;  /* 0x00000006ff097819 */ /* 0x008fe20000011609 */
[----:B----4-:R-:W-:Y:S02]  /*a010*/  IMAD.WIDE R6, R117, 0x4, R12 ;  /* 0x0000000475067825 */ /* 0x010fe400078e020c */
[----:B------:R-:W3:Y:S01]  /*a020*/  S2R R13, SR_TID.X ;  /* 0x00000000000d7919 */ /* 0x000ee20000002100 */
[----:B------:R-:W-:-:S07]  /*a030*/  SGXT.U32 R9, R9, 0x1 ;  /* 0x000000010909781a */ /* 0x000fce0000000000 */
[----:B------:R4:W-:Y:S01]  /*a040*/  LDGSTS.E [R2+0x10400], [R6.64], P6 ;  /* 0x1040000006027fae */ /* 0x0009e2000b121846 */
[----:B------:R-:W-:-:S04]  /*a050*/  LOP3.LUT R9, R9, 0x24, RZ, 0xfc, !PT ;  /* 0x0000002409097812 */ /* 0x000fc800078efcff */
[----:B------:R-:W-:Y:S02]  /*a060*/  ISETP.GE.AND P6, PT, R9, UR4, PT ;  /* 0x0000000409007c0c */ /* 0x000fe4000bfc6270 */
[----:B---3--:R-:W-:-:S04]  /*a070*/  SHF.R.U32.HI R13, RZ, 0x6, R13 ;  /* 0x00000006ff0d7819 */ /* 0x008fc8000001160d */
[----:B------:R-:W-:-:S04]  /*a080*/  SGXT.U32 R13, R13, 0x1 ;  /* 0x000000010d0d781a */ /* 0x000fc80000000000 */
[----:B------:R-:W-:Y:S02]  /*a090*/  LOP3.LUT R13, R13, 0x28, RZ, 0xfc, !PT ;  /* 0x000000280d0d7812 */ /* 0x000fe400078efcff */
[----:B------:R-:W-:Y:S02]  /*a0a0*/  SEL R10, RZ, 0x4, P6 ;  /* 0x00000004ff0a7807 */ /* 0x000fe40003000000 */
[----:B------:R-:W-:Y:S02]  /*a0b0*/  ISETP.GE.AND P6, PT, R13, UR4, PT ;  /* 0x000000040d007c0c */ /* 0x000fe4000bfc6270 */
[----:B------:R-:W3:Y:S01]  /*a0c0*/  S2R R13, SR_TID.X ;  /* 0x00000000000d7919 */ /* 0x000ee20000002100 */
[----:B------:R-:W-:Y:S01]  /*a0d0*/  SEL R21, R8, RZ, P5 ;  /* 0x000000ff08157207 */ /* 0x000fe20002800000 */
[----:B--2---:R-:W-:Y:S01]  /*a0e0*/  IMAD.WIDE R8, R117, 0x4, R32 ;  /* 0x0000000475087825 */ /* 0x004fe200078e0220 */
[----:B------:R-:W-:Y:S02]  /*a0f0*/  SEL R10, R10, RZ, P5 ;  /* 0x000000ff0a0a7207 */ /* 0x000fe40002800000 */
[----:B------:R-:W-:-:S02]  /*a100*/  SEL R12, RZ, 0x4, P6 ;  /* 0x00000004ff0c7807 */ /* 0x000fc40003000000 */
[----:B------:R2:W-:Y:S01]  /*a110*/  LDGSTS.E [R2+0x10800], [R8.64], P4 ;  /* 0x1080000008027fae */ /* 0x0005e2000a121846 */
[----:B------:R-:W-:Y:S02]  /*a120*/  ISETP.NE.U32.AND P4, PT, R10, RZ, PT ;  /* 0x000000ff0a00720c */ /* 0x000fe40003f85070 */
[----:B------:R-:W-:Y:S01]  /*a130*/  SEL R12, R12, RZ, P5 ;  /* 0x000000ff0c0c7207 */ /* 0x000fe20002800000 */
[----:B------:R-:W-:-:S05]  /*a140*/  IMAD.WIDE R10, R117, 0x4, R16 ;  /* 0x00000004750a7825 */ /* 0x000fca00078e0210 */
[----:B------:R1:W-:Y:S01]  /*a150*/  LDGSTS.E [R2+0x10c00], [R10.64], P3 ;  /* 0x10c000000a027fae */ /* 0x0003e20009921846 */
[----:B---3--:R-:W-:-:S04]  /*a160*/  SHF.R.U32.HI R13, RZ, 0x6, R13 ;  /* 0x00000006ff0d7819 */ /* 0x008fc8000001160d */
[----:B------:R-:W-:-:S04]  /*a170*/  SGXT.U32 R13, R13, 0x1 ;  /* 0x000000010d0d781a */ /* 0x000fc80000000000 */
[----:B------:R-:W-:Y:S02]  /*a180*/  LOP3.LUT R13, R13, 0x2c, RZ, 0xfc, !PT ;  /* 0x0000002c0d0d7812 */ /* 0x000fe400078efcff */
[----:B------:R-:W-:Y:S02]  /*a190*/  ISETP.NE.U32.AND P3, PT, R12, RZ, PT ;  /* 0x000000ff0c00720c */ /* 0x000fe40003f65070 */
[----:B------:R-:W-:Y:S01]  /*a1a0*/  ISETP.GE.AND P6, PT, R13, UR4, PT ;  /* 0x000000040d007c0c */ /* 0x000fe2000bfc6270 */
[----:B------:R-:W-:Y:S02]  /*a1b0*/  IMAD.WIDE R12, R117, 0x4, R28 ;  /* 0x00000004750c7825 */ /* 0x000fe400078e021c */
[----:B------:R-:W3:Y:S01]  /*a1c0*/  LDL.LU.64 R28, [R1+0xc8] ;  /* 0x0000c800011c7983 */ /* 0x000ee20000300a00 */
[----:B------:R-:W-:-:S03]  /*a1d0*/  SEL R14, RZ, 0x4, P6 ;  /* 0x00000004ff0e7807 */ /* 0x000fc60003000000 */
[----:B------:R-:W2:Y:S01]  /*a1e0*/  LDL.LU.64 R32, [R1+0xc0] ;  /* 0x0000c00001207983 */ /* 0x000ea20000300a00 */
[----:B------:R-:W-:-:S03]  /*a1f0*/  SEL R14, R14, RZ, P5 ;  /* 0x000000ff0e0e7207 */ /* 0x000fc60002800000 */
[----:B------:R1:W-:Y:S01]  /*a200*/  LDGSTS.E [R2+0x11000], [R12.64], P2 ;  /* 0x110000000c027fae */ /* 0x0003e20009121846 */
[----:B------:R-:W-:Y:S01]  /*a210*/  ISETP.NE.U32.AND P2, PT, R14, RZ, PT ;  /* 0x000000ff0e00720c */ /* 0x000fe20003f45070 */
[----:B------:R-:W-:Y:S02]  /*a220*/  IMAD.WIDE R14, R117, 0x4, R36 ;  /* 0x00000004750e7825 */ /* 0x000fe400078e0224 */
[----:B------:R-:W4:Y:S04]  /*a230*/  LDL.LU.64 R36, [R1+0xb8] ;  /* 0x0000b80001247983 */ /* 0x000f280000300a00 */
[----:B------:R-:W4:Y:S04]  /*a240*/  LDL.LU.64 R40, [R1+0xb0] ;  /* 0x0000b00001287983 */ /* 0x000f280000300a00 */
[----:B------:R-:W4:Y:S04]  /*a250*/  LDL.LU.64 R64, [R1+0xa8] ;  /* 0x0000a80001407983 */ /* 0x000f280000300a00 */
[----:B------:R-:W1:Y:S04]  /*a260*/  S2R R17, SR_TID.X ;  /* 0x0000000000117919 */ /* 0x000e680000002100 */
[----:B------:R-:W1:Y:S04]  /*a270*/  S2R R20, SR_TID.X ;  /* 0x0000000000147919 */ /* 0x000e680000002100 */
[----:B------:R1:W-:Y:S04]  /*a280*/  LDGSTS.E [R2+0x11400], [R14.64], P0 ;  /* 0x114000000e027fae */ /* 0x0003e80008121846 */
[----:B------:R-:W4:Y:S04]  /*a290*/  LDL.LU.64 R52, [R1+0xa0] ;  /* 0x0000a00001347983 */ /* 0x000f280000300a00 */
[----:B------:R-:W4:Y:S04]  /*a2a0*/  LDL.LU.64 R72, [R1+0x98] ;  /* 0x0000980001487983 */ /* 0x000f280000300a00 */
[----:B------:R-:W4:Y:S01]  /*a2b0*/  LDL.LU.64 R56, [R1+0x90] ;  /* 0x0000900001387983 */ /* 0x000f220000300a00 */
[----:B-1----:R-:W-:-:S03]  /*a2c0*/  SHF.R.U32.HI R17, RZ, 0x6, R17 ;  /* 0x00000006ff117819 */ /* 0x002fc60000011611 */
[----:B------:R-:W4:Y:S01]  /*a2d0*/  LDL.LU.64 R60, [R1+0x88] ;  /* 0x00008800013c7983 */ /* 0x000f220000300a00 */
[----:B------:R-:W-:-:S04]  /*a2e0*/  SGXT.U32 R17, R17, 0x1 ;  /* 0x000000011111781a */ /* 0x000fc80000000000 */
[----:B------:R-:W-:-:S04]  /*a2f0*/  LOP3.LUT R17, R17, 0x30, RZ, 0xfc, !PT ;  /* 0x0000003011117812 */ /* 0x000fc800078efcff */
[----:B------:R-:W-:Y:S02]  /*a300*/  ISETP.GE.AND P6, PT, R17, UR4, PT ;  /* 0x0000000411007c0c */ /* 0x000fe4000bfc6270 */
[----:B------:R-:W1:Y:S02]  /*a310*/  S2R R17, SR_TID.X ;  /* 0x0000000000117919 */ /* 0x000e640000002100 */
[----:B------:R-:W-:-:S04]  /*a320*/  SEL R16, RZ, 0x4, P6 ;  /* 0x00000004ff107807 */ /* 0x000fc80003000000 */
[----:B------:R-:W-:-:S04]  /*a330*/  SEL R16, R16, RZ, P5 ;  /* 0x000000ff10107207 */ /* 0x000fc80002800000 */
[----:B------:R-:W-:Y:S02]  /*a340*/  ISETP.NE.U32.AND P0, PT, R16, RZ, PT ;  /* 0x000000ff1000720c */ /* 0x000fe40003f05070 */
[----:B-1----:R-:W-:-:S04]  /*a350*/  SHF.R.U32.HI R17, RZ, 0x6, R17 ;  /* 0x00000006ff117819 */ /* 0x002fc80000011611 */
[----:B------:R-:W-:-:S04]  /*a360*/  SGXT.U32 R17, R17, 0x1 ;  /* 0x000000011111781a */ /* 0x000fc80000000000 */
[----:B------:R-:W-:-:S04]  /*a370*/  LOP3.LUT R17, R17, 0x34, RZ, 0xfc, !PT ;  /* 0x0000003411117812 */ /* 0x000fc800078efcff */
[----:B------:R-:W-:Y:S01]  /*a380*/  ISETP.GE.AND P6, PT, R17, UR4, PT ;  /* 0x0000000411007c0c */ /* 0x000fe2000bfc6270 */
[----:B------:R-:W-:Y:S02]  /*a390*/  IMAD.WIDE R16, R117, 0x4, R24 ;  /* 0x0000000475107825 */ /* 0x000fe400078e0218 */
[----:B------:R-:W1:Y:S01]  /*a3a0*/  S2R R25, SR_TID.X ;  /* 0x0000000000197919 */ /* 0x000e620000002100 */
[----:B------:R-:W-:Y:S02]  /*a3b0*/  SHF.R.U32.HI R20, RZ, 0x6, R20 ;  /* 0x00000006ff147819 */ /* 0x000fe40000011614 */
[----:B------:R-:W-:Y:S01]  /*a3c0*/  SEL R18, RZ, 0x4, P6 ;  /* 0x00000004ff127807 */ /* 0x000fe20003000000 */
[----:B------:R1:W-:Y:S01]  /*a3d0*/  LDGSTS.E [R2+0x11800], [R16.64], P1 ;  /* 0x1180000010027fae */ /* 0x0003e20008921846 */
[----:B------:R-:W-:-:S04]  /*a3e0*/  SGXT.U32 R20, R20, 0x1 ;  /* 0x000000011414781a */ /* 0x000fc80000000000 */
[----:B------:R-:W-:-:S04]  /*a3f0*/  LOP3.LUT R20, R20, 0x38, RZ, 0xfc, !PT ;  /* 0x0000003814147812 */ /* 0x000fc800078efcff */
[----:B------:R-:W-:-:S04]  /*a400*/  ISETP.GE.AND P6, PT, R20, UR4, PT ;  /* 0x0000000414007c0c */ /* 0x000fc8000bfc6270 */
[----:B------:R-:W-:Y:S02]  /*a410*/  SEL R20, RZ, 0x4, P6 ;  /* 0x00000004ff147807 */ /* 0x000fe40003000000 */
[----:B------:R-:W-:Y:S02]  /*a420*/  ISETP.NE.U32.AND P6, PT, R19, RZ, PT ;  /* 0x000000ff1300720c */ /* 0x000fe40003fc5070 */
[----:B------:R-:W-:Y:S02]  /*a430*/  SEL R18, R18, RZ, P5 ;  /* 0x000000ff12127207 */ /* 0x000fe40002800000 */
[----:B-1----:R-:W-:Y:S02]  /*a440*/  SHF.R.U32.HI R25, RZ, 0x6, R25 ;  /* 0x00000006ff197819 */ /* 0x002fe40000011619 */
[----:B------:R-:W-:Y:S02]  /*a450*/  ISETP.NE.U32.AND P1, PT, R18, RZ, PT ;  /* 0x000000ff1200720c */ /* 0x000fe40003f25070 */
[----:B------:R-:W-:Y:S01]  /*a460*/  SGXT.U32 R25, R25, 0x1 ;  /* 0x000000011919781a */ /* 0x000fe20000000000 */
[----:B------:R-:W-:-:S03]  /*a470*/  IMAD.WIDE R18, R117, 0x4, R44 ;  /* 0x0000000475127825 */ /* 0x000fc600078e022c */
[----:B------:R-:W-:Y:S02]  /*a480*/  LOP3.LUT R25, R25, 0x3c, RZ, 0xfc, !PT ;  /* 0x0000003c19197812 */ /* 0x000fe400078efcff */
[----:B------:R1:W-:Y:S02]  /*a490*/  LDGSTS.E [R2+0x11c00], [R18.64], P6 ;  /* 0x11c0000012027fae */ /* 0x0003e4000b121846 */
[----:B------:R-:W-:Y:S02]  /*a4a0*/  ISETP.GE.AND P6, PT, R25, UR4, PT ;  /* 0x0000000419007c0c */ /* 0x000fe4000bfc6270 */
[----:B------:R-:W1:Y:S01]  /*a4b0*/  S2R R25, SR_TID.X ;  /* 0x0000000000197919 */ /* 0x000e620000002100 */
[----:B------:R-:W-:Y:S02]  /*a4c0*/  SEL R45, R20, RZ, P5 ;  /* 0x000000ff142d7207 */ /* 0x000fe40002800000 */
[----:B------:R-:W-:Y:S02]  /*a4d0*/  SEL R24, RZ, 0x4, P6 ;  /* 0x00000004ff187807 */ /* 0x000fe40003000000 */
[----:B------:R-:W-:-:S02]  /*a4e0*/  ISETP.NE.U32.AND P6, PT, R21, RZ, PT ;  /* 0x000000ff1500720c */ /* 0x000fc40003fc5070 */
[----:B------:R-:W-:Y:S02]  /*a4f0*/  SEL R49, R24, RZ, P5 ;  /* 0x000000ff18317207 */ /* 0x000fe40002800000 */
[----:B-1----:R-:W-:-:S04]  /*a500*/  SHF.R.U32.HI R25, RZ, 0x6, R25 ;  /* 0x00000006ff197819 */ /* 0x002fc80000011619 */
[----:B------:R-:W-:-:S04]  /*a510*/  SGXT.U32 R25, R25, 0x1 ;  /* 0x000000011919781a */ /* 0x000fc80000000000 */
[----:B------:R-:W-:Y:S01]  /*a520*/  LOP3.LUT R25, R25, 0x40, RZ, 0xfc, !PT ;  /* 0x0000004019197812 */ /* 0x000fe200078efcff */
[----:B---3--:R-:W-:Y:S02]  /*a530*/  IMAD.WIDE R20, R117, 0x4, R28 ;  /* 0x0000000475147825 */ /* 0x008fe400078e021c */
[----:B------:R-:W1:Y:S04]  /*a540*/  S2R R29, SR_TID.X ;  /* 0x00000000001d7919 */ /* 0x000e680000002100 */
[----:B------:R3:W-:Y:S01]  /*a550*/  LDGSTS.E [R2+0x12000], [R20.64], P6 ;  /* 0x1200000014027fae */ /* 0x0007e2000b121846 */
[----:B------:R-:W-:Y:S01]  /*a560*/  ISETP.GE.AND P6, PT, R25, UR4, PT ;  /* 0x0000000419007c0c */ /* 0x000fe2000bfc6270 */
[----:B--2---:R-:W-:Y:S02]  /*a570*/  IMAD.WIDE R24, R117, 0x4, R32 ;  /* 0x0000000475187825 */ /* 0x004fe400078e0220 */
[----:B------:R-:W2:Y:S01]  /*a580*/  S2R R33, SR_TID.X ;  /* 0x0000000000217919 */ /* 0x000ea20000002100 */
[----:B------:R-:W-:-:S03]  /*a590*/  SEL R28, RZ, 0x4, P6 ;  /* 0x00000004ff1c7807 */ /* 0x000fc60003000000 */
[----:B------:R1:W-:Y:S01]  /*a5a0*/  LDGSTS.E [R2+0x12400], [R24.64], P4 ;  /* 0x1240000018027fae */ /* 0x0003e2000a121846 */
[----:B------:R-:W-:Y:S02]  /*a5b0*/  SEL R28, R28, RZ, P5 ;  /* 0x000000ff1c1c7207 */ /* 0x000fe40002800000 */
[----:B-1----:R-:W-:-:S04]  /*a5c0*/  SHF.R.U32.HI R29, RZ, 0x6, R29 ;  /* 0x00000006ff1d7819 */ /* 0x002fc8000001161d */
[----:B------:R-:W-:-:S04]  /*a5d0*/  SGXT.U32 R29, R29, 0x1 ;  /* 0x000000011d1d781a */ /* 0x000fc80000000000 */
[----:B------:R-:W-:Y:S02]  /*a5e0*/  LOP3.LUT R29, R29, 0x44, RZ, 0xfc, !PT ;  /* 0x000000441d1d7812 */ /* 0x000fe400078efcff */
[----:B------:R-:W-:Y:S02]  /*a5f0*/  ISETP.NE.U32.AND P4, PT, R28, RZ, PT ;  /* 0x000000ff1c00720c */ /* 0x000fe40003f85070 */
[----:B------:R-:W-:Y:S01]  /*a600*/  ISETP.GE.AND P6, PT, R29, UR4, PT ;  /* 0x000000041d007c0c */ /* 0x000fe2000bfc6270 */
[----:B----4-:R-:W-:Y:S02]  /*a610*/  IMAD.WIDE R28, R117, 0x4, R36 ;  /* 0x00000004751c7825 */ /* 0x010fe400078e0224 */
[----:B------:R-:W1:Y:S01]  /*a620*/  S2R R37, SR_TID.X ;  /* 0x0000000000257919 */ /* 0x000e620000002100 */
[----:B--2---:R-:W-:Y:S02]  /*a630*/  SHF.R.U32.HI R33, RZ, 0x6, R33 ;  /* 0x00000006ff217819 */ /* 0x004fe40000011621 */
[----:B------:R-:W-:Y:S01]  /*a640*/  SEL R32, RZ, 0x4, P6 ;  /* 0x00000004ff207807 */ /* 0x000fe20003000000 */
[----:B------:R2:W-:Y:S01]  /*a650*/  LDGSTS.E [R2+0x12800], [R28.64], P3 ;  /* 0x128000001c027fae */ /* 0x0005e20009921846 */
[----:B------:R-:W-:-:S04]  /*a660*/  SGXT.U32 R33, R33, 0x1 ;  /* 0x000000012121781a */ /* 0x000fc80000000000 */
[----:B------:R-:W-:Y:S02]  /*a670*/  LOP3.LUT R33, R33, 0x48, RZ, 0xfc, !PT ;  /* 0x0000004821217812 */ /* 0x000fe400078efcff */
[----:B------:R-:W-:Y:S02]  /*a680*/  SEL R32, R32, RZ, P5 ;  /* 0x000000ff20207207 */ /* 0x000fe40002800000 */
[----:B------:R-:W-:Y:S02]  /*a690*/  ISETP.GE.AND P6, PT, R33, UR4, PT ;  /* 0x0000000421007c0c */ /* 0x000fe4000bfc6270 */
[----:B------:R-:W-:Y:S02]  /*a6a0*/  ISETP.NE.U32.AND P3, PT, R32, RZ, PT ;  /* 0x000000ff2000720c */ /* 0x000fe40003f65070 */
[----:B------:R-:W-:Y:S01]  /*a6b0*/  SEL R36, RZ, 0x4, P6 ;  /* 0x00000004ff247807 */ /* 0x000fe20003000000 */
[----:B------:R-:W-:Y:S01]  /*a6c0*/  IMAD.WIDE R32, R117, 0x4, R40 ;  /* 0x0000000475207825 */ /* 0x000fe200078e0228 */
[----:B-1----:R-:W-:-:S04]  /*a6d0*/  SHF.R.U32.HI R37, RZ, 0x6, R37 ;  /* 0x00000006ff257819 */ /* 0x002fc80000011625 */
[----:B------:R1:W-:Y:S01]  /*a6e0*/  LDGSTS.E [R2+0x12c00], [R32.64], P2 ;  /* 0x12c0000020027fae */ /* 0x0003e20009121846 */
[----:B------:R-:W-:Y:S02]  /*a6f0*/  SGXT.U32 R37, R37, 0x1 ;  /* 0x000000012525781a */ /* 0x000fe40000000000 */
[----:B------:R-:W-:Y:S02]  /*a700*/  SEL R36, R36, RZ, P5 ;  /* 0x000000ff24247207 */ /* 0x000fe40002800000 */
[----:B------:R-:W-:Y:S02]  /*a710*/  LOP3.LUT R37, R37, 0x4c, RZ, 0xfc, !PT ;  /* 0x0000004c25257812 */ /* 0x000fe400078efcff */
[----:B------:R-:W-:Y:S02]  /*a720*/  ISETP.NE.U32.AND P2, PT, R36, RZ, PT ;  /* 0x000000ff2400720c */ /* 0x000fe40003f45070 */
[----:B------:R-:W-:Y:S01]  /*a730*/  ISETP.GE.AND P6, PT, R37, UR4, PT ;  /* 0x0000000425007c0c */ /* 0x000fe2000bfc6270 */
[----:B------:R-:W-:-:S02]  /*a740*/  IMAD.WIDE R36, R117, 0x4, R64 ;  /* 0x0000000475247825 */ /* 0x000fc400078e0240 */
[----:B------:R-:W4:Y:S04]  /*a750*/  LDL.LU.64 R64, [R1+0x80] ;  /* 0x0000800001407983 */ /* 0x000f280000300a00 */
[----:B------:R-:W2:Y:S04]  /*a760*/  LDL.LU.64 R68, [R1+0x78] ;  /* 0x0000780001447983 */ /* 0x000ea80000300a00 */
[----:B------:R-:W2:Y:S04]  /*a770*/  LDL.LU.64 R92, [R1+0x70] ;  /* 0x00007000015c7983 */ /* 0x000ea80000300a00 */
[----:B------:R-:W1:Y:S04]  /*a780*/  S2R R41, SR_TID.X ;  /* 0x0000000000297919 */ /* 0x000e680000002100 */
[----:B------:R-:W3:Y:S01]  /*a790*/  S2R R48, SR_TID.X ;  /* 0x0000000000307919 */ /* 0x000ee20000002100 */
[----:B------:R-:W-:-:S03]  /*a7a0*/  SEL R40, RZ, 0x4, P6 ;  /* 0x00000004ff287807 */ /* 0x000fc60003000000 */
[----:B------:R1:W-:Y:S01]  /*a7b0*/  LDGSTS.E [R2+0x13000], [R36.64], P0 ;  /* 0x1300000024027fae */ /* 0x0003e20008121846 */
[----:B------:R-:W-:-:S03]  /*a7c0*/  SEL R40, R40, RZ, P5 ;  /* 0x000000ff28287207 */ /* 0x000fc60002800000 */
[----:B------:R-:W2:Y:S01]  /*a7d0*/  LDL.LU.64 R80, [R1+0x68] ;  /* 0x0000680001507983 */ /* 0x000ea20000300a00 */
[----:B-1----:R-:W-:-:S03]  /*a7e0*/  SHF.R.U32.HI R41, RZ, 0x6, R41 ;  /* 0x00000006ff297819 */ /* 0x002fc60000011629 */
[----:B------:R-:W2:Y:S01]  /*a7f0*/  LDL.LU.64 R100, [R1+0x60] ;  /* 0x0000600001647983 */ /* 0x000ea20000300a00 */
[----:B------:R-:W-:-:S03]  /*a800*/  SGXT.U32 R41, R41, 0x1 ;  /* 0x000000012929781a */ /* 0x000fc60000000000 */
[----:B------:R-:W2:Y:S01]  /*a810*/  LDL.LU.64 R84, [R1+0x58] ;  /* 0x0000580001547983 */ /* 0x000ea20000300a00 */
[----:B------:R-:W-:-:S03]  /*a820*/  LOP3.LUT R41, R41, 0x50, RZ, 0xfc, !PT ;  /* 0x0000005029297812 */ /* 0x000fc600078efcff */
[----:B------:R-:W2:Y:S01]  /*a830*/  LDL.LU.64 R88, [R1+0x50] ;  /* 0x0000500001587983 */ /* 0x000ea20000300a00 */
[----:B------:R-:W-:Y:S02]  /*a840*/  ISETP.NE.U32.AND P0, PT, R40, RZ, PT ;  /* 0x000000ff2800720c */ /* 0x000fe40003f05070 */
[----:B------:R-:W-:Y:S01]  /*a850*/  ISETP.GE.AND P6, PT, R41, UR4, PT ;  /* 0x0000000429007c0c */ /* 0x000fe2000bfc6270 */
[----:B------:R-:W-:Y:S02]  /*a860*/  IMAD.WIDE R40, R117, 0x4, R52 ;  /* 0x0000000475287825 */ /* 0x000fe400078e0234 */
[----:B------:R-:W1:Y:S01]  /*a870*/  S2R R53, SR_TID.X ;  /* 0x0000000000357919 */ /* 0x000e620000002100 */
[----:B---3--:R-:W-:Y:S02]  /*a880*/  SHF.R.U32.HI R48, RZ, 0x6, R48 ;  /* 0x00000006ff307819 */ /* 0x008fe40000011630 */
        /* <DEDUP_REMOVED lines=18> */
[----:B------:R-:W-:Y:S01]  /*a9b0*/  ISETP.NE.U32.AND P6, PT, R49, RZ, PT ;  /* 0x000000ff3100720c */ /* 0x000fe20003fc5070 */
[----:B------:R-:W-:-:S02]  /*a9c0*/  IMAD.WIDE R48, R117, 0x4, R56 ;  /* 0x0000000475307825 */ /* 0x000fc400078e0238 */
[----:B------:R-:W3:Y:S01]  /*a9d0*/  S2R R57, SR_TID.X ;  /* 0x0000000000397919 */ /* 0x000ee20000002100 */
[----:B------:R-:W-:-:S09]  /*a9e0*/  SEL R77, R52, RZ, P5 ;  /* 0x000000ff344d7207 */ /* 0x000fd20002800000 */
[----:B------:R2:W-:Y:S01]  /*a9f0*/  LDGSTS.E [R2+0x13c00], [R48.64], P6 ;  /* 0x13c0000030027fae */ /* 0x0005e2000b121846 */
[----:B-1----:R-:W-:-:S04]  /*aa00*/  SHF.R.U32.HI R53, RZ, 0x6, R53 ;  /* 0x00000006ff357819 */ /* 0x002fc80000011635 */
[----:B------:R-:W-:-:S04]  /*aa10*/  SGXT.U32 R53, R53, 0x1 ;  /* 0x000000013535781a */ /* 0x000fc80000000000 */
[----:B------:R-:W-:Y:S02]  /*aa20*/  LOP3.LUT R53, R53, 0x5c, RZ, 0xfc, !PT ;  /* 0x0000005c35357812 */ /* 0x000fe400078efcff */
[----:B---3--:R-:W-:Y:S02]  /*aa30*/  SHF.R.U32.HI R57, RZ, 0x6, R57 ;  /* 0x00000006ff397819 */ /* 0x008fe40000011639 */
[----:B------:R-:W-:Y:S01]  /*aa40*/  ISETP.GE.AND P6, PT, R53, UR4, PT ;  /* 0x0000000435007c0c */ /* 0x000fe2000bfc6270 */
[----:B------:R-:W-:Y:S02]  /*aa50*/  IMAD.WIDE R52, R117, 0x4, R60 ;  /* 0x0000000475347825 */ /* 0x000fe400078e023c */
[----:B------:R-:W1:Y:S01]  /*aa60*/  S2R R61, SR_TID.X ;  /* 0x00000000003d7919 */ /* 0x000e620000002100 */
[----:B------:R-:W-:Y:S02]  /*aa70*/  SEL R56, RZ, 0x4, P6 ;  /* 0x00000004ff387807 */ /* 0x000fe40003000000 */
[----:B------:R-:W-:Y:S01]  /*aa80*/  SGXT.U32 R57, R57, 0x1 ;  /* 0x000000013939781a */ /* 0x000fe20000000000 */
[----:B------:R3:W-:Y:S01]  /*aa90*/  LDGSTS.E [R2+0x14000], [R52.64], P4 ;  /* 0x1400000034027fae */ /* 0x0007e2000a121846 */
[----:B------:R-:W-:-:S02]  /*aaa0*/  SEL R56, R56, RZ, P5 ;  /* 0x000000ff38387207 */ /* 0x000fc40002800000 */
[----:B------:R-:W-:Y:S02]  /*aab0*/  LOP3.LUT R57, R57, 0x60, RZ, 0xfc, !PT ;  /* 0x0000006039397812 */ /* 0x000fe400078efcff */
[----:B------:R-:W-:Y:S02]  /*aac0*/  ISETP.NE.U32.AND P4, PT, R56, RZ, PT ;  /* 0x000000ff3800720c */ /* 0x000fe40003f85070 */
[----:B------:R-:W-:-:S04]  /*aad0*/  ISETP.GE.AND P6, PT, R57, UR4, PT ;  /* 0x0000000439007c0c */ /* 0x000fc8000bfc6270 */
[----:B------:R-:W-:Y:S02]  /*aae0*/  SEL R60, RZ, 0x4, P6 ;  /* 0x00000004ff3c7807 */ /* 0x000fe40003000000 */
[----:B-1----:R-:W-:-:S04]  /*aaf0*/  SHF.R.U32.HI R61, RZ, 0x6, R61 ;  /* 0x00000006ff3d7819 */ /* 0x002fc8000001163d */
[----:B------:R-:W-:-:S04]  /*ab00*/  SGXT.U32 R61, R61, 0x1 ;  /* 0x000000013d3d781a */ /* 0x000fc80000000000 */
[----:B------:R-:W-:Y:S02]  /*ab10*/  LOP3.LUT R61, R61, 0x64, RZ, 0xfc, !PT ;  /* 0x000000643d3d7812 */ /* 0x000fe400078efcff */
[----:B------:R-:W-:Y:S02]  /*ab20*/  SEL R60, R60, RZ, P5 ;  /* 0x000000ff3c3c7207 */ /* 0x000fe40002800000 */
[----:B------:R-:W-:Y:S01]  /*ab30*/  ISETP.GE.AND P6, PT, R61, UR4, PT ;  /* 0x000000043d007c0c */ /* 0x000fe2000bfc6270 */
[----:B----4-:R-:W-:Y:S02]  /*ab40*/  IMAD.WIDE R56, R117, 0x4, R64 ;  /* 0x0000000475387825 */ /* 0x010fe400078e0240 */
[----:B------:R-:W1:Y:S01]  /*ab50*/  S2R R65, SR_TID.X ;  /* 0x0000000000417919 */ /* 0x000e620000002100 */
[----:B------:R-:W-:-:S03]  /*ab60*/  SEL R64, RZ, 0x4, P6 ;  /* 0x00000004ff407807 */ /* 0x000fc60003000000 */
[----:B------:R4:W-:Y:S01]  /*ab70*/  LDGSTS.E [R2+0x14400], [R56.64], P3 ;  /* 0x1440000038027fae */ /* 0x0009e20009921846 */
[----:B------:R-:W-:Y:S01]  /*ab80*/  ISETP.NE.U32.AND P3, PT, R60, RZ, PT ;  /* 0x000000ff3c00720c */ /* 0x000fe20003f65070 */
[----:B--2---:R-:W-:Y:S01]  /*ab90*/  IMAD.WIDE R60, R117, 0x4, R68 ;  /* 0x00000004753c7825 */ /* 0x004fe200078e0244 */
[----:B------:R-:W-:-:S04]  /*aba0*/  SEL R64, R64, RZ, P5 ;  /* 0x000000ff40407207 */ /* 0x000fc80002800000 */
[----:B------:R2:W-:Y:S01]  /*abb0*/  LDGSTS.E [R2+0x14800], [R60.64], P2 ;  /* 0x148000003c027fae */ /* 0x0005e20009121846 */
[----:B------:R-:W-:Y:S02]  /*abc0*/  ISETP.NE.U32.AND P2, PT, R64, RZ, PT ;  /* 0x000000ff4000720c */ /* 0x000fe40003f45070 */
[----:B-1----:R-:W-:-:S04]  /*abd0*/  SHF.R.U32.HI R65, RZ, 0x6, R65 ;  /* 0x00000006ff417819 */ /* 0x002fc80000011641 */
[----:B------:R-:W-:-:S04]  /*abe0*/  SGXT.U32 R65, R65, 0x1 ;  /* 0x000000014141781a */ /* 0x000fc80000000000 */
[----:B------:R-:W-:-:S04]  /*abf0*/  LOP3.LUT R65, R65, 0x68, RZ, 0xfc, !PT ;  /* 0x0000006841417812 */ /* 0x000fc800078efcff */
[----:B------:R-:W-:Y:S01]  /*ac00*/  ISETP.GE.AND P6, PT, R65, UR4, PT ;  /* 0x0000000441007c0c */ /* 0x000fe2000bfc6270 */
[----:B------:R-:W-:Y:S02]  /*ac10*/  IMAD.WIDE R64, R117, 0x4, R92 ;  /* 0x0000000475407825 */ /* 0x000fe400078e025c */
[----:B------:R-:W2:Y:S04]  /*ac20*/  LDL.LU.64 R92, [R1+0x48] ;  /* 0x00004800015c7983 */ /* 0x000ea80000300a00 */
[----:B------:R-:W3:Y:S04]  /*ac30*/  LDL.LU.64 R96, [R1+0x40] ;  /* 0x0000400001607983 */ /* 0x000ee80000300a00 */
[----:B------:R-:W3:Y:S04]  /*ac40*/  LDL.LU.64 R120, [R1+0x38] ;  /* 0x0000380001787983 */ /* 0x000ee80000300a00 */
[----:B------:R-:W1:Y:S04]  /*ac50*/  S2R R69, SR_TID.X ;  /* 0x0000000000457919 */ /* 0x000e680000002100 */
[----:B------:R-:W4:Y:S01]  /*ac60*/  S2R R76, SR_TID.X ;  /* 0x00000000004c7919 */ /* 0x000f220000002100 */
[----:B------:R-:W-:-:S03]  /*ac70*/  SEL R68, RZ, 0x4, P6 ;  /* 0x00000004ff447807 */ /* 0x000fc60003000000 */
[----:B------:R1:W-:Y:S01]  /*ac80*/  LDGSTS.E [R2+0x14c00], [R64.64], P0 ;  /* 0x14c0000040027fae */ /* 0x0003e20008121846 */
[----:B------:R-:W-:-:S03]  /*ac90*/  SEL R68, R68, RZ, P5 ;  /* 0x000000ff44447207 */ /* 0x000fc60002800000 */
[----:B------:R-:W3:Y:S01]  /*aca0*/  LDL.LU.64 R108, [R1+0x30] ;  /* 0x00003000016c7983 */ /* 0x000ee20000300a00 */
[----:B-1----:R-:W-:-:S03]  /*acb0*/  SHF.R.U32.HI R69, RZ, 0x6, R69 ;  /* 0x00000006ff457819 */ /* 0x002fc60000011645 */
[----:B------:R-:W3:Y:S01]  /*acc0*/  LDL.LU.64 R112, [R1+0x28] ;  /* 0x0000280001707983 */ /* 0x000ee20000300a00 */
[----:B------:R-:W-:-:S03]  /*acd0*/  SGXT.U32 R69, R69, 0x1 ;  /* 0x000000014545781a */ /* 0x000fc60000000000 */
[----:B------:R-:W3:Y:S01]  /*ace0*/  LDL.LU.64 R114, [R1+0x20] ;  /* 0x0000200001727983 */ /* 0x000ee20000300a00 */
[----:B------:R-:W-:Y:S02]  /*acf0*/  LOP3.LUT R69, R69, 0x6c, RZ, 0xfc, !PT ;  /* 0x0000006c45457812 */ /* 0x000fe400078efcff */
[----:B------:R-:W-:Y:S02]  /*ad00*/  ISETP.NE.U32.AND P0, PT, R68, RZ, PT ;  /* 0x000000ff4400720c */ /* 0x000fe40003f05070 */
[----:B------:R-:W-:Y:S01]  /*ad10*/  ISETP.GE.AND P6, PT, R69, UR4, PT ;  /* 0x0000000445007c0c */ /* 0x000fe2000bfc6270 */
[----:B------:R-:W-:Y:S02]  /*ad20*/  IMAD.WIDE R68, R117, 0x4, R80 ;  /* 0x0000000475447825 */ /* 0x000fe400078e0250 */
[----:B------:R-:W1:Y:S01]  /*ad30*/  S2R R81, SR_TID.X ;  /* 0x0000000000517919 */ /* 0x000e620000002100 */
[----:B----4-:R-:W-:Y:S02]  /*ad40*/  SHF.R.U32.HI R76, RZ, 0x6, R76 ;  /* 0x00000006ff4c7819 */ /* 0x010fe4000001164c */
        /* <DEDUP_REMOVED lines=20> */
[----:B------:R-:W4:Y:S01]  /*ae90*/  S2R R85, SR_TID.X ;  /* 0x0000000000557919 */ /* 0x000f220000002100 */
[----:B------:R-:W-:-:S09]  /*aea0*/  SEL R105, R80, RZ, P5 ;  /* 0x000000ff50697207 */ /* 0x000fd20002800000 */
[----:B------:R2:W-:Y:S01]  /*aeb0*/  LDGSTS.E [R2+0x15800], [R76.64], P6 ;  /* 0x158000004c027fae */ /* 0x0005e2000b121846 */
[----:B-1----:R-:W-:-:S04]  /*aec0*/  SHF.R.U32.HI R81, RZ, 0x6, R81 ;  /* 0x00000006ff517819 */ /* 0x002fc80000011651 */
[----:B------:R-:W-:-:S04]  /*aed0*/  SGXT.U32 R81, R81, 0x1 ;  /* 0x000000015151781a */ /* 0x000fc80000000000 */
[----:B------:R-:W-:Y:S02]  /*aee0*/  LOP3.LUT R81, R81, 0x78, RZ, 0xfc, !PT ;  /* 0x0000007851517812 */ /* 0x000fe400078efcff */
[----:B----4-:R-:W-:Y:S02]  /*aef0*/  SHF.R.U32.HI R85, RZ, 0x6, R85 ;  /* 0x00000006ff557819 */ /* 0x010fe40000011655 */
        /* <DEDUP_REMOVED lines=16> */
[----:B--2---:R-:W-:Y:S02]  /*b000*/  IMAD.WIDE R84, R117, 0x4, R92 ;  /* 0x0000000475547825 */ /* 0x004fe400078e025c */
[----:B------:R-:W1:Y:S01]  /*b010*/  S2R R93, SR_TID.X ;  /* 0x00000000005d7919 */ /* 0x000e620000002100 */
[----:B------:R-:W-:-:S03]  /*b020*/  SEL R92, RZ, 0x4, P6 ;  /* 0x00000004ff5c7807 */ /* 0x000fc60003000000 */
[----:B------:R2:W-:Y:S01]  /*b030*/  LDGSTS.E [R2+0x16000], [R84.64], P3 ;  /* 0x1600000054027fae */ /* 0x0005e20009921846 */
[----:B------:R-:W-:Y:S01]  /*b040*/  ISETP.NE.U32.AND P3, PT, R88, RZ, PT ;  /* 0x000000ff5800720c */ /* 0x000fe20003f65070 */
[----:B---3--:R-:W-:Y:S01]  /*b050*/  IMAD.WIDE R88, R117, 0x4, R96 ;  /* 0x0000000475587825 */ /* 0x008fe200078e0260 */
        /* <DEDUP_REMOVED lines=9> */
[----:B------:R-:W1:Y:S04]  /*b0f0*/  S2R R97, SR_TID.X ;  /* 0x0000000000617919 */ /* 0x000e680000002100 */
[----:B------:R-:W3:Y:S01]  /*b100*/  S2R R104, SR_TID.X ;  /* 0x0000000000687919 */ /* 0x000ee20000002100 */
[----:B------:R-:W-:-:S03]  /*b110*/  SEL R96, RZ, 0x4, P6 ;  /* 0x00000004ff607807 */ /* 0x000fc60003000000 */
[----:B------:R1:W-:Y:S01]  /*b120*/  LDGSTS.E [R2+0x16800], [R92.64], P0 ;  /* 0x168000005c027fae */ /* 0x0003e20008121846 */
[----:B------:R-:W-:-:S03]  /*b130*/  SEL R96, R96, RZ, P5 ;  /* 0x000000ff60607207 */ /* 0x000fc60002800000 */
[----:B------:R-:W4:Y:S01]  /*b140*/  LDL.LU.64 R30, [R1+0x100] ;  /* 0x00010000011e7983 */ /* 0x000f220000300a00 */
[----:B-1----:R-:W-:-:S03]  /*b150*/  SHF.R.U32.HI R97, RZ, 0x6, R97 ;  /* 0x00000006ff617819 */ /* 0x002fc60000011661 */
[----:B------:R-:W4:Y:S01]  /*b160*/  LDL.LU.64 R26, [R1+0x18] ;  /* 0x00001800011a7983 */ /* 0x000f220000300a00 */
[----:B------:R-:W-:-:S03]  /*b170*/  SGXT.U32 R97, R97, 0x1 ;  /* 0x000000016161781a */ /* 0x000fc60000000000 */
[----:B------:R-:W4:Y:S01]  /*b180*/  LDL.LU.64 R22, [R1+0x10] ;  /* 0x0000100001167983 */ /* 0x000f220000300a00 */
[----:B------:R-:W-:Y:S02]  /*b190*/  LOP3.LUT R97, R97, 0xa, RZ, 0xfc, !PT ;  /* 0x0000000a61617812 */ /* 0x000fe400078efcff */
        /* <DEDUP_REMOVED lines=20> */
[----:B------:R-:W1:Y:S02]  /*b2e0*/  S2R R109, SR_TID.X ;  /* 0x00000000006d7919 */ /* 0x000e640000002100 */
[----:B------:R-:W-:Y:S02]  /*b2f0*/  SEL R108, RZ, 0x4, P6 ;  /* 0x00000004ff6c7807 */ /* 0x000fe40003000000 */
[----:B------:R-:W-:-:S02]  /*b300*/  ISETP.NE.U32.AND P6, PT, R105, RZ, PT ;  /* 0x000000ff6900720c */ /* 0x000fc40003fc5070 */
[----:B------:R-:W-:Y:S01]  /*b310*/  SEL R113, R104, RZ, P5 ;  /* 0x000000ff68717207 */ /* 0x000fe20002800000 */
[----:B------:R-:W-:Y:S01]  /*b320*/  IMAD.WIDE R104, R117, 0x4, R114 ;  /* 0x0000000475687825 */ /* 0x000fe200078e0272 */
[----:B------:R-:W-:Y:S01]  /*b330*/  SEL R112, R108, RZ, P5 ;  /* 0x000000ff6c707207 */ /* 0x000fe20002800000 */
[----:B------:R-:W3:Y:S08]  /*b340*/  LDL.LU.64 R114, [R1+0x8] ;  /* 0x0000080001727983 */ /* 0x000ef00000300a00 */
[----:B------:R2:W-:Y:S01]  /*b350*/  LDGSTS.E [R2+0x17400], [R104.64], P6 ;  /* 0x1740000068027fae */ /* 0x0005e2000b121846 */
[----:B-1----:R-:W-:-:S04]  /*b360*/  SHF.R.U32.HI R116, RZ, 0x6, R109 ;  /* 0x00000006ff747819 */ /* 0x002fc8000001166d */
[----:B------:R-:W-:Y:S02]  /*b370*/  SGXT.U32 R116, R116, 0x1 ;  /* 0x000000017474781a */ /* 0x000fe40000000000 */
[----:B------:R-:W-:Y:S02]  /*b380*/  SHF.R.U32.HI R109, RZ, 0x6, R109 ;  /* 0x00000006ff6d7819 */ /* 0x000fe4000001166d */
[----:B------:R-:W-:Y:S02]  /*b390*/  LOP3.LUT R116, R116, 0x16, RZ, 0xfc, !PT ;  /* 0x0000001674747812 */ /* 0x000fe400078efcff */
[----:B------:R-:W-:Y:S02]  /*b3a0*/  SGXT.U32 R109, R109, 0x1 ;  /* 0x000000016d6d781a */ /* 0x000fe40000000000 */
[----:B------:R-:W-:Y:S02]  /*b3b0*/  ISETP.GE.AND P6, PT, R116, UR4, PT ;  /* 0x0000000474007c0c */ /* 0x000fe4000bfc6270 */
[----:B------:R-:W-:-:S02]  /*b3c0*/  LOP3.LUT R109, R109, 0x1a, RZ, 0xfc, !PT ;  /* 0x0000001a6d6d7812 */ /* 0x000fc400078efcff */
[----:B------:R-:W-:Y:S01]  /*b3d0*/  SEL R108, RZ, 0x4, P6 ;  /* 0x00000004ff6c7807 */ /* 0x000fe20003000000 */
[----:B------:R-:W-:Y:S01]  /*b3e0*/  IMAD.WIDE R106, R117, 0x4, R106 ;  /* 0x00000004756a7825 */ /* 0x000fe200078e026a */
[----:B------:R-:W-:Y:S02]  /*b3f0*/  ISETP.GE.AND P6, PT, R109, UR4, PT ;  /* 0x000000046d007c0c */ /* 0x000fe4000bfc6270 */
[----:B------:R-:W-:Y:S02]  /*b400*/  SEL R108, R108, RZ, P5 ;  /* 0x000000ff6c6c7207 */ /* 0x000fe40002800000 */
[----:B------:R1:W-:Y:S01]  /*b410*/  LDGSTS.E [R2+0x17800], [R106.64], P4 ;  /* 0x178000006a027fae */ /* 0x0003e2000a121846 */
[----:B------:R-:W-:Y:S02]  /*b420*/  SEL R0, RZ, 0x4, P6 ;  /* 0x00000004ff007807 */ /* 0x000fe40003000000 */
[----:B------:R-:W-:Y:S01]  /*b430*/  ISETP.NE.U32.AND P4, PT, R108, RZ, PT ;  /* 0x000000ff6c00720c */ /* 0x000fe20003f85070 */
[----:B------:R-:W-:Y:S01]  /*b440*/  IMAD.WIDE R108, R117, 0x4, R110 ;  /* 0x00000004756c7825 */ /* 0x000fe200078e026e */
[----:B------:R-:W-:-:S04]  /*b450*/  SEL R110, R0, RZ, P5 ;  /* 0x000000ff006e7207 */ /* 0x000fc80002800000 */
[----:B------:R1:W-:Y:S01]  /*b460*/  LDGSTS.E [R2+0x17c00], [R108.64], P3 ;  /* 0x17c000006c027fae */ /* 0x0003e20009921846 */
[----:B------:R-:W-:-:S03]  /*b470*/  ISETP.NE.U32.AND P3, PT, R110, RZ, PT ;  /* 0x000000ff6e00720c */ /* 0x000fc60003f65070 */
[----:B------:R-:W1:Y:S01]  /*b480*/  S2R R116, SR_TID.X ;  /* 0x0000000000747919 */ /* 0x000e620000002100 */
[----:B--2---:R-:W-:-:S03]  /*b490*/  IMAD.WIDE R110, R117, 0x4, R120 ;  /* 0x00000004756e7825 */ /* 0x004fc600078e0278 */
[----:B------:R-:W2:Y:S01]  /*b4a0*/  LDL.LU.64 R120, [R1] ;  /* 0x0000000001787983 */ /* 0x000ea20000300a00 */
[----:B-1----:R-:W-:-:S03]  /*b4b0*/  SHF.R.U32.HI R116, RZ, 0x6, R116 ;  /* 0x00000006ff747819 */ /* 0x002fc60000011674 */
[----:B------:R-:W1:Y:S01]  /*b4c0*/  S2R R0, SR_TID.X ;  /* 0x0000000000007919 */ /* 0x000e620000002100 */
[----:B------:R-:W-:-:S03]  /*b4d0*/  SGXT.U32 R116, R116, 0x1 ;  /* 0x000000017474781a */ /* 0x000fc60000000000 */
[----:B------:R1:W-:Y:S01]  /*b4e0*/  LDGSTS.E [R252+0x10200], [R110.64], P2 ;  /* 0x102000006efc7fae */ /* 0x0003e20009121846 */
[----:B------:R-:W-:-:S04]  /*b4f0*/  LOP3.LUT R116, R116, 0x1e, RZ, 0xfc, !PT ;  /* 0x0000001e74747812 */ /* 0x000fc800078efcff */
[----:B------:R-:W-:-:S04]  /*b500*/  ISETP.GE.AND P6, PT, R116, UR4, PT ;  /* 0x0000000474007c0c */ /* 0x000fc8000bfc6270 */
[----:B------:R-:W-:-:S04]  /*b510*/  SEL R116, RZ, 0x4, P6 ;  /* 0x00000004ff747807 */ /* 0x000fc80003000000 */
[----:B------:R-:W-:-:S04]  /*b520*/  SEL R116, R116, RZ, P5 ;  /* 0x000000ff74747207 */ /* 0x000fc80002800000 */
[----:B------:R-:W-:Y:S02]  /*b530*/  ISETP.NE.U32.AND P2, PT, R116, RZ, PT ;  /* 0x000000ff7400720c */ /* 0x000fe40003f45070 */
[----:B------:R-:W4:Y:S01]  /*b540*/  S2R R116, SR_TID.X ;  /* 0x0000000000747919 */ /* 0x000f220000002100 */
[----:B-1----:R-:W-:-:S04]  /*b550*/  SHF.R.U32.HI R0, RZ, 0x6, R0 ;  /* 0x00000006ff007819 */ /* 0x002fc80000011600 */
[----:B------:R-:W-:-:S04]  /*b560*/  SGXT.U32 R0, R0, 0x1 ;  /* 0x000000010000781a */ /* 0x000fc80000000000 */
[----:B------:R-:W-:-:S04]  /*b570*/  LOP3.LUT R0, R0, 0x22, RZ, 0xfc, !PT ;  /* 0x0000002200007812 */ /* 0x000fc800078efcff */
[----:B------:R-:W-:Y:S01]  /*b580*/  ISETP.GE.AND P6, PT, R0, UR4, PT ;  /* 0x0000000400007c0c */ /* 0x000fe2000bfc6270 */
[----:B----4-:R-:W-:-:S03]  /*b590*/  IMAD.WIDE R30, R117, 0x4, R30 ;  /* 0x00000004751e7825 */ /* 0x010fc600078e021e */
[----:B------:R-:W-:Y:S02]  /*b5a0*/  SEL R0, RZ, 0x4, P6 ;  /* 0x00000004ff007807 */ /* 0x000fe40003000000 */
[----:B------:R1:W-:Y:S02]  /*b5b0*/  LDGSTS.E [R252+0x10600], [R30.64], P0 ;  /* 0x106000001efc7fae */ /* 0x0003e40008121846 */
[----:B------:R-:W-:Y:S02]  /*b5c0*/  SEL R0, R0, RZ, P5 ;  /* 0x000000ff00007207 */ /* 0x000fe40002800000 */
[----:B------:R-:W-:Y:S02]  /*b5d0*/  SHF.R.U32.HI R116, RZ, 0x6, R116 ;  /* 0x00000006ff747819 */ /* 0x000fe40000011674 */
[----:B------:R-:W-:Y:S02]  /*b5e0*/  ISETP.NE.U32.AND P0, PT, R0, RZ, PT ;  /* 0x000000ff0000720c */ /* 0x000fe40003f05070 */
[----:B------:R-:W-:Y:S01]  /*b5f0*/  SGXT.U32 R116, R116, 0x1 ;  /* 0x000000017474781a */ /* 0x000fe20000000000 */
[----:B------:R-:W4:Y:S03]  /*b600*/  S2R R0, SR_TID.X ;  /* 0x0000000000007919 */ /* 0x000f260000002100 */
[----:B------:R-:W-:-:S04]  /*b610*/  LOP3.LUT R116, R116, 0x26, RZ, 0xfc, !PT ;  /* 0x0000002674747812 */ /* 0x000fc800078efcff */
[----:B------:R-:W-:Y:S01]  /*b620*/  ISETP.GE.AND P6, PT, R116, UR4, PT ;  /* 0x0000000474007c0c */ /* 0x000fe2000bfc6270 */
[----:B------:R-:W-:-:S03]  /*b630*/  IMAD.WIDE R26, R117, 0x4, R26 ;  /* 0x00000004751a7825 */ /* 0x000fc600078e021a */
[----:B------:R-:W-:Y:S02]  /*b640*/  SEL R116, RZ, 0x4, P6 ;  /* 0x00000004ff747807 */ /* 0x000fe40003000000 */
[----:B------:R1:W-:Y:S02]  /*b650*/  LDGSTS.E [R252+0x10a00], [R26.64], P1 ;  /* 0x10a000001afc7fae */ /* 0x0003e40008921846 */
[----:B------:R-:W-:-:S04]  /*b660*/  SEL R116, R116, RZ, P5 ;  /* 0x000000ff74747207 */ /* 0x000fc80002800000 */
[----:B------:R-:W-:Y:S02]  /*b670*/  ISETP.NE.U32.AND P1, PT, R116, RZ, PT ;  /* 0x000000ff7400720c */ /* 0x000fe40003f25070 */
[----:B------:R-:W1:Y:S01]  /*b680*/  S2R R116, SR_TID.X ;  /* 0x0000000000747919 */ /* 0x000e620000002100 */
[----:B----4-:R-:W-:-:S04]  /*b690*/  SHF.R.U32.HI R0, RZ, 0x6, R0 ;  /* 0x00000006ff007819 */ /* 0x010fc80000011600 */
[----:B------:R-:W-:-:S04]  /*b6a0*/  SGXT.U32 R0, R0, 0x1 ;  /* 0x000000010000781a */ /* 0x000fc80000000000 */
[----:B------:R-:W-:-:S04]  /*b6b0*/  LOP3.LUT R0, R0, 0x2a, RZ, 0xfc, !PT ;  /* 0x0000002a00007812 */ /* 0x000fc800078efcff */
[----:B------:R-:W-:-:S04]  /*b6c0*/  ISETP.GE.AND P6, PT, R0, UR4, PT ;  /* 0x0000000400007c0c */ /* 0x000fc8000bfc6270 */
[----:B------:R-:W-:Y:S02]  /*b6d0*/  SEL R0, RZ, 0x4, P6 ;  /* 0x00000004ff007807 */ /* 0x000fe40003000000 */
[----:B------:R-:W-:Y:S02]  /*b6e0*/  ISETP.NE.U32.AND P6, PT, R113, RZ, PT ;  /* 0x000000ff7100720c */ /* 0x000fe40003fc5070 */
[----:B-1----:R-:W-:Y:S01]  /*b6f0*/  SHF.R.U32.HI R116, RZ, 0x6, R116 ;  /* 0x00000006ff747819 */ /* 0x002fe20000011674 */
[----:B------:R-:W-:-:S03]  /*b700*/  IMAD.WIDE R22, R117, 0x4, R22 ;  /* 0x0000000475167825 */ /* 0x000fc600078e0216 */
[----:B------:R-:W-:-:S04]  /*b710*/  SGXT.U32 R116, R116, 0x1 ;  /* 0x000000017474781a */ /* 0x000fc80000000000 */
[----:B------:R-:W-:-:S03]  /*b720*/  LOP3.LUT R116, R116, 0x2e, RZ, 0xfc, !PT ;  /* 0x0000002e74747812 */ /* 0x000fc600078efcff */
[----:B------:R1:W-:Y:S01]  /*b730*/  LDGSTS.E [R252+0x10e00], [R22.64], P6 ;  /* 0x10e0000016fc7fae */ /* 0x0003e2000b121846 */
[----:B------:R-:W-:Y:S02]  /*b740*/  ISETP.GE.AND P6, PT, R116, UR4, PT ;  /* 0x0000000474007c0c */ /* 0x000fe4000bfc6270 */
[----:B------:R-:W-:Y:S02]  /*b750*/  SEL R251, R0, RZ, P5 ;  /* 0x000000ff00fb7207 */ /* 0x000fe40002800000 */
[----:B------:R-:W-:Y:S02]  /*b760*/  SEL R0, RZ, 0x4, P6 ;  /* 0x00000004ff007807 */ /* 0x000fe40003000000 */
[----:B------:R-:W-:Y:S01]  /*b770*/  ISETP.NE.U32.AND P6, PT, R112, RZ, PT ;  /* 0x000000ff7000720c */ /* 0x000fe20003fc5070 */
[----:B------:R4:W-:Y:S01]  /*b780*/  STL.64 [R1+0xd0], R30 ;  /* 0x0000d01e01007387 */ /* 0x0009e20000100a00 */
[----:B---3--:R-:W-:-:S03]  /*b790*/  IMAD.WIDE R112, R117, 0x4, R114 ;  /* 0x0000000475707825 */ /* 0x008fc600078e0272 */
[----:B----4-:R-:W3:Y:S04]  /*b7a0*/  LDL.LU.64 R30, [R1+0x2b0] ;  /* 0x0002b000011e7983 */ /* 0x010ee80000300a00 */
[----:B------:R4:W-:Y:S04]  /*b7b0*/  STL.64 [R1+0xc8], R26 ;  /* 0x0000c81a01007387 */ /* 0x0009e80000100a00 */
[----:B------:R1:W-:Y:S04]  /*b7c0*/  LDGSTS.E [R252+0x11200], [R112.64], P6 ;  /* 0x1120000070fc7fae */ /* 0x0003e8000b121846 */
[----:B----4-:R-:W4:Y:S04]  /*b7d0*/  LDL.LU.64 R26, [R1+0x2a8] ;  /* 0x0002a800011a7983 */ /* 0x010f280000300a00 */
[----:B------:R1:W-:Y:S04]  /*b7e0*/  STL.64 [R1+0xc0], R22 ;  /* 0x0000c01601007387 */ /* 0x0003e80000100a00 */
[----:B-1----:R-:W3:Y:S04]  /*b7f0*/  LDL.LU.64 R22, [R1+0x2a0] ;  /* 0x0002a00001167983 */ /* 0x002ee80000300a00 */
[----:B------:R1:W-:Y:S04]  /*b800*/  STL.64 [R1+0xb8], R112 ;  /* 0x0000b87001007387 */ /* 0x0003e80000100a00 */
[----:B-1----:R-:W3:Y:S01]  /*b810*/  LDL.LU.64 R112, [R1+0x298] ;  /* 0x0002980001707983 */ /* 0x002ee20000300a00 */
[----:B--2---:R-:W-:-:S05]  /*b820*/  IMAD.WIDE R120, R117, 0x4, R120 ;  /* 0x0000000475787825 */ /* 0x004fca00078e0278 */
[----:B------:R1:W-:Y:S04]  /*b830*/  STL.64 [R1+0xb0], R120 ;  /* 0x0000b07801007387 */ /* 0x0003e80000100a00 */
[----:B------:R1:W-:Y:S04]  /*b840*/  LDGSTS.E [R252+0x11600], [R120.64], P4 ;  /* 0x1160000078fc7fae */ /* 0x0003e8000a121846 */
[----:B-1----:R-:W2:Y:S04]  /*b850*/  LDL.LU.64 R120, [R1+0x290] ;  /* 0x0002900001787983 */ /* 0x002ea80000300a00 */
[----:B------:R-:W1:Y:S02]  /*b860*/  S2R R116, SR_TID.X ;  /* 0x0000000000747919 */ /* 0x000e640000002100 */
[----:B-1----:R-:W-:-:S02]  /*b870*/  SHF.R.U32.HI R115, RZ, 0x6, R116 ;  /* 0x00000006ff737819 */ /* 0x002fc40000011674 */
[----:B------:R-:W-:Y:S02]  /*b880*/  SHF.R.U32.HI R116, RZ, 0x6, R116 ;  /* 0x00000006ff747819 */ /* 0x000fe40000011674 */
[----:B------:R-:W-:Y:S02]  /*b890*/  SGXT.U32 R115, R115, 0x1 ;  /* 0x000000017373781a */ /* 0x000fe40000000000 */
[----:B------:R-:W-:Y:S02]  /*b8a0*/  SGXT.U32 R116, R116, 0x1 ;  /* 0x000000017474781a */ /* 0x000fe40000000000 */
[----:B------:R-:W-:Y:S02]  /*b8b0*/  LOP3.LUT R115, R115, 0x32, RZ, 0xfc, !PT ;  /* 0x0000003273737812 */ /* 0x000fe400078efcff */
[----:B------:R-:W-:Y:S02]  /*b8c0*/  LOP3.LUT R116, R116, 0x36, RZ, 0xfc, !PT ;  /* 0x0000003674747812 */ /* 0x000fe400078efcff */
[----:B------:R-:W-:-:S04]  /*b8d0*/  ISETP.GE.AND P6, PT, R115, UR4, PT ;  /* 0x0000000473007c0c */ /* 0x000fc8000bfc6270 */
[----:B------:R-:W-:Y:S02]  /*b8e0*/  SEL R114, RZ, 0x4, P6 ;  /* 0x00000004ff727807 */ /* 0x000fe40003000000 */
[----:B------:R-:W-:Y:S01]  /*b8f0*/  ISETP.GE.AND P6, PT, R116, UR4, PT ;  /* 0x0000000474007c0c */ /* 0x000fe2000bfc6270 */
[----:B--2---:R-:W-:-:S05]  /*b900*/  IMAD.WIDE R116, R117, 0x4, R120 ;  /* 0x0000000475747825 */ /* 0x004fca00078e0278 */
[----:B------:R1:W-:Y:S04]  /*b910*/  STL.64 [R1+0xa8], R116 ;  /* 0x0000a87401007387 */ /* 0x0003e80000100a00 */
[----:B------:R1:W-:Y:S04]  /*b920*/  LDGSTS.E [R252+0x11a00], [R116.64], P3 ;  /* 0x11a0000074fc7fae */ /* 0x0003e80009921846 */
[----:B-1----:R-:W2:Y:S04]  /*b930*/  LDL.LU.64 R116, [R1+0x288] ;  /* 0x0002880001747983 */ /* 0x002ea80000300a00 */
[----:B------:R-:W1:Y:S01]  /*b940*/  S2R R115, SR_TID.X ;  /* 0x0000000000737919 */ /* 0x000e620000002100 */
[----:B------:R-:W-:-:S04]  /*b950*/  SEL R114, R114, RZ, P5 ;  /* 0x000000ff72727207 */ /* 0x000fc80002800000 */
[----:B------:R-:W-:Y:S02]  /*b960*/  ISETP.NE.U32.AND P4, PT, R114, RZ, PT ;  /* 0x000000ff7200720c */ /* 0x000fe40003f85070 */
[----:B------:R-:W-:-:S05]  /*b970*/  SEL R114, RZ, 0x4, P6 ;  /* 0x00000004ff727807 */ /* 0x000fca0003000000 */
[----:B------:R-:W-:Y:S02]  /*b980*/  IMAD.MOV.U32 R121, RZ, RZ, R114 ;  /* 0x000000ffff797224 */ /* 0x000fe400078e0072 */
[----:B------:R-:W-:Y:S01]  /*b990*/  IMAD.MOV.U32 R114, RZ, RZ, c[0x0][0x188] ;  /* 0x00006200ff727624 */ /* 0x000fe200078e00ff */
[----:B-1----:R-:W-:-:S04]  /*b9a0*/  SHF.R.U32.HI R115, RZ, 0x6, R115 ;  /* 0x00000006ff737819 */ /* 0x002fc80000011673 */
[----:B------:R-:W-:Y:S02]  /*b9b0*/  SGXT.U32 R115, R115, 0x1 ;  /* 0x000000017373781a */ /* 0x000fe40000000000 */
[----:B------:R-:W-:Y:S01]  /*b9c0*/  SEL R120, R121, RZ, P5 ;  /* 0x000000ff79787207 */ /* 0x000fe20002800000 */
[----:B------:R-:W-:Y:S01]  /*b9d0*/  IMAD.SHL.U32 R121, R114, 0x80, RZ ;  /* 0x0000008072797824 */ /* 0x000fe200078e00ff */
[----:B------:R-:W-:-:S04]  /*b9e0*/  LOP3.LUT R115, R115, 0x3a, RZ, 0xfc, !PT ;  /* 0x0000003a73737812 */ /* 0x000fc800078efcff */
[----:B------:R-:W-:Y:S01]  /*b9f0*/  ISETP.GE.AND P6, PT, R115, UR4, PT ;  /* 0x0000000473007c0c */ /* 0x000fe2000bfc6270 */
[----:B--2---:R-:W-:-:S05]  /*ba00*/  IMAD.WIDE R114, R121, 0x4, R116 ;  /* 0x0000000479727825 */ /* 0x004fca00078e0274 */
[----:B------:R1:W-:Y:S04]  /*ba10*/  STL.64 [R1+0xa0], R114 ;  /* 0x0000a07201007387 */ /* 0x0003e80000100a00 */
[----:B------:R1:W-:Y:S04]  /*ba20*/  LDGSTS.E [R252+0x11e00], [R114.64], P2 ;  /* 0x11e0000072fc7fae */ /* 0x0003e80009121846 */
[----:B-1----:R-:W2:Y:S04]  /*ba30*/  LDL.LU.64 R114, [R1+0x280] ;  /* 0x0002800001727983 */ /* 0x002ea80000300a00 */
[----:B------:R-:W1:Y:S01]  /*ba40*/  S2R R117, SR_TID.X ;  /* 0x0000000000757919 */ /* 0x000e620000002100 */
[----:B------:R-:W-:-:S02]  /*ba50*/  ISETP.NE.U32.AND P3, PT, R120, RZ, PT ;  /* 0x000000ff7800720c */ /* 0x000fc40003f65070 */
[----:B------:R-:W-:-:S04]  /*ba60*/  SEL R120, RZ, 0x4, P6 ;  /* 0x00000004ff787807 */ /* 0x000fc80003000000 */
[----:B------:R-:W-:Y:S02]  /*ba70*/  SEL R116, R120, RZ, P5 ;  /* 0x000000ff78747207 */ /* 0x000fe40002800000 */
[--C-:B-1----:R-:W-:Y:S02]  /*ba80*/  SHF.R.U32.HI R120, RZ, 0x6, R117.reuse ;  /* 0x00000006ff787819 */ /* 0x102fe40000011675 */
[----:B------:R-:W-:Y:S02]  /*ba90*/  SHF.R.U32.HI R117, RZ, 0x6, R117 ;  /* 0x00000006ff757819 */ /* 0x000fe40000011675 */
[----:B------:R-:W-:Y:S02]  /*baa0*/  SGXT.U32 R120, R120, 0x1 ;  /* 0x000000017878781a */ /* 0x000fe40000000000 */
[----:B------:R-:W-:Y:S02]  /*bab0*/  SGXT.U32 R117, R117, 0x1 ;  /* 0x000000017575781a */ /* 0x000fe40000000000 */
[----:B------:R-:W-:-:S02]  /*bac0*/  LOP3.LUT R120, R120, 0x3e, RZ, 0xfc, !PT ;  /* 0x0000003e78787812 */ /* 0x000fc400078efcff */
[----:B------:R-:W-:Y:S02]  /*bad0*/  LOP3.LUT R117, R117, 0x42, RZ, 0xfc, !PT ;  /* 0x0000004275757812 */ /* 0x000fe400078efcff */
[----:B------:R-:W-:Y:S02]  /*bae0*/  ISETP.GE.AND P6, PT, R120, UR4, PT ;  /* 0x0000000478007c0c */ /* 0x000fe4000bfc6270 */
[----:B------:R-:W-:Y:S02]  /*baf0*/  ISETP.NE.U32.AND P2, PT, R116, RZ, PT ;  /* 0x000000ff7400720c */ /* 0x000fe40003f45070 */
[----:B------:R-:W-:Y:S02]  /*bb00*/  SEL R116, RZ, 0x4, P6 ;  /* 0x00000004ff747807 */ /* 0x000fe40003000000 */
[----:B------:R-:W-:Y:S02]  /*bb10*/  ISETP.GE.AND P6, PT, R117, UR4, PT ;  /* 0x0000000475007c0c */ /* 0x000fe4000bfc6270 */
[----:B------:R-:W1:Y:S01]  /*bb20*/  S2R R117, SR_TID.X ;  /* 0x0000000000757919 */ /* 0x000e620000002100 */
[----:B---3--:R-:W-:Y:S01]  /*bb30*/  IMAD.WIDE R112, R121, 0x4, R112 ;  /* 0x0000000479707825 */ /* 0x008fe200078e0270 */
[----:B-1----:R-:W-:-:S04]  /*bb40*/  SHF.R.U32.HI R120, RZ, 0x6, R117 ;  /* 0x00000006ff787819 */ /* 0x002fc80000011675 */
[----:B------:R-:W-:-:S04]  /*bb50*/  SGXT.U32 R120, R120, 0x1 ;  /* 0x000000017878781a */ /* 0x000fc80000000000 */
[----:B------:R-:W-:Y:S02]  /*bb60*/  LOP3.LUT R120, R120, 0x46, RZ, 0xfc, !PT ;  /* 0x0000004678787812 */ /* 0x000fe400078efcff */
[----:B------:R-:W-:Y:S01]  /*bb70*/  SHF.R.U32.HI R117, RZ, 0x6, R117 ;  /* 0x00000006ff757819 */ /* 0x000fe20000011675 */
[----:B------:R-:W-:-:S03]  /*bb80*/  IMAD.WIDE R22, R121, 0x4, R22 ;  /* 0x0000000479167825 */ /* 0x000fc600078e0216 */
[----:B------:R-:W-:-:S04]  /*bb90*/  SGXT.U32 R117, R117, 0x1 ;  /* 0x000000017575781a */ /* 0x000fc80000000000 */
[----:B------:R-:W-:Y:S02]  /*bba0*/  LOP3.LUT R117, R117, 0x4a, RZ, 0xfc, !PT ;  /* 0x0000004a75757812 */ /* 0x000fe400078efcff */
[----:B------:R-:W-:Y:S01]  /*bbb0*/  SEL R0, R0, RZ, P5 ;  /* 0x000000ff00007207 */ /* 0x000fe20002800000 */
[----:B----4-:R-:W-:-:S04]  /*bbc0*/  IMAD.WIDE R26, R121, 0x4, R26 ;  /* 0x00000004791a7825 */ /* 0x010fc800078e021a */
[----:B--2---:R-:W-:-:S05]  /*bbd0*/  IMAD.WIDE R114, R121, 0x4, R114 ;  /* 0x0000000479727825 */ /* 0x004fca00078e0272 */
[----:B------:R1:W-:Y:S04]  /*bbe0*/  STL.64 [R1+0x98], R114 ;  /* 0x0000987201007387 */ /* 0x0003e80000100a00 */
[----:B------:R1:W-:Y:S04]  /*bbf0*/  LDGSTS.E [R252+0x12200], [R114.64], P0 ;  /* 0x1220000072fc7fae */ /* 0x0003e80008121846 */
[----:B------:R2:W-:Y:S04]  /*bc00*/  STL.64 [R1+0x90], R112 ;  /* 0x0000907001007387 */ /* 0x0005e80000100a00 */
[----:B------:R2:W-:Y:S01]  /*bc10*/  LDGSTS.E [R252+0x12600], [R112.64], P1 ;  /* 0x1260000070fc7fae */ /* 0x0005e20008921846 */
[----:B-1----:R-:W-:-:S04]  /*bc20*/  SEL R114, R116, RZ, P5 ;  /* 0x000000ff74727207 */ /* 0x002fc80002800000 */
[----:B------:R-:W-:Y:S02]  /*bc30*/  ISETP.NE.U32.AND P0, PT, R114, RZ, PT ;  /* 0x000000ff7200720c */ /* 0x000fe40003f05070 */
[----:B------:R-:W-:Y:S02]  /*bc40*/  SEL R114, RZ, 0x4, P6 ;  /* 0x00000004ff727807 */ /* 0x000fe40003000000 */
[----:B------:R-:W-:Y:S02]  /*bc50*/  ISETP.GE.AND P6, PT, R120, UR4, PT ;  /* 0x0000000478007c0c */ /* 0x000fe4000bfc6270 */
[----:B--2---:R-:W-:-:S04]  /*bc60*/  SEL R112, R114, RZ, P5 ;  /* 0x000000ff72707207 */ /* 0x004fc80002800000 */
[----:B------:R-:W-:Y:S02]  /*bc70*/  ISETP.NE.U32.AND P1, PT, R112, RZ, PT ;  /* 0x000000ff7000720c */ /* 0x000fe40003f25070 */
[----:B------:R-:W-:Y:S02]  /*bc80*/  SEL R112, RZ, 0x4, P6 ;  /* 0x00000004ff707807 */ /* 0x000fe40003000000 */
[----:B------:R-:W-:Y:S01]  /*bc90*/  ISETP.NE.U32.AND P6, PT, R251, RZ, PT ;  /* 0x000000fffb00720c */ /* 0x000fe20003fc5070 */
[----:B------:R1:W-:-:S12]  /*bca0*/  STL.64 [R1+0x88], R22 ;  /* 0x0000881601007387 */ /* 0x0003d80000100a00 */
[----:B------:R1:W-:Y:S01]  /*bcb0*/  LDGSTS.E [R252+0x12a00], [R22.64], P6 ;  /* 0x12a0000016fc7fae */ /* 0x0003e2000b121846 */
[----:B------:R-:W-:-:S04]  /*bcc0*/  ISETP.GE.AND P6, PT, R117, UR4, PT ;  /* 0x0000000475007c0c */ /* 0x000fc8000bfc6270 */
[----:B-1----:R-:W-:Y:S02]  /*bcd0*/  SEL R22, RZ, 0x4, P6 ;  /* 0x00000004ff167807 */ /* 0x002fe40003000000 */
[----:B------:R-:W-:Y:S02]  /*bce0*/  ISETP.NE.U32.AND P6, PT, R0, RZ, PT ;  /* 0x000000ff0000720c */ /* 0x000fe40003fc5070 */
[----:B------:R-:W1:Y:S01]  /*bcf0*/  S2R R0, SR_TID.X ;  /* 0x0000000000007919 */ /* 0x000e620000002100 */
[----:B------:R-:W-:-:S03]  /*bd00*/  SEL R23, R22, RZ, P5 ;  /* 0x000000ff16177207 */ /* 0x000fc60002800000 */
[----:B------:R2:W-:Y:S07]  /*bd10*/  STL.64 [R1+0x80], R26 ;  /* 0x0000801a01007387 */ /* 0x0005ee0000100a00 */
[----:B------:R2:W-:Y:S01]  /*bd20*/  LDGSTS.E [R252+0x12e00], [R26.64], P6 ;  /* 0x12e000001afc7fae */ /* 0x0005e2000b121846 */
[----:B-1----:R-:W-:-:S04]  /*bd30*/  SHF.R.U32.HI R0, RZ, 0x6, R0 ;  /* 0x00000006ff007819 */ /* 0x002fc80000011600 */
[----:B------:R-:W-:-:S04]  /*bd40*/  SGXT.U32 R0, R0, 0x1 ;  /* 0x000000010000781a */ /* 0x000fc80000000000 */
[----:B------:R-:W-:-:S04]  /*bd50*/  LOP3.LUT R117, R0, 0x4e, RZ, 0xfc, !PT ;  /* 0x0000004e00757812 */ /* 0x000fc800078efcff */
[----:B------:R-:W-:Y:S01]  /*bd60*/  ISETP.GE.AND P6, PT, R117, UR4, PT ;  /* 0x0000000475007c0c */ /* 0x000fe2000bfc6270 */
[----:B--2---:R-:W-:Y:S01]  /*bd70*/  IMAD.WIDE R26, R121, 0x4, R30 ;  /* 0x00000004791a7825 */ /* 0x004fe200078e021e */
[----:B------:R-:W-:Y:S02]  /*bd80*/  LOP3.LUT R117, R0, 0x52, RZ, 0xfc, !PT ;  /* 0x0000005200757812 */ /* 0x000fe400078efcff */
[----:B------:R-:W-:Y:S02]  /*bd90*/  SEL R22, RZ, 0x4, P6 ;  /* 0x00000004ff167807 */ /* 0x000fe40003000000 */
[----:B------:R-:W-:Y:S01]  /*bda0*/  ISETP.GE.AND P6, PT, R117, UR4, PT ;  /* 0x0000000475007c0c */ /* 0x000fe2000bfc6270 */
[----:B------:R1:W-:Y:S01]  /*bdb0*/  LDGSTS.E [R252+0x13200], [R26.64], P4 ;  /* 0x132000001afc7fae */ /* 0x0003e2000a121846 */
[----:B------:R-:W-:Y:S02]  /*bdc0*/  SEL R22, R22, RZ, P5 ;  /* 0x000000ff16167207 */ /* 0x000fe40002800000 */
[----:B------:R-:W-:-:S02]  /*bdd0*/  LOP3.LUT R117, R0, 0x56, RZ, 0xfc, !PT ;  /* 0x0000005600757812 */ /* 0x000fc400078efcff */
[----:B------:R-:W-:Y:S01]  /*bde0*/  ISETP.NE.U32.AND P4, PT, R22, RZ, PT ;  /* 0x000000ff1600720c */ /* 0x000fe20003f85070 */
        /* <DEDUP_REMOVED lines=22> */
[----:B------:R-:W-:Y:S01]  /*bf50*/  SEL R22, RZ, 0x4, P6 ;  /* 0x00000004ff167807 */ /* 0x000fe20003000000 */
[----:B------:R-:W-:Y:S01]  /*bf60*/  IMAD.WIDE R34, R121, 0x4, R46 ;  /* 0x0000000479227825 */ /* 0x000fe200078e022e */
[----:B------:R-:W-:Y:S02]  /*bf70*/  LOP3.LUT R117, R0, 0x62, RZ, 0xfc, !PT ;  /* 0x0000006200757812 */ /* 0x000fe400078efcff */
[----:B------:R-:W-:Y:S02]  /*bf80*/  SEL R22, R22, RZ, P5 ;  /* 0x000000ff16167207 */ /* 0x000fe40002800000 */
[----:B------:R-:W-:Y:S01]  /*bf90*/  ISETP.GE.AND P6, PT, R117, UR4, PT ;  /* 0x0000000475007c0c */ /* 0x000fe2000bfc6270 */
[----:B------:R3:W-:Y:S01]  /*bfa0*/  LDGSTS.E [R252+0x14200], [R34.64], P1 ;  /* 0x1420000022fc7fae */ /* 0x0007e20008921846 */
[----:B------:R-:W-:Y:S02]  /*bfb0*/  SEL R112, R112, RZ, P5 ;  /* 0x000000ff70707207 */ /* 0x000fe40002800000 */
[----:B------:R-:W-:-:S02]  /*bfc0*/  ISETP.NE.U32.AND P1, PT, R22, RZ, PT ;  /* 0x000000ff1600720c */ /* 0x000fc40003f25070 */
[----:B------:R-:W-:Y:S02]  /*bfd0*/  SEL R22, RZ, 0x4, P6 ;  /* 0x00000004ff167807 */ /* 0x000fe40003000000 */
[----:B------:R-:W-:Y:S01]  /*bfe0*/  ISETP.NE.U32.AND P6, PT, R112, RZ, PT ;  /* 0x000000ff7000720c */ /* 0x000fe20003fc5070 */
[----:B------:R1:W-:Y:S01]  /*bff0*/  STL.64 [R1+0x68], R26 ;  /* 0x0000681a01007387 */ /* 0x0003e20000100a00 */
[----:B------:R-:W-:Y:S02]  /*c000*/  LOP3.LUT R117, R0, 0x66, RZ, 0xfc, !PT ;  /* 0x0000006600757812 */ /* 0x000fe400078efcff */
[----:B------:R-:W-:Y:S01]  /*c010*/  SEL R39, R22, RZ, P5 ;  /* 0x000000ff16277207 */ /* 0x000fe20002800000 */
[----:B-1----:R-:W-:-:S08]  /*c020*/  IMAD.WIDE R26, R121, 0x4, R50 ;  /* 0x00000004791a7825 */ /* 0x002fd000078e0232 */
[----:B------:R1:W-:Y:S01]  /*c030*/  LDGSTS.E [R252+0x14600], [R26.64], P6 ;  /* 0x146000001afc7fae */ /* 0x0003e2000b121846 */
[----:B------:R-:W-:-:S04]  /*c040*/  ISETP.GE.AND P6, PT, R117, UR4, PT ;  /* 0x0000000475007c0c */ /* 0x000fc8000bfc6270 */
[----:B------:R-:W-:Y:S02]  /*c050*/  SEL R22, RZ, 0x4, P6 ;  /* 0x00000004ff167807 */ /* 0x000fe40003000000 */
[----:B------:R-:W-:Y:S01]  /*c060*/  ISETP.NE.U32.AND P6, PT, R23, RZ, PT ;  /* 0x000000ff1700720c */ /* 0x000fe20003fc5070 */
[----:B------:R-:W-:Y:S01]  /*c070*/  IMAD.WIDE R42, R121, 0x4, R54 ;  /* 0x00000004792a7825 */ /* 0x000fe200078e0236 */
[----:B------:R-:W-:-:S04]  /*c080*/  LOP3.LUT R117, R0, 0x6a, RZ, 0xfc, !PT ;  /* 0x0000006a00757812 */ /* 0x000fc800078efcff */
[----:B------:R4:W-:Y:S07]  /*c090*/  STL.64 [R1+0x60], R42 ;  /* 0x0000602a01007387 */ /* 0x0009ee0000100a00 */
[----:B------:R4:W-:Y:S01]  /*c0a0*/  LDGSTS.E [R252+0x14a00], [R42.64], P6 ;  /* 0x14a000002afc7fae */ /* 0x0009e2000b121846 */
[----:B------:R-:W-:Y:S02]  /*c0b0*/  ISETP.GE.AND P6, PT, R117, UR4, PT ;  /* 0x0000000475007c0c */ /* 0x000fe4000bfc6270 */
[----:B------:R-:W-:-:S02]  /*c0c0*/  LOP3.LUT R117, R0, 0x6e, RZ, 0xfc, !PT ;  /* 0x0000006e00757812 */ /* 0x000fc400078efcff */
[----:B------:R-:W-:Y:S02]  /*c0d0*/  SEL R38, RZ, 0x4, P6 ;  /* 0x00000004ff267807 */ /* 0x000fe40003000000 */
[----:B------:R-:W-:Y:S02]  /*c0e0*/  ISETP.GE.AND P6, PT, R117, UR4, PT ;  /* 0x0000000475007c0c */ /* 0x000fe4000bfc6270 */
[----:B------:R-:W-:Y:S02]  /*c0f0*/  SEL R38, R38, RZ, P5 ;  /* 0x000000ff26267207 */ /* 0x000fe40002800000 */
[----:B----4-:R-:W-:Y:S01]  /*c100*/  SEL R42, R22, RZ, P5 ;  /* 0x000000ff162a7207 */ /* 0x010fe20002800000 */
[----:B------:R-:W-:Y:S01]  /*c110*/  IMAD.WIDE R22, R121, 0x4, R58 ;  /* 0x0000000479167825 */ /* 0x000fe200078e023a */
        /* <DEDUP_REMOVED lines=10> */
[----:B------:R1:W-:Y:S01]  /*c1c0*/  STL.64 [R1+0x58], R46 ;  /* 0x0000582e01007387 */ /* 0x0003e20000100a00 */
[----:B------:R-:W-:Y:S02]  /*c1d0*/  LOP3.LUT R117, R0, 0x76, RZ, 0xfc, !PT ;  /* 0x0000007600757812 */ /* 0x000fe400078efcff */
[----:B------:R-:W-:Y:S02]  /*c1e0*/  SEL R38, R38, RZ, P5 ;  /* 0x000000ff26267207 */ /* 0x000fe40002800000 */
[----:B------:R-:W-:Y:S01]  /*c1f0*/  ISETP.GE.AND P6, PT, R117, UR4, PT ;  /* 0x0000000475007c0c */ /* 0x000fe2000bfc6270 */
        /* <DEDUP_REMOVED lines=8> */
[----:B------:R-:W2:Y:S01]  /*c280*/  S2R R117, SR_TID.X ;  /* 0x0000000000757919 */ /* 0x000ea20000002100 */
        /* <DEDUP_REMOVED lines=14> */
[----:B--2---:R-:W-:Y:S02]  /*c370*/  LOP3.LUT R117, R117, 0x7f, RZ, 0xc0, !PT ;  /* 0x0000007f75757812 */ /* 0x004fe400078ec0ff */
[----:B------:R-:W-:Y:S01]  /*c380*/  SEL R39, R38, RZ, P5 ;  /* 0x000000ff26277207 */ /* 0x000fe20002800000 */
[----:B-1----:R-:W-:-:S08]  /*c390*/  IMAD.WIDE R46, R121, 0x4, R78 ;  /* 0x00000004792e7825 */ /* 0x002fd000078e024e */
[----:B------:R1:W-:Y:S01]  /*c3a0*/  LDGSTS.E [R252+0x16200], [R46.64], P6 ;  /* 0x162000002efc7fae */ /* 0x0003e2000b121846 */
[----:B------:R-:W-:-:S04]  /*c3b0*/  ISETP.GE.AND P6, PT, R117, UR4, PT ;  /* 0x0000000475007c0c */ /* 0x000fc8000bfc6270 */
[----:B------:R-:W-:Y:S02]  /*c3c0*/  SEL R38, RZ, 0x4, P6 ;  /* 0x00000004ff267807 */ /* 0x000fe40003000000 */
[----:B------:R-:W-:Y:S01]  /*c3d0*/  ISETP.NE.U32.AND P6, PT, R42, RZ, PT ;  /* 0x000000ff2a00720c */ /* 0x000fe20003fc5070 */
[----:B------:R1:W-:Y:S01]  /*c3e0*/  STL.64 [R1+0x38], R46 ;  /* 0x0000382e01007387 */ /* 0x0003e20000100a00 */
[----:B------:R-:W-:Y:S01]  /*c3f0*/  UIADD3 UR4, UR5, -0x180, URZ ;  /* 0xfffffe8005047890 */ /* 0x000fe2000fffe03f */
[----:B------:R-:W-:Y:S01]  /*c400*/  IMAD.WIDE R42, R121, 0x4, R86 ;  /* 0x00000004792a7825 */ /* 0x000fe200078e0256 */
[----:B------:R-:W-:-:S03]  /*c410*/  SEL R38, R38, RZ, P5 ;  /* 0x000000ff26267207 */ /* 0x000fc60002800000 */
[----:B------:R-:W-:Y:S02]  /*c420*/  IMAD.MOV.U32 R120, RZ, RZ, 0x7f ;  /* 0x0000007fff787424 */ /* 0x000fe400078e00ff */
[----:B-1----:R-:W-:-:S03]  /*c430*/  IMAD.WIDE R46, R121, 0x4, R82 ;  /* 0x00000004792e7825 */ /* 0x002fc600078e0252 */
[----:B------:R-:W-:Y:S02]  /*c440*/  IADD3 R120, R120, c[0x0][0x180], RZ ;  /* 0x0000600078787a10 */ /* 0x000fe40007ffe0ff */
[----:B------:R1:W-:Y:S01]  /*c450*/  LDGSTS.E [R252+0x16600], [R46.64], P6 ;  /* 0x166000002efc7fae */ /* 0x0003e2000b121846 */
[----:B------:R-:W-:-:S03]  /*c460*/  LOP3.LUT R117, R0, 0x4, RZ, 0xfc, !PT ;  /* 0x0000000400757812 */ /* 0x000fc600078efcff */
[----:B------:R2:W-:Y:S01]  /*c470*/  LDGSTS.E [R252+0x16a00], [R42.64], P4 ;  /* 0x16a000002afc7fae */ /* 0x0005e2000a121846 */
[----:B------:R-:W-:Y:S02]  /*c480*/  ISETP.GE.AND P4, PT, R0, UR4, PT ;  /* 0x0000000400007c0c */ /* 0x000fe4000bf86270 */
[----:B------:R-:W-:Y:S02]  /*c490*/  ISETP.NE.U32.AND P5, PT, R38, RZ, PT ;  /* 0x000000ff2600720c */ /* 0x000fe40003fa5070 */
[----:B------:R-:W-:Y:S02]  /*c4a0*/  SEL R38, RZ, 0x4, P4 ;  /* 0x00000004ff267807 */ /* 0x000fe40002000000 */
[----:B------:R-:W-:Y:S01]  /*c4b0*/  ISETP.GT.AND P4, PT, R120, 0x1ff, PT ;  /* 0x000001ff7800780c */ /* 0x000fe20003f84270 */
[----:B------:R-:W-:Y:S01]  /*c4c0*/  STL.64 [R1+0x30], R46 ;  /* 0x0000302e01007387 */ /* 0x000fe20000100a00 */
[----:B------:R-:W-:-:S03]  /*c4d0*/  ISETP.GE.AND P6, PT, R117, UR4, PT ;  /* 0x0000000475007c0c */ /* 0x000fc6000bfc6270 */
[----:B------:R2:W-:Y:S01]  /*c4e0*/  STL.64 [R1+0x28], R42 ;  /* 0x0000282a01007387 */ /* 0x0005e20000100a00 */
[----:B------:R-:W-:Y:S01]  /*c4f0*/  LOP3.LUT R117, R0, 0x8, RZ, 0xfc, !PT ;  /* 0x0000000800757812 */ /* 0x000fe200078efcff */
[----:B------:R-:W-:-:S05]  /*c500*/  IMAD.WIDE R90, R121, 0x4, R90 ;  /* 0x00000004795a7825 */ /* 0x000fca00078e025a */
[----:B------:R1:W-:Y:S01]  /*c510*/  LDGSTS.E [R252+0x16e00], [R90.64], P3 ;  /* 0x16e000005afc7fae */ /* 0x0003e20009921846 */
[----:B--2---:R-:W-:Y:S02]  /*c520*/  SEL R42, R38, RZ, P4 ;  /* 0x000000ff262a7207 */ /* 0x004fe40002000000 */
[----:B------:R-:W-:Y:S02]  /*c530*/  SEL R38, RZ, 0x4, P6 ;  /* 0x00000004ff267807 */ /* 0x000fe40003000000 */
[----:B------:R-:W-:Y:S02]  /*c540*/  ISETP.GE.AND P6, PT, R117, UR4, PT ;  /* 0x0000000475007c0c */ /* 0x000fe4000bfc6270 */
[----:B------:R-:W-:Y:S01]  /*c550*/  SEL R38, R38, RZ, P4 ;  /* 0x000000ff26267207 */ /* 0x000fe20002000000 */
[----:B-1----:R-:W-:Y:S01]  /*c560*/  IMAD.WIDE R46, R121, 0x4, R94 ;  /* 0x00000004792e7825 */ /* 0x002fe200078e025e */
[----:B------:R-:W-:Y:S02]  /*c570*/  LOP3.LUT R117, R0, 0xc, RZ, 0xfc, !PT ;  /* 0x0000000c00757812 */ /* 0x000fe400078efcff */
[----:B------:R-:W-:-:S02]  /*c580*/  ISETP.NE.U32.AND P3, PT, R38, RZ, PT ;  /* 0x000000ff2600720c */ /* 0x000fc40003f65070 */
[----:B------:R-:W-:Y:S01]  /*c590*/  SEL R38, RZ, 0x4, P6 ;  /* 0x00000004ff267807 */ /* 0x000fe20003000000 */
[----:B------:R1:W-:Y:S01]  /*c5a0*/  LDGSTS.E [R252+0x17200], [R46.64], P2 ;  /* 0x172000002efc7fae */ /* 0x0003e20009121846 */
[----:B------:R-:W-:Y:S02]  /*c5b0*/  ISETP.GE.AND P6, PT, R117, UR4, PT ;  /* 0x0000000475007c0c */ /* 0x000fe4000bfc6270 */
[----:B------:R-:W-:Y:S01]  /*c5c0*/  SEL R38, R38, RZ, P4 ;  /* 0x000000ff26267207 */ /* 0x000fe20002000000 */
[----:B------:R-:W2:Y:S01]  /*c5d0*/  S2R R251, SR_TID.X ;  /* 0x0000000000fb7919 */ /* 0x000ea20000002100 */
[----:B------:R-:W-:Y:S02]  /*c5e0*/  LOP3.LUT R117, R0, 0x10, RZ, 0xfc, !PT ;  /* 0x0000001000757812 */ /* 0x000fe400078efcff */
[----:B------:R-:W-:Y:S01]  /*c5f0*/  ISETP.NE.U32.AND P2, PT, R38, RZ, PT ;  /* 0x000000ff2600720c */ /* 0x000fe20003f45070 */
[----:B------:R1:W-:Y:S01]  /*c600*/  STL.64 [R1+0xe8], R46 ;  /* 0x0000e82e01007387 */ /* 0x0003e20000100a00 */
[----:B------:R-:W-:-:S02]  /*c610*/  SEL R38, RZ, 0x4, P6 ;  /* 0x00000004ff267807 */ /* 0x000fc40003000000 */
        /* <DEDUP_REMOVED lines=13> */
[----:B------:R-:W-:Y:S01]  /*c6f0*/  ISETP.NE.U32.AND P6, PT, R39, RZ, PT ;  /* 0x000000ff2700720c */ /* 0x000fe20003fc5070 */
[----:B------:R-:W-:Y:S01]  /*c700*/  IMAD.MOV.U32 R95, RZ, RZ, c[0x0][0x18c] ;  /* 0x00006300ff5f7624 */ /* 0x000fe200078e00ff */
[----:B--2---:R-:W-:Y:S01]  /*c710*/  LOP3.LUT R251, R251, 0x7f, RZ, 0xc0, !PT ;  /* 0x0000007ffbfb7812 */ /* 0x004fe200078ec0ff */
[----:B------:R1:W-:Y:S02]  /*c720*/  STL.64 [R1+0xe0], R46 ;  /* 0x0000e02e01007387 */ /* 0x0003e40000100a00 */
[----:B------:R-:W-:Y:S02]  /*c730*/  IMAD.SHL.U32 R95, R95, 0x80, RZ ;  /* 0x000000805f5f7824 */ /* 0x000fe400078e00ff */
[----:B------:R-:W-:Y:S02]  /*c740*/  IMAD.SHL.U32 R251, R251, 0x4, RZ ;  /* 0x00000004fbfb7824 */ /* 0x000fe400078e00ff */
[----:B------:R-:W-:Y:S01]  /*c750*/  IMAD.WIDE R122, R95, 0x4, R122 ;  /* 0x000000045f7a7825 */ /* 0x000fe200078e027a */
[----:B------:R-:W-:-:S03]  /*c760*/  LOP3.LUT R117, R0, 0x18, RZ, 0xfc, !PT ;  /* 0x0000001800757812 */ /* 0x000fc600078efcff */
[----:B-1----:R-:W-:-:S04]  /*c770*/  IMAD.WIDE R46, R121, 0x4, R118 ;  /* 0x00000004792e7825 */ /* 0x002fc800078e0276 */
[C---:B------:R-:W-:Y:S01]  /*c780*/  IMAD.WIDE R138, R95.reuse, 0x4, R138 ;  /* 0x000000045f8a7825 */ /* 0x040fe200078e028a */
[----:B------:R1:W-:Y:S03]  /*c790*/  LDGSTS.E [R252+0x17e00], [R46.64], P6 ;  /* 0x17e000002efc7fae */ /* 0x0003e6000b121846 */
[C---:B------:R-:W-:Y:S01]  /*c7a0*/  IMAD.WIDE R154, R95.reuse, 0x4, R154 ;  /* 0x000000045f9a7825 */ /* 0x040fe200078e029a */
[----:B------:R-:W0:Y:S03]  /*c7b0*/  LDGDEPBAR ;  /* 0x00000000000079af */ /* 0x000e260000000000 */
[C---:B------:R-:W-:Y:S01]  /*c7c0*/  IMAD.WIDE R170, R95.reuse, 0x4, R170 ;  /* 0x000000045faa7825 */ /* 0x040fe200078e02aa */
[----:B------:R2:W-:Y:S03]  /*c7d0*/  LDGSTS.E [R251+0x38000], [R122.64], P5 ;  /* 0x380000007afb7fae */ /* 0x0005e6000a921846 */
[----:B------:R-:W-:Y:S01]  /*c7e0*/  IMAD.WIDE R186, R95, 0x4, R186 ;  /* 0x000000045fba7825 */ /* 0x000fe200078e02ba */
[----:B------:R1:W-:Y:S01]  /*c7f0*/  LDGSTS.E [R251+0x39000], [R138.64], P5 ;  /* 0x390000008afb7fae */ /* 0x0003e2000a921846 */
[----:B------:R-:W-:-:S02]  /*c800*/  ISETP.GE.AND P6, PT, R117, UR4, PT ;  /* 0x0000000475007c0c */ /* 0x000fc4000bfc6270 */
[----:B------:R-:W-:Y:S01]  /*c810*/  IMAD.WIDE R202, R95, 0x4, R202 ;  /* 0x000000045fca7825 */ /* 0x000fe200078e02ca */
[----:B------:R1:W-:Y:S01]  /*c820*/  LDGSTS.E [R251+0x3a000], [R154.64], P5 ;  /* 0x3a0000009afb7fae */ /* 0x0003e2000a921846 */
[----:B------:R-:W-:Y:S02]  /*c830*/  LOP3.LUT R117, R251, 0x10, RZ, 0x3c, !PT ;  /* 0x00000010fb757812 */ /* 0x000fe400078e3cff */
        /* <DEDUP_REMOVED lines=15> */
[----:B------:R1:W-:Y:S01]  /*c930*/  LDGSTS.E [R117+0x3a200], [R156.64], P5 ;  /* 0x3a2000009c757fae */ /* 0x0003e2000a921846 */
[----:B------:R-:W-:-:S02]  /*c940*/  LOP3.LUT R120, R251, 0x20, RZ, 0x3c, !PT ;  /* 0x00000020fb787812 */ /* 0x000fc400078e3cff */
        /* <DEDUP_REMOVED lines=16> */
[----:B-1----:R-:W-:-:S02]  /*ca50*/  LOP3.LUT R117, R251, 0x30, RZ, 0x3c, !PT ;  /* 0x00000030fb757812 */ /* 0x002fc400078e3cff */
        /* <DEDUP_REMOVED lines=16> */
[----:B--2---:R-:W-:-:S02]  /*cb60*/  LOP3.LUT R120, R251, 0x40, RZ, 0x3c, !PT ;  /* 0x00000040fb787812 */ /* 0x004fc400078e3cff */
        /* <DEDUP_REMOVED lines=71> */
[----:B------:R1:W-:Y:S01]  /*cfe0*/  LDGSTS.E [R117+0x3de00], [R216.64], P5 ;  /* 0x3de00000d8757fae */ /* 0x0003e2000a921846 */
[----:B------:R-:W-:-:S03]  /*cff0*/  SEL R39, R38, RZ, P4 ;  /* 0x000000ff26277207 */ /* 0x000fc60002000000 */
[----:B------:R1:W-:Y:S01]  /*d000*/  LDGSTS.E [R117+0x3ee00], [R232.64], P5 ;  /* 0x3ee00000e8757fae */ /* 0x0003e2000a921846 */
[----:B------:R-:W-:-:S03]  /*d010*/  SEL R38, RZ, 0x4, P6 ;  /* 0x00000004ff267807 */ /* 0x000fc60003000000 */
[----:B------:R1:W-:Y:S04]  /*d020*/  LDGSTS.E [R117+0x3fe00], [R248.64], P5 ;  /* 0x3fe00000f8757fae */ /* 0x0003e8000a921846 */
[----:B------:R-:W0:Y:S01]  /*d030*/  LDGDEPBAR ;  /* 0x00000000000079af */ /* 0x000e220000000000 */
[----:B------:R-:W-:Y:S02]  /*d040*/  SEL R38, R38, RZ, P4 ;  /* 0x000000ff26267207 */ /* 0x000fe40002000000 */
[----:B------:R-:W-:Y:S02]  /*d050*/  ISETP.GE.AND P6, PT, R250, UR4, PT ;  /* 0x00000004fa007c0c */ /* 0x000fe4000bfc6270 */
[----:B------:R-:W-:Y:S02]  /*d060*/  ISETP.NE.U32.AND P5, PT, R38, RZ, PT ;  /* 0x000000ff2600720c */ /* 0x000fe40003fa5070 */
[----:B------:R-:W-:-:S02]  /*d070*/  SEL R38, RZ, 0x4, P6 ;  /* 0x00000004ff267807 */ /* 0x000fc40003000000 */
[----:B------:R-:W-:Y:S01]  /*d080*/  ISETP.NE.U32.AND P6, PT, R42, RZ, PT ;  /* 0x000000ff2a00720c */ /* 0x000fe20003fc5070 */
[C---:B------:R-:W-:Y:S01]  /*d090*/  IMAD.WIDE R112, R121.reuse, 0x4, R4 ;  /* 0x0000000479707825 */ /* 0x040fe200078e0204 */
[----:B------:R-:W-:Y:S01]  /*d0a0*/  BAR.SYNC.DEFER_BLOCKING 0x0 ;  /* 0x0000000000007b1d */ /* 0x000fe20000010000 */
[----:B-1----:R-:W-:Y:S02]  /*d0b0*/  LOP3.LUT R117, R0, 0x20, RZ, 0xfc, !PT ;  /* 0x0000002000757812 */ /* 0x002fe400078efcff */
[----:B------:R-:W-:-:S03]  /*d0c0*/  IMAD.WIDE R6, R121, 0x4, R6 ;  /* 0x0000000479067825 */ /* 0x000fc600078e0206 */
[----:B------:R-:W-:Y:S05]  /*d0d0*/  STL.64 [R1+0xd8], R46 ;  /* 0x0000d82e01007387 */ /* 0x000fea0000100a00 */
[----:B------:R-:W-:Y:S01]  /*d0e0*/  @!PT LDS RZ, [RZ] ;  /* 0x00000000fffff984 */ /* 0x000fe20000000800 */
[----:B------:R-:W-:Y:S01]  /*d0f0*/  @!PT LDS RZ, [RZ] ;  /* 0x00000000fffff984 */ /* 0x000fe20000000800 */
[----:B------:R-:W-:Y:S01]  /*d100*/  @!PT LDS RZ, [RZ] ;  /* 0x00000000fffff984 */ /* 0x000fe20000000800 */
[----:B------:R1:W-:Y:S01]  /*d110*/  LDGSTS.E [R2+0x18000], [R112.64], P6 ;  /* 0x1800000070027fae */ /* 0x0003e2000b121846 */
[----:B------:R-:W-:Y:S02]  /*d120*/  ISETP.GE.AND P6, PT, R117, UR4, PT ;  /* 0x0000000475007c0c */ /* 0x000fe4000bfc6270 */
[----:B------:R-:W-:Y:S01]  /*d130*/  LOP3.LUT R117, R0, 0x24, RZ, 0xfc, !PT ;  /* 0x0000002400757812 */ /* 0x000fe200078efcff */
[----:B------:R1:W-:Y:S01]  /*d140*/  LDGSTS.E [R2+0x18400], [R6.64], P3 ;  /* 0x1840000006027fae */ /* 0x0003e20009921846 */
[----:B------:R-:W-:-:S02]  /*d150*/  SEL R4, RZ, 0x4, P6 ;  /* 0x00000004ff047807 */ /* 0x000fc40003000000 */
[----:B------:R-:W-:Y:S02]  /*d160*/  ISETP.GE.AND P6, PT, R117, UR4, PT ;  /* 0x0000000475007c0c */ /* 0x000fe4000bfc6270 */
[----:B------:R-:W-:Y:S01]  /*d170*/  SEL R4, R4, RZ, P4 ;  /* 0x000000ff04047207 */ /* 0x000fe20002000000 */
[----:B------:R1:W-:Y:S01]  /*d180*/  STL.64 [R1+0x20], R6 ;  /* 0x0000200601007387 */ /* 0x0003e20000100a00 */
[----:B------:R-:W-:Y:S02]  /*d190*/  LOP3.LUT R117, R0, 0x28, RZ, 0xfc, !PT ;  /* 0x0000002800757812 */ /* 0x000fe400078efcff */
[----:B------:R-:W-:Y:S02]  /*d1a0*/  ISETP.NE.U32.AND P3, PT, R4, RZ, PT ;  /* 0x000000ff0400720c */ /* 0x000fe40003f65070 */
[----:B------:R-:W-:Y:S02]  /*d1b0*/  SEL R4, RZ, 0x4, P6 ;  /* 0x00000004ff047807 */ /* 0x000fe40003000000 */
[----:B------:R-:W-:-:S02]  /*d1c0*/  ISETP.GE.AND P6, PT, R117, UR4, PT ;  /* 0x0000000475007c0c */ /* 0x000fc4000bfc6270 */
        /* <DEDUP_REMOVED lines=23> */
[----:B------:R-:W-:Y:S01]  /*d340*/  LOP3.LUT R117, R0, 0x34, RZ, 0xfc, !PT ;  /* 0x0000003400757812 */ /* 0x000fe200078efcff */
[----:B-1----:R-:W-:-:S10]  /*d350*/  IMAD.WIDE R6, R121, 0x4, R14 ;  /* 0x0000000479067825 */ /* 0x002fd400078e020e */
[----:B------:R1:W-:Y:S01]  /*d360*/  LDGSTS.E [R2+0x19400], [R6.64], P6 ;  /* 0x1940000006027fae */ /* 0x0003e2000b121846 */
[----:B------:R-:W-:-:S03]  /*d370*/  ISETP.GE.AND P6, PT, R117, UR4, PT ;  /* 0x0000000475007c0c */ /* 0x000fc6000bfc6270 */
[----:B------:R1:W-:Y:S01]  /*d380*/  STL.64 [R1], R6 ;  /* 0x0000000601007387 */ /* 0x0003e20000100a00 */
[----:B------:R-:W-:Y:S01]  /*d390*/  LOP3.LUT R117, R0, 0x38, RZ, 0xfc, !PT ;  /* 0x0000003800757812 */ /* 0x000fe200078efcff */
[----:B--2---:R-:W-:Y:S01]  /*d3a0*/  IMAD.WIDE R120, R121, 0x4, R16 ;  /* 0x0000000479787825 */ /* 0x004fe200078e0210 */
[----:B------:R-:W-:-:S04]  /*d3b0*/  SEL R38, R38, RZ, P4 ;  /* 0x000000ff26267207 */ /* 0x000fc80002000000 */
[----:B------:R2:W-:Y:S01]  /*d3c0*/  LDGSTS.E [R2+0x19800], [R120.64], P5 ;  /* 0x1980000078027fae */ /* 0x0005e2000a921846 */
[----:B-1----:R-:W-:Y:S02]  /*d3d0*/  SEL R6, R4, RZ, P4 ;  /* 0x000000ff04067207 */ /* 0x002fe40002000000 */
[----:B------:R-:W-:Y:S02]  /*d3e0*/  SEL R4, RZ, 0x4, P6 ;  /* 0x00000004ff047807 */ /* 0x000fe40003000000 */
[----:B------:R-:W-:Y:S02]  /*d3f0*/  ISETP.GE.AND P6, PT, R117, UR4, PT ;  /* 0x0000000475007c0c */ /* 0x000fe4000bfc6270 */
[----:B------:R-:W-:Y:S01]  /*d400*/  SEL R4, R4, RZ, P4 ;  /* 0x000000ff04047207 */ /* 0x000fe20002000000 */
[----:B------:R-:W-:-:S03]  /*d410*/  IMAD.MOV.U32 R115, RZ, RZ, c[0x0][0x188] ;  /* 0x00006200ff737624 */ /* 0x000fc600078e00ff */
[----:B------:R-:W-:Y:S02]  /*d420*/  ISETP.NE.U32.AND P5, PT, R4, RZ, PT ;  /* 0x000000ff0400720c */ /* 0x000fe40003fa5070 */
[----:B------:R-:W-:Y:S02]  /*d430*/  SEL R4, RZ, 0x4, P6 ;  /* 0x00000004ff047807 */ /* 0x000fe40003000000 */
[----:B------:R-:W-:Y:S01]  /*d440*/  ISETP.NE.U32.AND P6, PT, R38, RZ, PT ;  /* 0x000000ff2600720c */ /* 0x000fe20003fc5070 */
[----:B------:R2:W-:Y:S01]  /*d450*/  STL.64 [R1+0x258], R120 ;  /* 0x0002587801007387 */ /* 0x0005e20000100a00 */
[----:B------:R-:W-:Y:S01]  /*d460*/  LOP3.LUT R117, R0, 0x3c, RZ, 0xfc, !PT ;  /* 0x0000003c00757812 */ /* 0x000fe200078efcff */
[----:B--2---:R-:W-:-:S04]  /*d470*/  IMAD.SHL.U32 R121, R115, 0x80, RZ ;  /* 0x0000008073797824 */ /* 0x004fc800078e00ff */
[----:B------:R-:W-:Y:S01]  /*d480*/  IMAD.WIDE R118, R121, 0x4, R18 ;  /* 0x0000000479767825 */ /* 0x000fe200078e0212 */
[----:B------:R-:W-:-:S05]  /*d490*/  LOP3.LUT R115, R0, 0x40, RZ, 0xfc, !PT ;  /* 0x0000004000737812 */ /* 0x000fca00078efcff */
[----:B------:R1:W-:Y:S01]  /*d4a0*/  LDGSTS.E [R2+0x19c00], [R118.64], P6 ;  /* 0x19c0000076027fae */ /* 0x0003e2000b121846 */
[----:B------:R-:W-:Y:S02]  /*d4b0*/  ISETP.GE.AND P6, PT, R117, UR4, PT ;  /* 0x0000000475007c0c */ /* 0x000fe4000bfc6270 */
[----:B------:R-:W-:Y:S01]  /*d4c0*/  SEL R5, R4, RZ, P4 ;  /* 0x000000ff04057207 */ /* 0x000fe20002000000 */
[----:B------:R-:W-:Y:S01]  /*d4d0*/  IMAD.WIDE R116, R121, 0x4, R20 ;  /* 0x0000000479747825 */ /* 0x000fe200078e0214 */
[----:B------:R-:W-:Y:S02]  /*d4e0*/  SEL R4, RZ, 0x4, P6 ;  /* 0x00000004ff047807 */ /* 0x000fe40003000000 */
[----:B------:R-:W-:Y:S01]  /*d4f0*/  ISETP.GE.AND P6, PT, R115, UR4, PT ;  /* 0x0000000473007c0c */ /* 0x000fe2000bfc6270 */
[C---:B------:R-:W-:Y:S01]  /*d500*/  IMAD.WIDE R114, R121.reuse, 0x4, R24 ;  /* 0x0000000479727825 */ /* 0x040fe200078e0218 */
[----:B------:R1:W-:Y:S03]  /*d510*/  STL.64 [R1+0x260], R118 ;  /* 0x0002607601007387 */ /* 0x0003e60000100a00 */
[----:B------:R-:W-:Y:S01]  /*d520*/  IMAD.WIDE R28, R121, 0x4, R28 ;  /* 0x00000004791c7825 */ /* 0x000fe200078e021c */
[----:B------:R2:W-:Y:S04]  /*d530*/  STL.64 [R1+0x268], R116 ;  /* 0x0002687401007387 */ /* 0x0005e80000100a00 */
[----:B------:R-:W-:Y:S04]  /*d540*/  STL.64 [R1+0x270], R114 ;  /* 0x0002707201007387 */ /* 0x000fe80000100a00 */
[----:B------:R1:W-:Y:S04]  /*d550*/  STL.64 [R1+0x278], R28 ;  /* 0x0002781c01007387 */ /* 0x0003e80000100a00 */
[----:B------:R-:W2:Y:S04]  /*d560*/  LDL.LU.64 R50, [R1+0xd0] ;  /* 0x0000d00001327983 */ /* 0x000ea80000300a00 */
[----:B------:R-:W3:Y:S01]  /*d570*/  LDL.LU.64 R46, [R1+0xc8] ;  /* 0x0000c800012e7983 */ /* 0x000ee20000300a00 */
[----:B------:R-:W-:-:S03]  /*d580*/  SEL R4, R4, RZ, P4 ;  /* 0x000000ff04047207 */ /* 0x000fc60002000000 */
[----:B------:R1:W-:Y:S01]  /*d590*/  LDGSTS.E [R2+0x1a000], [R116.64], P3 ;  /* 0x1a00000074027fae */ /* 0x0003e20009921846 */
[----:B------:R-:W-:Y:S02]  /*d5a0*/  ISETP.NE.U32.AND P3, PT, R4, RZ, PT ;  /* 0x000000ff0400720c */ /* 0x000fe40003f65070 */
[----:B------:R-:W-:Y:S01]  /*d5b0*/  SEL R4, RZ, 0x4, P6 ;  /* 0x00000004ff047807 */ /* 0x000fe20003000000 */
[----:B------:R1:W-:Y:S01]  /*d5c0*/  LDGSTS.E [R2+0x1a400], [R114.64], P2 ;  /* 0x1a40000072027fae */ /* 0x0003e20009121846 */
[----:B------:R-:W-:Y:S02]  /*d5d0*/  LOP3.LUT R43, R0, 0x44, RZ, 0xfc, !PT ;  /* 0x00000044002b7812 */ /* 0x000fe400078efcff */
[----:B------:R-:W-:Y:S01]  /*d5e0*/  SEL R4, R4, RZ, P4 ;  /* 0x000000ff04047207 */ /* 0x000fe20002000000 */
[----:B------:R-:W4:Y:S01]  /*d5f0*/  LDL.LU.64 R62, [R1+0xc0] ;  /* 0x0000c000013e7983 */ /* 0x000f220000300a00 */
[----:B------:R-:W-:Y:S02]  /*d600*/  ISETP.GE.AND P6, PT, R43, UR4, PT ;  /* 0x000000042b007c0c */ /* 0x000fe4000bfc6270 */
[----:B------:R-:W-:Y:S01]  /*d610*/  ISETP.NE.U32.AND P2, PT, R4, RZ, PT ;  /* 0x000000ff0400720c */ /* 0x000fe20003f45070 */
[----:B------:R1:W-:Y:S01]  /*d620*/  LDGSTS.E [R2+0x1a800], [R28.64], P0 ;  /* 0x1a8000001c027fae */ /* 0x0003e20008121846 */
[----:B------:R-:W-:-:S02]  /*d630*/  SEL R4, RZ, 0x4, P6 ;  /* 0x00000004ff047807 */ /* 0x000fc40003000000 */
[----:B------:R-:W-:Y:S01]  /*d640*/  LOP3.LUT R43, R0, 0x48, RZ, 0xfc, !PT ;  /* 0x00000048002b7812 */ /* 0x000fe200078efcff */
[----:B------:R-:W-:Y:S01]  /*d650*/  IMAD.WIDE R32, R121, 0x4, R32 ;  /* 0x0000000479207825 */ /* 0x000fe200078e0220 */
[----:B------:R-:W-:Y:S01]  /*d660*/  SEL R4, R4, RZ, P4 ;  /* 0x000000ff04047207 */ /* 0x000fe20002000000 */
[----:B------:R-:W4:Y:S01]  /*d670*/  LDL.LU.64 R54, [R1+0xb8] ;  /* 0x0000b80001367983 */ /* 0x000f220000300a00 */
[----:B------:R-:W-:Y:S02]  /*d680*/  ISETP.GE.AND P6, PT, R43, UR4, PT ;  /* 0x000000042b007c0c */ /* 0x000fe4000bfc6270 */
[----:B------:R-:W-:Y:S01]  /*d690*/  ISETP.NE.U32.AND P0, PT, R4, RZ, PT ;  /* 0x000000ff0400720c */ /* 0x000fe20003f05070 */
[----:B------:R1:W-:Y:S01]  /*d6a0*/  LDGSTS.E [R2+0x1ac00], [R32.64], P1 ;  /* 0x1ac0000020027fae */ /* 0x0003e20008921846 */
[----:B------:R-:W-:Y:S02]  /*d6b0*/  SEL R4, RZ, 0x4, P6 ;  /* 0x00000004ff047807 */ /* 0x000fe40003000000 */
[----:B------:R-:W-:Y:S01]  /*d6c0*/  LOP3.LUT R43, R0, 0x4c, RZ, 0xfc, !PT ;  /* 0x0000004c002b7812 */ /* 0x000fe200078efcff */
[----:B------:R-:W4:Y:S01]  /*d6d0*/  LDL.LU.64 R58, [R1+0xb0] ;  /* 0x0000b000013a7983 */ /* 0x000f220000300a00 */
[----:B------:R-:W-:-:S02]  /*d6e0*/  SEL R4, R4, RZ, P4 ;  /* 0x000000ff04047207 */ /* 0x000fc40002000000 */
[----:B------:R-:W-:Y:S02]  /*d6f0*/  ISETP.GE.AND P6, PT, R43, UR4, PT ;  /* 0x000000042b007c0c */ /* 0x000fe4000bfc6270 */
        /* <DEDUP_REMOVED lines=71> */
[----:B--2---:R-:W-:-:S04]  /*db70*/  IMAD.WIDE R82, R121, 0x4, R50 ;  /* 0x0000000479527825 */ /* 0x004fc800078e0232 */
[----:B---3--:R-:W-:Y:S01]  /*db80*/  IMAD.WIDE R86, R121, 0x4, R46 ;  /* 0x0000000479567825 */ /* 0x008fe200078e022e */
[----:B------:R-:W2:Y:S04]  /*db90*/  LDL.LU.64 R50, [R1+0xa8] ;  /* 0x0000a80001327983 */ /* 0x000ea80000300a00 */
[----:B------:R-:W3:Y:S01]  /*dba0*/  LDL.LU.64 R46, [R1+0xa0] ;  /* 0x0000a000012e7983 */ /* 0x000ee20000300a00 */
[----:B------:R-:W-:Y:S02]  /*dbb0*/  ISETP.GE.AND P6, PT, R43, UR4, PT ;  /* 0x000000042b007c0c */ /* 0x000fe4000bfc6270 */
[----:B------:R-:W-:Y:S01]  /*dbc0*/  LOP3.LUT R43, R0, 0x78, RZ, 0xfc, !PT ;  /* 0x00000078002b7812 */ /* 0x000fe200078efcff */
[----:B------:R1:W-:Y:S01]  /*dbd0*/  LDGSTS.E [R2+0x1d800], [R76.64], P3 ;  /* 0x1d8000004c027fae */ /* 0x0003e20009921846 */
[----:B------:R-:W-:-:S02]  /*dbe0*/  SEL R4, RZ, 0x4, P6 ;  /* 0x00000004ff047807 */ /* 0x000fc40003000000 */
        /* <DEDUP_REMOVED lines=74> */
[----:B------:R-:W-:Y:S02]  /*e090*/  ISETP.NE.U32.AND P6, PT, R6, RZ, PT ;  /* 0x000000ff0600720c */ /* 0x000fe40003fc5070 */
[----:B------:R-:W-:Y:S02]  /*e0a0*/  LOP3.LUT R43, R0, 0x26, RZ, 0xfc, !PT ;  /* 0x00000026002b7812 */ /* 0x000fe400078efcff */
[----:B------:R-:W-:-:S09]  /*e0b0*/  SEL R6, R4, RZ, P4 ;  /* 0x000000ff04067207 */ /* 0x000fd20002000000 */
        /* <DEDUP_REMOVED lines=10> */
[C---:B----4-:R-:W-:Y:S01]  /*e160*/  IMAD.WIDE R66, R121.reuse, 0x4, R62 ;  /* 0x0000000479427825 */ /* 0x050fe200078e023e */
[----:B------:R-:W-:Y:S01]  /*e170*/  LOP3.LUT R43, R0, 0x2e, RZ, 0xfc, !PT ;  /* 0x0000002e002b7812 */ /* 0x000fe200078efcff */
[----:B------:R-:W4:Y:S01]  /*e180*/  LDL.LU.64 R62, [R1+0x98] ;  /* 0x00009800013e7983 */ /* 0x000f220000300a00 */
[----:B------:R-:W-:Y:S01]  /*e190*/  SEL R5, R4, RZ, P4 ;  /* 0x000000ff04057207 */ /* 0x000fe20002000000 */
[----:B------:R-:W-:Y:S02]  /*e1a0*/  IMAD.WIDE R74, R121, 0x4, R54 ;  /* 0x00000004794a7825 */ /* 0x000fe400078e0236 */
[----:B------:R-:W4:Y:S06]  /*e1b0*/  LDL.LU.64 R54, [R1+0x90] ;  /* 0x0000900001367983 */ /* 0x000f2c0000300a00 */
[----:B------:R1:W-:Y:S01]  /*e1c0*/  LDGSTS.E [R252+0x18e00], [R66.64], P6 ;  /* 0x18e0000042fc7fae */ /* 0x0003e2000b121846 */
[----:B------:R-:W-:-:S02]  /*e1d0*/  ISETP.GE.AND P6, PT, R43, UR4, PT ;  /* 0x000000042b007c0c */ /* 0x000fc4000bfc6270 */
[----:B------:R-:W-:Y:S01]  /*e1e0*/  LOP3.LUT R43, R0, 0x32, RZ, 0xfc, !PT ;  /* 0x00000032002b7812 */ /* 0x000fe200078efcff */
[----:B------:R1:W-:Y:S01]  /*e1f0*/  LDGSTS.E [R252+0x19200], [R74.64], P3 ;  /* 0x192000004afc7fae */ /* 0x0003e20009921846 */
[----:B------:R-:W-:Y:S02]  /*e200*/  SEL R4, RZ, 0x4, P6 ;  /* 0x00000004ff047807 */ /* 0x000fe40003000000 */
[----:B------:R-:W-:Y:S02]  /*e210*/  ISETP.GE.AND P6, PT, R43, UR4, PT ;  /* 0x000000042b007c0c */ /* 0x000fe4000bfc6270 */
[----:B------:R-:W4:Y:S01]  /*e220*/  LDL.LU.64 R42, [R1+0x88] ;  /* 0x00008800012a7983 */ /* 0x000f220000300a00 */
        /* <DEDUP_REMOVED lines=8> */
[----:B------:R-:W-:Y:S02]  /*e2b0*/  LOP3.LUT R59, R0, 0x3a, RZ, 0xfc, !PT ;  /* 0x0000003a003b7812 */ /* 0x000fe400078efcff */
[----:B------:R-:W-:Y:S02]  /*e2c0*/  ISETP.NE.U32.AND P2, PT, R4, RZ, PT ;  /* 0x000000ff0400720c */ /* 0x000fe40003f45070 */
[----:B------:R-:W-:-:S02]  /*e2d0*/  SEL R4, RZ, 0x4, P6 ;  /* 0x00000004ff047807 */ /* 0x000fc40003000000 */
[----:B------:R-:W-:Y:S02]  /*e2e0*/  ISETP.GE.AND P6, PT, R59, UR4, PT ;  /* 0x000000043b007c0c */ /* 0x000fe4000bfc6270 */
[----:B------:R-:W-:Y:S01]  /*e2f0*/  SEL R4, R4, RZ, P4 ;  /* 0x000000ff04047207 */ /* 0x000fe20002000000 */
[C---:B--2---:R-:W-:Y:S02]  /*e300*/  IMAD.WIDE R70, R121.reuse, 0x4, R50 ;  /* 0x0000000479467825 */ /* 0x044fe400078e0232 */
[----:B------:R-:W2:Y:S04]  /*e310*/  LDL.LU.64 R50, [R1+0x80] ;  /* 0x0000800001327983 */ /* 0x000ea80000300a00 */
[----:B------:R-:W2:Y:S01]  /*e320*/  LDL.LU.64 R8, [R1+0x78] ;  /* 0x0000780001087983 */ /* 0x000ea20000300a00 */
[----:B---3--:R-:W-:Y:S01]  /*e330*/  IMAD.WIDE R58, R121, 0x4, R46 ;  /* 0x00000004793a7825 */ /* 0x008fe200078e022e */
[----:B------:R-:W-:-:S02]  /*e340*/  LOP3.LUT R47, R0, 0x3e, RZ, 0xfc, !PT ;  /* 0x0000003e002f7812 */ /* 0x000fc400078efcff */
[----:B------:R3:W-:Y:S01]  /*e350*/  LDGSTS.E [R252+0x19a00], [R70.64], P0 ;  /* 0x19a0000046fc7fae */ /* 0x0007e20008121846 */
[----:B------:R-:W-:Y:S02]  /*e360*/  ISETP.NE.U32.AND P0, PT, R4, RZ, PT ;  /* 0x000000ff0400720c */ /* 0x000fe40003f05070 */
[----:B------:R-:W-:Y:S01]  /*e370*/  SEL R4, RZ, 0x4, P6 ;  /* 0x00000004ff047807 */ /* 0x000fe20003000000 */
[----:B------:R1:W-:Y:S01]  /*e380*/  LDGSTS.E [R252+0x19e00], [R58.64], P1 ;  /* 0x19e000003afc7fae */ /* 0x0003e20008921846 */
[----:B------:R-:W-:-:S03]  /*e390*/  ISETP.GE.AND P6, PT, R47, UR4, PT ;  /* 0x000000042f007c0c */ /* 0x000fc6000bfc6270 */
[----:B------:R-:W3:Y:S04]  /*e3a0*/  LDL.LU.64 R46, [R1+0x70] ;  /* 0x00007000012e7983 */ /* 0x000ee80000300a00 */
[----:B------:R-:W3:Y:S01]  /*e3b0*/  LDL.LU.64 R102, [R1+0x68] ;  /* 0x0000680001667983 */ /* 0x000ee20000300a00 */
[----:B--2---:R-:W-:-:S03]  /*e3c0*/  IMAD.WIDE R38, R121, 0x4, R8 ;  /* 0x0000000479267825 */ /* 0x004fc600078e0208 */
[----:B------:R-:W2:Y:S04]  /*e3d0*/  LDL.LU.64 R8, [R1+0x60] ;  /* 0x0000600001087983 */ /* 0x000ea80000300a00 */
[----:B------:R-:W2:Y:S01]  /*e3e0*/  LDL.LU.64 R14, [R1+0x58] ;  /* 0x00005800010e7983 */ /* 0x000ea20000300a00 */
[----:B---3--:R-:W-:-:S03]  /*e3f0*/  IMAD.WIDE R24, R121, 0x4, R102 ;  /* 0x0000000479187825 */ /* 0x008fc600078e0266 */
[----:B------:R-:W3:Y:S04]  /*e400*/  LDL.LU.64 R102, [R1+0x50] ;  /* 0x0000500001667983 */ /* 0x000ee80000300a00 */
[----:B------:R-:W3:Y:S01]  /*e410*/  LDL.LU.64 R16, [R1+0x48] ;  /* 0x0000480001107983 */ /* 0x000ee20000300a00 */
[----:B------:R-:W-:-:S04]  /*e420*/  SEL R4, R4, RZ, P4 ;  /* 0x000000ff04047207 */ /* 0x000fc80002000000 */
[----:B------:R-:W-:Y:S02]  /*e430*/  ISETP.NE.U32.AND P1, PT, R4, RZ, PT ;  /* 0x000000ff0400720c */ /* 0x000fe40003f25070 */
[----:B------:R-:W-:Y:S02]  /*e440*/  SEL R4, RZ, 0x4, P6 ;  /* 0x00000004ff047807 */ /* 0x000fe40003000000 */
[----:B------:R-:W-:Y:S01]  /*e450*/  ISETP.NE.U32.AND P6, PT, R6, RZ, PT ;  /* 0x000000ff0600720c */ /* 0x000fe20003fc5070 */
[C---:B----4-:R-:W-:Y:S01]  /*e460*/  IMAD.WIDE R62, R121.reuse, 0x4, R62 ;  /* 0x00000004793e7825 */ /* 0x050fe200078e023e */
        /* <DEDUP_REMOVED lines=8> */
[----:B------:R-:W-:Y:S02]  /*e4f0*/  ISETP.NE.U32.AND P6, PT, R5, RZ, PT ;  /* 0x000000ff0500720c */ /* 0x000fe40003fc5070 */
[----:B------:R-:W-:Y:S01]  /*e500*/  ISETP.GE.AND P5, PT, R94, UR4, PT ;  /* 0x000000045e007c0c */ /* 0x000fe2000bfa6270 */
[----:B------:R-:W-:Y:S01]  /*e510*/  IMAD.WIDE R42, R121, 0x4, R42 ;  /* 0x00000004792a7825 */ /* 0x000fe200078e022a */
[----:B------:R-:W-:-:S02]  /*e520*/  SEL R7, R4, RZ, P4 ;  /* 0x000000ff04077207 */ /* 0x000fc40002000000 */
[----:B------:R-:W-:Y:S02]  /*e530*/  SEL R4, RZ, 0x4, P5 ;  /* 0x00000004ff047807 */ /* 0x000fe40002800000 */
[----:B------:R-:W-:Y:S02]  /*e540*/  LOP3.LUT R94, R0, 0x4a, RZ, 0xfc, !PT ;  /* 0x0000004a005e7812 */ /* 0x000fe400078efcff */
[----:B------:R-:W-:-:S03]  /*e550*/  SEL R4, R4, RZ, P4 ;  /* 0x000000ff04047207 */ /* 0x000fc60002000000 */
[----:B------:R1:W-:Y:S01]  /*e560*/  LDGSTS.E [R252+0x1aa00], [R42.64], P6 ;  /* 0x1aa000002afc7fae */ /* 0x0003e2000b121846 */
[----:B------:R-:W-:Y:S02]  /*e570*/  ISETP.GE.AND P6, PT, R94, UR4, PT ;  /* 0x000000045e007c0c */ /* 0x000fe4000bfc6270 */
[----:B------:R-:W-:Y:S02]  /*e580*/  ISETP.NE.U32.AND P5, PT, R4, RZ, PT ;  /* 0x000000ff0400720c */ /* 0x000fe40003fa5070 */
[----:B------:R-:W-:Y:S01]  /*e590*/  SEL R4, RZ, 0x4, P6 ;  /* 0x00000004ff047807 */ /* 0x000fe20003000000 */
[----:B------:R-:W-:Y:S01]  /*e5a0*/  IMAD.WIDE R50, R121, 0x4, R50 ;  /* 0x0000000479327825 */ /* 0x000fe200078e0232 */
[----:B------:R-:W-:Y:S02]  /*e5b0*/  LOP3.LUT R94, R0, 0x4e, RZ, 0xfc, !PT ;  /* 0x0000004e005e7812 */ /* 0x000fe400078efcff */
[----:B------:R-:W-:Y:S02]  /*e5c0*/  SEL R4, R4, RZ, P4 ;  /* 0x000000ff04047207 */ /* 0x000fe40002000000 */
[----:B------:R-:W-:Y:S01]  /*e5d0*/  ISETP.GE.AND P6, PT, R94, UR4, PT ;  /* 0x000000045e007c0c */ /* 0x000fe2000bfc6270 */
[----:B------:R1:W-:Y:S01]  /*e5e0*/  LDGSTS.E [R252+0x1ae00], [R50.64], P3 ;  /* 0x1ae0000032fc7fae */ /* 0x0003e20009921846 */
[----:B------:R-:W-:-:S02]  /*e5f0*/  ISETP.NE.U32.AND P3, PT, R4, RZ, PT ;  /* 0x000000ff0400720c */ /* 0x000fc40003f65070 */
[----:B------:R-:W-:Y:S01]  /*e600*/  SEL R4, RZ, 0x4, P6 ;  /* 0x00000004ff047807 */ /* 0x000fe20003000000 */
[----:B------:R1:W-:Y:S01]  /*e610*/  LDGSTS.E [R252+0x1b200], [R38.64], P2 ;  /* 0x1b20000026fc7fae */ /* 0x0003e20009121846 */
        /* <DEDUP_REMOVED lines=11> */
[----:B------:R-:W-:Y:S01]  /*e6d0*/  SEL R4, RZ, 0x4, P6 ;  /* 0x00000004ff047807 */ /* 0x000fe20003000000 */
[----:B------:R1:W-:Y:S01]  /*e6e0*/  LDGSTS.E [R252+0x1ba00], [R24.64], P1 ;  /* 0x1ba0000018fc7fae */ /* 0x0003e20008921846 */
[----:B------:R-:W-:Y:S01]  /*e6f0*/  LOP3.LUT R94, R0, 0x5a, RZ, 0xfc, !PT ;  /* 0x0000005a005e7812 */ /* 0x000fe200078efcff */
[C---:B--2---:R-:W-:Y:S02]  /*e700*/  IMAD.WIDE R20, R121.reuse, 0x4, R8 ;  /* 0x0000000479147825 */ /* 0x044fe400078e0208 */
[----:B------:R-:W2:Y:S04]  /*e710*/  LDL.LU.64 R8, [R1+0x40] ;  /* 0x0000400001087983 */ /* 0x000ea80000300a00 */
[----:B------:R-:W4:Y:S04]  /*e720*/  LDL.LU.64 R12, [R1+0x38] ;  /* 0x00003800010c7983 */ /* 0x000f280000300a00 */
[----:B-1----:R-:W4:Y:S01]  /*e730*/  LDL.LU.64 R118, [R1+0x30] ;  /* 0x0000300001767983 */ /* 0x002f220000300a00 */
[----:B------:R-:W-:-:S04]  /*e740*/  IMAD.WIDE R18, R121, 0x4, R14 ;  /* 0x0000000479127825 */ /* 0x000fc800078e020e */
[C---:B---3--:R-:W-:Y:S02]  /*e750*/  IMAD.WIDE R14, R121.reuse, 0x4, R102 ;  /* 0x00000004790e7825 */ /* 0x048fe400078e0266 */
[----:B------:R-:W3:Y:S01]  /*e760*/  LDL.LU.64 R102, [R1+0x28] ;  /* 0x0000280001667983 */ /* 0x000ee20000300a00 */
[----:B------:R-:W-:Y:S02]  /*e770*/  SEL R4, R4, RZ, P4 ;  /* 0x000000ff04047207 */ /* 0x000fe40002000000 */
[----:B------:R-:W-:Y:S01]  /*e780*/  ISETP.GE.AND P6, PT, R94, UR4, PT ;  /* 0x000000045e007c0c */ /* 0x000fe2000bfc6270 */
[----:B------:R-:W-:Y:S01]  /*e790*/  IMAD.WIDE R30, R121, 0x4, R30 ;  /* 0x00000004791e7825 */ /* 0x000fe200078e021e */
[----:B------:R-:W-:Y:S01]  /*e7a0*/  ISETP.NE.U32.AND P1, PT, R4, RZ, PT ;  /* 0x000000ff0400720c */ /* 0x000fe20003f25070 */
[----:B------:R-:W3:Y:S01]  /*e7b0*/  LDL.LU.64 R116, [R1+0xe8] ;  /* 0x0000e80001747983 */ /* 0x000ee20000300a00 */
[----:B------:R-:W-:Y:S02]  /*e7c0*/  SEL R4, RZ, 0x4, P6 ;  /* 0x00000004ff047807 */ /* 0x000fe40003000000 */
[----:B------:R-:W-:-:S02]  /*e7d0*/  ISETP.NE.U32.AND P6, PT, R6, RZ, PT ;  /* 0x000000ff0600720c */ /* 0x000fc40003fc5070 */
[----:B------:R-:W-:Y:S02]  /*e7e0*/  LOP3.LUT R94, R0, 0x5e, RZ, 0xfc, !PT ;  /* 0x0000005e005e7812 */ /* 0x000fe400078efcff */
[----:B------:R-:W-:-:S09]  /*e7f0*/  SEL R5, R4, RZ, P4 ;  /* 0x000000ff04057207 */ /* 0x000fd20002000000 */
[----:B------:R1:W-:Y:S01]  /*e800*/  LDGSTS.E [R252+0x1be00], [R30.64], P6 ;  /* 0x1be000001efc7fae */ /* 0x0003e2000b121846 */
[----:B------:R-:W-:-:S04]  /*e810*/  ISETP.GE.AND P6, PT, R94, UR4, PT ;  /* 0x000000045e007c0c */ /* 0x000fc8000bfc6270 */
        /* <DEDUP_REMOVED lines=11> */
[----:B------:R-:W-:Y:S01]  /*e8d0*/  ISETP.GE.AND P6, PT, R94, UR4, PT ;  /* 0x000000045e007c0c */ /* 0x000fe2000bfc6270 */
[----:B------:R1:W-:Y:S01]  /*e8e0*/  LDGSTS.E [R252+0x1ca00], [R20.64], P3 ;  /* 0x1ca0000014fc7fae */ /* 0x0003e20009921846 */
[----:B------:R-:W-:Y:S02]  /*e8f0*/  SEL R4, R4, RZ, P4 ;  /* 0x000000ff04047207 */ /* 0x000fe40002000000 */
[----:B------:R-:W-:Y:S01]  /*e900*/  LOP3.LUT R94, R0, 0x6a, RZ, 0xfc, !PT ;  /* 0x0000006a005e7812 */ /* 0x000fe200078efcff */
[----:B------:R-:W-:Y:S01]  /*e910*/  IMAD.WIDE R22, R121, 0x4, R22 ;  /* 0x0000000479167825 */ /* 0x000fe200078e0216 */
[----:B------:R-:W-:-:S02]  /*e920*/  ISETP.NE.U32.AND P5, PT, R4, RZ, PT ;  /* 0x000000ff0400720c */ /* 0x000fc40003fa5070 */
[----:B------:R-:W-:Y:S02]  /*e930*/  SEL R4, RZ, 0x4, P6 ;  /* 0x00000004ff047807 */ /* 0x000fe40003000000 */
[----:B------:R-:W-:Y:S01]  /*e940*/  ISETP.GE.AND P3, PT, R94, UR4, PT ;  /* 0x000000045e007c0c */ /* 0x000fe2000bf66270 */
[----:B------:R1:W-:Y:S01]  /*e950*/  LDGSTS.E [R252+0x1ce00], [R22.64], P2 ;  /* 0x1ce0000016fc7fae */ /* 0x0003e20009121846 */
[----:B------:R-:W-:Y:S02]  /*e960*/  LOP3.LUT R94, R0, 0x6e, RZ, 0xfc, !PT ;  /* 0x0000006e005e7812 */ /* 0x000fe400078efcff */
[----:B------:R-:W-:Y:S01]  /*e970*/  SEL R10, R4, RZ, P4 ;  /* 0x000000ff040a7207 */ /* 0x000fe20002000000 */
[----:B------:R1:W-:Y:S01]  /*e980*/  LDGSTS.E [R252+0x1d200], [R18.64], P0 ;  /* 0x1d20000012fc7fae */ /* 0x0003e20008121846 */
[----:B------:R-:W-:Y:S02]  /*e990*/  SEL R4, RZ, 0x4, P3 ;  /* 0x00000004ff047807 */ /* 0x000fe40001800000 */
[----:B------:R-:W-:Y:S01]  /*e9a0*/  ISETP.GE.AND P2, PT, R94, UR4, PT ;  /* 0x000000045e007c0c */ /* 0x000fe2000bf46270 */
[----:B------:R1:W-:Y:S01]  /*e9b0*/  LDGSTS.E [R252+0x1d600], [R14.64], P1 ;  /* 0x1d6000000efc7fae */ /* 0x0003e20008921846 */
[----:B------:R-:W-:-:S02]  /*e9c0*/  SEL R7, R4, RZ, P4 ;  /* 0x000000ff04077207 */ /* 0x000fc40002000000 */
        /* <DEDUP_REMOVED lines=9> */
[----:B------:R-:W-:Y:S02]  /*ea60*/  LOP3.LUT R94, R0, 0x7a, RZ, 0xfc, !PT ;  /* 0x0000007a005e7812 */ /* 0x000fe400078efcff */
[----:B------:R-:W-:Y:S02]  /*ea70*/  ISETP.NE.U32.AND P6, PT, R5, RZ, PT ;  /* 0x000000ff0500720c */ /* 0x000fe40003fc5070 */
[----:B------:R-:W-:-:S02]  /*ea80*/  ISETP.NE.U32.AND P1, PT, R4, RZ, PT ;  /* 0x000000ff0400720c */ /* 0x000fc40003f25070 */
[----:B------:R-:W-:Y:S02]  /*ea90*/  SEL R4, RZ, 0x4, P2 ;  /* 0x00000004ff047807 */ /* 0x000fe40001000000 */
[----:B------:R-:W-:Y:S02]  /*eaa0*/  ISETP.GE.AND P2, PT, R94, UR4, PT ;  /* 0x000000045e007c0c */ /* 0x000fe4000bf46270 */
[----:B------:R-:W1:Y:S01]  /*eab0*/  S2R R94, SR_TID.X ;  /* 0x00000000005e7919 */ /* 0x000e620000002100 */
[----:B------:R-:W-:-:S05]  /*eac0*/  IMAD.WIDE R16, R121, 0x4, R16 ;  /* 0x0000000479107825 */ /* 0x000fca00078e0210 */
[----:B------:R1:W-:Y:S01]  /*ead0*/  LDGSTS.E [R252+0x1da00], [R16.64], P6 ;  /* 0x1da0000010fc7fae */ /* 0x0003e2000b121846 */
[----:B------:R-:W-:Y:S02]  /*eae0*/  ISETP.NE.U32.AND P6, PT, R6, RZ, PT ;  /* 0x000000ff0600720c */ /* 0x000fe40003fc5070 */
[----:B------:R-:W-:Y:S02]  /*eaf0*/  SEL R4, R4, RZ, P4 ;  /* 0x000000ff04047207 */ /* 0x000fe40002000000 */
[----:B------:R-:W-:Y:S02]  /*eb00*/  LOP3.LUT R11, R0, 0x7e, RZ, 0xfc, !PT ;  /* 0x0000007e000b7812 */ /* 0x000fe400078efcff */
[----:B------:R-:W-:Y:S02]  /*eb10*/  ISETP.NE.U32.AND P3, PT, R4, RZ, PT ;  /* 0x000000ff0400720c */ /* 0x000fe40003f65070 */
[----:B------:R-:W-:-:S04]  /*eb20*/  SEL R4, RZ, 0x4, P2 ;  /* 0x00000004ff047807 */ /* 0x000fc80001000000 */
[----:B------:R-:W-:Y:S02]  /*eb30*/  SEL R4, R4, RZ, P4 ;  /* 0x000000ff04047207 */ /* 0x000fe40002000000 */
[----:B-1----:R-:W-:Y:S02]  /*eb40*/  LOP3.LUT R94, R94, 0x7f, RZ, 0xc0, !PT ;  /* 0x0000007f5e5e7812 */ /* 0x002fe400078ec0ff */
[----:B------:R-:W-:Y:S01]  /*eb50*/  ISETP.NE.U32.AND P2, PT, R4, RZ, PT ;  /* 0x000000ff0400720c */ /* 0x000fe20003f45070 */
[----:B--2---:R-:W-:-:S05]  /*eb60*/  IMAD.WIDE R8, R121, 0x4, R8 ;  /* 0x0000000479087825 */ /* 0x004fca00078e0208 */
[----:B------:R1:W-:Y:S01]  /*eb70*/  LDGSTS.E [R252+0x1de00], [R8.64], P6 ;  /* 0x1de0000008fc7fae */ /* 0x0003e2000b121846 */
[----:B------:R-:W-:-:S04]  /*eb80*/  ISETP.GE.AND P6, PT, R11, UR4, PT ;  /* 0x000000040b007c0c */ /* 0x000fc8000bfc6270 */
[----:B------:R-:W-:Y:S02]  /*eb90*/  SEL R4, RZ, 0x4, P6 ;  /* 0x00000004ff047807 */ /* 0x000fe40003000000 */
[----:B------:R-:W-:Y:S01]  /*eba0*/  ISETP.GE.AND P6, PT, R94, UR4, PT ;  /* 0x000000045e007c0c */ /* 0x000fe2000bfc6270 */
[----:B----4-:R-:W-:-:S03]  /*ebb0*/  IMAD.WIDE R12, R121, 0x4, R12 ;  /* 0x00000004790c7825 */ /* 0x010fc600078e020c */
[----:B------:R-:W-:Y:S02]  /*ebc0*/  SEL R6, RZ, 0x4, P6 ;  /* 0x00000004ff067807 */ /* 0x000fe40003000000 */
[----:B------:R-:W-:Y:S01]  /*ebd0*/  ISETP.NE.U32.AND P6, PT, R10, RZ, PT ;  /* 0x000000ff0a00720c */ /* 0x000fe20003fc5070 */
[----:B------:R2:W-:Y:S01]  /*ebe0*/  LDGSTS.E [R252+0x1e200], [R12.64], P5 ;  /* 0x1e2000000cfc7fae */ /* 0x0005e2000a921846 */
[----:B------:R-:W-:-:S04]  /*ebf0*/  SEL R4, R4, RZ, P4 ;  /* 0x000000ff04047207 */ /* 0x000fc80002000000 */
[----:B------:R-:W-:Y:S01]  /*ec00*/  ISETP.NE.U32.AND P5, PT, R4, RZ, PT ;  /* 0x000000ff0400720c */ /* 0x000fe20003fa5070 */
[----:B------:R-:W-:-:S06]  /*ec10*/  IMAD.WIDE R4, R121, 0x4, R118 ;  /* 0x0000000479047825 */ /* 0x000fcc00078e0276 */
[----:B------:R4:W-:Y:S01]  /*ec20*/  LDGSTS.E [R252+0x1e600], [R4.64], P6 ;  /* 0x1e60000004fc7fae */ /* 0x0009e2000b121846 */
[----:B------:R-:W-:Y:S01]  /*ec30*/  ISETP.NE.U32.AND P6, PT, R7, RZ, PT ;  /* 0x000000ff0700720c */ /* 0x000fe20003fc5070 */
[----:B------:R-:W-:Y:S01]  /*ec40*/  UIADD3 UR4, UR5, -0x200, URZ ;  /* 0xfffffe0005047890 */ /* 0x000fe2000fffe03f */
[----:B---3--:R-:W-:-:S04]  /*ec50*/  IMAD.WIDE R10, R121, 0x4, R102 ;  /* 0x00000004790a7825 */ /* 0x008fc800078e0266 */
[----:B------:R-:W-:-:S05]  /*ec60*/  IMAD.MOV.U32 R103, RZ, RZ, 0x7f ;  /* 0x0000007fff677424 */ /* 0x000fca00078e00ff */
[----:B------:R-:W-:Y:S02]  /*ec70*/  IADD3 R103, R103, c[0x0][0x180], RZ ;  /* 0x0000600067677a10 */ /* 0x000fe40007ffe0ff */
[----:B------:R3:W-:Y:S01]  /*ec80*/  LDGSTS.E [R252+0x1ea00], [R10.64], P6 ;  /* 0x1ea000000afc7fae */ /* 0x0007e2000b121846 */
[----:B------:R-:W-:-:S04]  /*ec90*/  ISETP.GE.AND P6, PT, R0, UR4, PT ;  /* 0x0000000400007c0c */ /* 0x000fc8000bfc6270 */
[----:B------:R-:W-:Y:S02]  /*eca0*/  SEL R94, RZ, 0x4, P6 ;  /* 0x00000004ff5e7807 */ /* 0x000fe40003000000 */
[----:B------:R-:W-:Y:S02]  /*ecb0*/  ISETP.GT.AND P6, PT, R103, 0x27f, PT ;  /* 0x0000027f6700780c */ /* 0x000fe40003fc4270 */
[----:B------:R-:W2:Y:S04]  /*ecc0*/  LDL.LU.64 R102, [R1+0xe0] ;  /* 0x0000e00001667983 */ /* 0x000ea80000300a00 */
[----:B------:R-:W3:Y:S04]  /*ecd0*/  LDL.LU.64 R118, [R1+0xd8] ;  /* 0x0000d80001767983 */ /* 0x000ee80000300a00 */
[----:B------:R-:W4:Y:S01]  /*ece0*/  LDL.LU.64 R28, [R1+0x20] ;  /* 0x00002000011c7983 */ /* 0x000f220000300a00 */
[----:B------:R-:W-:-:S03]  /*ecf0*/  SEL R6, R6, RZ, P4 ;  /* 0x000000ff06067207 */ /* 0x000fc60002000000 */
[----:B------:R-:W4:Y:S01]  /*ed00*/  LDL.LU.64 R114, [R1+0x18] ;  /* 0x0000180001727983 */ /* 0x000f220000300a00 */
[----:B------:R-:W-:Y:S01]  /*ed10*/  ISETP.NE.U32.AND P4, PT, R6, RZ, PT ;  /* 0x000000ff0600720c */ /* 0x000fe20003f85070 */
[----:B------:R-:W-:Y:S01]  /*ed20*/  IMAD.WIDE R6, R121, 0x4, R90 ;  /* 0x0000000479067825 */ /* 0x000fe200078e025a */
[----:B------:R-:W-:-:S04]  /*ed30*/  SEL R90, R94, RZ, P6 ;  /* 0x000000ff5e5a7207 */ /* 0x000fc80003000000 */
[----:B------:R1:W-:Y:S01]  /*ed40*/  LDGSTS.E [R252+0x1ee00], [R6.64], P0 ;  /* 0x1ee0000006fc7fae */ /* 0x0003e20008121846 */
[----:B------:R-:W-:Y:S01]  /*ed50*/  ISETP.NE.U32.AND P0, PT, R90, RZ, PT ;  /* 0x000000ff5a00720c */ /* 0x000fe20003f05070 */
[----:B------:R-:W-:Y:S02]  /*ed60*/  IMAD.WIDE R90, R121, 0x4, R116 ;  /* 0x00000004795a7825 */ /* 0x000fe400078e0274 */
[----:B------:R-:W4:Y:S02]  /*ed70*/  LDL.LU.64 R116, [R1+0x10] ;  /* 0x0000100001747983 */ /* 0x000f240000300a00 */
[C---:B------:R-:W-:Y:S02]  /*ed80*/  IMAD.WIDE R122, R95.reuse, 0x4, R122 ;  /* 0x000000045f7a7825 */ /* 0x040fe400078e027a */
[----:B------:R1:W-:Y:S02]  /*ed90*/  LDGSTS.E [R252+0x1f200], [R90.64], P1 ;  /* 0x1f2000005afc7fae */ /* 0x0003e40008921846 */
[----:B------:R-:W-:-:S04]  /*eda0*/  IMAD.WIDE R124, R95, 0x4, R124 ;  /* 0x000000045f7c7825 */ /* 0x000fc800078e027c */
        /* <DEDUP_REMOVED lines=64> */
[----:B--2---:R-:W-:-:S04]  /*f1b0*/  IMAD.WIDE R102, R121, 0x4, R102 ;  /* 0x0000000479667825 */ /* 0x004fc800078e0266 */
[----:B---3--:R-:W-:Y:S01]  /*f1c0*/  IMAD.WIDE R94, R121, 0x4, R118 ;  /* 0x00000004795e7825 */ /* 0x008fe200078e0276 */
[----:B------:R2:W-:Y:S04]  /*f1d0*/  LDGSTS.E [R252+0x1f600], [R102.64], P3 ;  /* 0x1f60000066fc7fae */ /* 0x0005e80009921846 */
[----:B------:R3:W-:Y:S04]  /*f1e0*/  LDGSTS.E [R252+0x1fa00], [R98.64], P2 ;  /* 0x1fa0000062fc7fae */ /* 0x0007e80009121846 */
[----:B------:R1:W-:Y:S04]  /*f1f0*/  LDGSTS.E [R252+0x1fe00], [R94.64], P5 ;  /* 0x1fe000005efc7fae */ /* 0x0003e8000a921846 */
[----:B------:R-:W0:Y:S01]  /*f200*/  LDGDEPBAR ;  /* 0x00000000000079af */ /* 0x000e220000000000 */
        /* <DEDUP_REMOVED lines=30> */
[----:B--2---:R-:W-:-:S03]  /*f3f0*/  LOP3.LUT R120, R251, 0x40, RZ, 0x3c, !PT ;  /* 0x00000040fb787812 */ /* 0x004fc600078e3cff */
        /* <DEDUP_REMOVED lines=27> */
[----:B------:R-:W3:Y:S04]  /*f5b0*/  LDL.LU.64 R118, [R1+0x8] ;  /* 0x0000080001767983 */ /* 0x000ee80000300a00 */
        /* <DEDUP_REMOVED lines=13> */
[----:B------:R-:W0:Y:S04]  /*f690*/  LDGDEPBAR ;  /* 0x00000000000079af */ /* 0x000e280000000000 */
[----:B------:R-:W-:Y:S06]  /*f6a0*/  BAR.SYNC.DEFER_BLOCKING 0x0 ;  /* 0x0000000000007b1d */ /* 0x000fec0000010000 */
[----:B--2---:R-:W2:Y:S04]  /*f6b0*/  LDL.LU.64 R120, [R1] ;  /* 0x0000000001787983 */ /* 0x004ea80000300a00 */
[----:B------:R-:W-:Y:S01]  /*f6c0*/  @!PT LDS RZ, [RZ] ;  /* 0x00000000fffff984 */ /* 0x000fe20000000800 */
[----:B------:R-:W-:Y:S01]  /*f6d0*/  @!PT LDS RZ, [RZ] ;  /* 0x00000000fffff984 */ /* 0x000fe20000000800 */
[----:B------:R-:W-:Y:S01]  /*f6e0*/  @!PT LDS RZ, [RZ] ;  /* 0x00000000fffff984 */ /* 0x000fe20000000800 */
[----:B------:R1:W-:Y:S04]  /*f6f0*/  LDGSTS.E [R2+0x20000], [R112.64], P0 ;  /* 0x2000000070027fae */ /* 0x0003e80008121846 */
[----:B-1----:R-:W1:Y:S02]  /*f700*/  S2R R113, SR_TID.X ;  /* 0x0000000000717919 */ /* 0x002e640000002100 */
[----:B-1----:R-:W-:-:S04]  /*f710*/  SHF.R.U32.HI R113, RZ, 0x6, R113 ;  /* 0x00000006ff717819 */ /* 0x002fc80000011671 */
[----:B------:R-:W-:-:S04]  /*f720*/  SGXT.U32 R113, R113, 0x1 ;  /* 0x000000017171781a */ /* 0x000fc80000000000 */
[----:B------:R-:W-:-:S04]  /*f730*/  LOP3.LUT R113, R113, 0x4, RZ, 0xfc, !PT ;  /* 0x0000000471717812 */ /* 0x000fc800078efcff */
[----:B------:R-:W-:-:S04]  /*f740*/  ISETP.GE.AND P0, PT, R113, UR4, PT ;  /* 0x0000000471007c0c */ /* 0x000fc8000bf06270 */
[----:B------:R-:W-:-:S04]  /*f750*/  SEL R112, RZ, 0x4, P0 ;  /* 0x00000004ff707807 */ /* 0x000fc80000000000 */
[----:B------:R-:W-:Y:S01]  /*f760*/  SEL R112, R112, RZ, P6 ;  /* 0x000000ff70707207 */ /* 0x000fe20003000000 */
[----:B------:R-:W-:-:S03]  /*f770*/  IMAD.MOV.U32 R0, RZ, RZ, c[0x0][0x188] ;  /* 0x00006200ff007624 */ /* 0x000fc600078e00ff */
[----:B------:R-:W-:Y:S01]  /*f780*/  ISETP.NE.U32.AND P0, PT, R112, RZ, PT ;  /* 0x000000ff7000720c */ /* 0x000fe20003f05070 */
[----:B------:R-:W-:-:S04]  /*f790*/  IMAD.SHL.U32 R113, R0, 0x80, RZ ;  /* 0x0000008000717824 */ /* 0x000fc800078e00ff */
[----:B----4-:R-:W-:Y:S01]  /*f7a0*/  IMAD.WIDE R112, R113, 0x4, R28 ;  /* 0x0000000471707825 */ /* 0x010fe200078e021c */
[----:B------:R-:W1:Y:S04]  /*f7b0*/  S2R R0, SR_TID.X ;  /* 0x0000000000007919 */ /* 0x000e680000002100 */
[----:B------:R-:W4:Y:S04]  /*f7c0*/  LDL.LU.64 R28, [R1+0x278] ;  /* 0x00027800011c7983 */ /* 0x000f280000300a00 */
[----:B------:R1:W-:Y:S04]  /*f7d0*/  LDGSTS.E [R2+0x20400], [R112.64], P0 ;  /* 0x2040000070027fae */ /* 0x0003e80008121846 */
[----:B-1----:R-:W1:Y:S02]  /*f7e0*/  S2R R113, SR_TID.X ;  /* 0x0000000000717919 */ /* 0x002e640000002100 */
[----:B-1----:R-:W-:-:S04]  /*f7f0*/  SHF.R.U32.HI R113, RZ, 0x6, R113 ;  /* 0x00000006ff717819 */ /* 0x002fc80000011671 */
[----:B------:R-:W-:-:S04]  /*f800*/  SGXT.U32 R113, R113, 0x1 ;  /* 0x000000017171781a */ /* 0x000fc80000000000 */
[----:B------:R-:W-:-:S04]  /*f810*/  LOP3.LUT R113, R113, 0x8, RZ, 0xfc, !PT ;  /* 0x0000000871717812 */ /* 0x000fc800078efcff */
[----:B------:R-:W-:Y:S02]  /*f820*/  ISETP.GE.AND P0, PT, R113, UR4, PT ;  /* 0x0000000471007c0c */ /* 0x000fe4000bf06270 */
[----:B------:R-:W-:-:S04]  /*f830*/  SHF.R.U32.HI R113, RZ, 0x6, R0 ;  /* 0x00000006ff717819 */ /* 0x000fc80000011600 */
[----:B------:R-:W-:Y:S02]  /*f840*/  SGXT.U32 R113, R113, 0x1 ;  /* 0x000000017171781a */ /* 0x000fe40000000000 */
[----:B------:R-:W-:Y:S02]  /*f850*/  SEL R112, RZ, 0x4, P0 ;  /* 0x00000004ff707807 */ /* 0x000fe40000000000 */
[----:B------:R-:W-:Y:S02]  /*f860*/  LOP3.LUT R113, R113, 0xc, RZ, 0xfc, !PT ;  /* 0x0000000c71717812 */ /* 0x000fe400078efcff */
[----:B------:R-:W-:Y:S02]  /*f870*/  SEL R112, R112, RZ, P6 ;  /* 0x000000ff70707207 */ /* 0x000fe40003000000 */
[----:B------:R-:W-:Y:S02]  /*f880*/  ISETP.GE.AND P0, PT, R113, UR4, PT ;  /* 0x0000000471007c0c */ /* 0x000fe4000bf06270 */
[----:B------:R-:W-:Y:S01]  /*f890*/  ISETP.NE.U32.AND P1, PT, R112, RZ, PT ;  /* 0x000000ff7000720c */ /* 0x000fe20003f25070 */
[----:B------:R-:W-:Y:S01]  /*f8a0*/  IMAD.MOV.U32 R0, RZ, RZ, c[0x0][0x188] ;  /* 0x00006200ff007624 */ /* 0x000fe200078e00ff */
[----:B------:R-:W-:-:S03]  /*f8b0*/  SEL R112, RZ, 0x4, P0 ;  /* 0x00000004ff707807 */ /* 0x000fc60000000000 */
[----:B------:R-:W-:Y:S01]  /*f8c0*/  IMAD.SHL.U32 R113, R0, 0x80, RZ ;  /* 0x0000008000717824 */ /* 0x000fe200078e00ff */
[----:B------:R-:W-:-:S04]  /*f8d0*/  SEL R112, R112, RZ, P6 ;  /* 0x000000ff70707207 */ /* 0x000fc80003000000 */
[----:B------:R-:W-:Y:S01]  /*f8e0*/  ISETP.NE.U32.AND P0, PT, R112, RZ, PT ;  /* 0x000000ff7000720c */ /* 0x000fe20003f05070 */
[----:B------:R-:W-:Y:S02]  /*f8f0*/  IMAD.WIDE R112, R113, 0x4, R114 ;  /* 0x0000000471707825 */ /* 0x000fe400078e0272 */
[----:B------:R-:W4:Y:S04]  /*f900*/  LDL.LU.64 R114, [R1+0x270] ;  /* 0x0002700001727983 */ /* 0x000f280000300a00 */
[----:B------:R1:W-:Y:S02]  /*f910*/  LDGSTS.E [R2+0x20800], [R112.64], P1 ;  /* 0x2080000070027fae */ /* 0x0003e40008921846 */
[----:B-1----:R-:W-:-:S04]  /*f920*/  IMAD.SHL.U32 R113, R0, 0x80, RZ ;  /* 0x0000008000717824 */ /* 0x002fc800078e00ff */
[----:B------:R-:W-:Y:S01]  /*f930*/  IMAD.WIDE R112, R113, 0x4, R116 ;  /* 0x0000000471707825 */ /* 0x000fe200078e0274 */
[----:B------:R-:W1:Y:S04]  /*f940*/  S2R R0, SR_TID.X ;  /* 0x0000000000007919 */ /* 0x000e680000002100 */
[----:B------:R1:W-:Y:S04]  /*f950*/  LDGSTS.E [R2+0x20c00], [R112.64], P0 ;  /* 0x20c0000070027fae */ /* 0x0003e80008121846 */
[----:B------:R-:W4:Y:S04]  /*f960*/  LDL.LU.64 R116, [R1+0x268] ;  /* 0x0002680001747983 */ /* 0x000f280000300a00 */
[----:B-1----:R-:W1:Y:S01]  /*f970*/  S2R R113, SR_TID.X ;  /* 0x0000000000717919 */ /* 0x002e620000002100 */
[----:B------:R-:W-:-:S02]  /*f980*/  SHF.R.U32.HI R0, RZ, 0x6, R0 ;  /* 0x00000006ff007819 */ /* 0x000fc40000011600 */
[----:B-1----:R-:W-:-:S04]  /*f990*/  SHF.R.U32.HI R113, RZ, 0x6, R113 ;  /* 0x00000006ff717819 */ /* 0x002fc80000011671 */
[----:B------:R-:W-:-:S04]  /*f9a0*/  SGXT.U32 R113, R113, 0x1 ;  /* 0x000000017171781a */ /* 0x000fc80000000000 */
[----:B------:R-:W-:Y:S02]  /*f9b0*/  LOP3.LUT R113, R113, 0x10, RZ, 0xfc, !PT ;  /* 0x0000001071717812 */ /* 0x000fe400078efcff */
[----:B------:R-:W-:Y:S02]  /*f9c0*/  SGXT.U32 R0, R0, 0x1 ;  /* 0x000000010000781a */ /* 0x000fe40000000000 */
[----:B------:R-:W-:Y:S02]  /*f9d0*/  ISETP.GE.AND P0, PT, R113, UR4, PT ;  /* 0x0000000471007c0c */ /* 0x000fe4000bf06270 */
[----:B------:R-:W-:Y:S02]  /*f9e0*/  LOP3.LUT R0, R0, 0x14, RZ, 0xfc, !PT ;  /* 0x0000001400007812 */ /* 0x000fe400078efcff */
[----:B------:R-:W-:Y:S02]  /*f9f0*/  SEL R112, RZ, 0x4, P0 ;  /* 0x00000004ff707807 */ /* 0x000fe40000000000 */
[----:B------:R-:W-:-:S02]  /*fa00*/  ISETP.GE.AND P0, PT, R0, UR4, PT ;  /* 0x0000000400007c0c */ /* 0x000fc4000bf06270 */
[----:B------:R-:W-:Y:S01]  /*fa10*/  SEL R112, R112, RZ, P6 ;  /* 0x000000ff70707207 */ /* 0x000fe20003000000 */
[----:B------:R-:W-:-:S03]  /*fa20*/  IMAD.MOV.U32 R113, RZ, RZ, c[0x0][0x188] ;  /* 0x00006200ff717624 */ /* 0x000fc600078e00ff */
[----:B------:R-:W-:Y:S02]  /*fa30*/  ISETP.NE.U32.AND P1, PT, R112, RZ, PT ;  /* 0x000000ff7000720c */ /* 0x000fe40003f25070 */
[----:B------:R-:W-:Y:S01]  /*fa40*/  SEL R112, RZ, 0x4, P0 ;  /* 0x00000004ff707807 */ /* 0x000fe20000000000 */
[----:B------:R-:W-:-:S03]  /*fa50*/  IMAD.SHL.U32 R113, R113, 0x80, RZ ;  /* 0x0000008071717824 */ /* 0x000fc600078e00ff */
[----:B------:R-:W-:-:S04]  /*fa60*/  SEL R112, R112, RZ, P6 ;  /* 0x000000ff70707207 */ /* 0x000fc80003000000 */
[----:B------:R-:W-:Y:S01]  /*fa70*/  ISETP.NE.U32.AND P0, PT, R112, RZ, PT ;  /* 0x000000ff7000720c */ /* 0x000fe20003f05070 */
[----:B---3--:R-:W-:Y:S02]  /*fa80*/  IMAD.WIDE R112, R113, 0x4, R118 ;  /* 0x0000000471707825 */ /* 0x008fe400078e0276 */
[----:B------:R-:W3:Y:S04]  /*fa90*/  LDL.LU.64 R118, [R1+0x260] ;  /* 0x0002600001767983 */ /* 0x000ee80000300a00 */
[----:B------:R1:W-:Y:S02]  /*faa0*/  LDGSTS.E [R2+0x21000], [R112.64], P1 ;  /* 0x2100000070027fae */ /* 0x0003e40008921846 */
[----:B-1----:R-:W-:-:S04]  /*fab0*/  IMAD.MOV.U32 R113, RZ, RZ, c[0x0][0x188] ;  /* 0x00006200ff717624 */ /* 0x002fc800078e00ff */
[----:B------:R-:W-:-:S04]  /*fac0*/  IMAD.SHL.U32 R113, R113, 0x80, RZ ;  /* 0x0000008071717824 */ /* 0x000fc800078e00ff */
[----:B--2---:R-:W-:Y:S02]  /*fad0*/  IMAD.WIDE R112, R113, 0x4, R120 ;  /* 0x0000000471707825 */ /* 0x004fe400078e0278 */
[----:B------:R-:W2:Y:S04]  /*fae0*/  LDL.LU.64 R120, [R1+0x258] ;  /* 0x0002580001787983 */ /* 0x000ea80000300a00 */
[----:B------:R-:W1:Y:S04]  /*faf0*/  S2R R0, SR_TID.X ;  /* 0x0000000000007919 */ /* 0x000e680000002100 */
[----:B------:R1:W-:Y:S02]  /*fb00*/  LDGSTS.E [R2+0x21400], [R112.64], P0 ;  /* 0x2140000070027fae */ /* 0x0003e40008121846 */
[----:B-1----:R-:W-:-:S04]  /*fb10*/  SHF.R.U32.HI R0, RZ, 0x6, R0 ;  /* 0x00000006ff007819 */ /* 0x002fc80000011600 */
[----:B------:R-:W-:-:S04]  /*fb20*/  SGXT.U32 R0, R0, 0x1 ;  /* 0x000000010000781a */ /* 0x000fc80000000000 */
[----:B------:R-:W-:-:S04]  /*fb30*/  LOP3.LUT R113, R0, 0x18, RZ, 0xfc, !PT ;  /* 0x0000001800717812 */ /* 0x000fc800078efcff */
[----:B------:R-:W-:-:S04]  /*fb40*/  ISETP.GE.AND P0, PT, R113, UR4, PT ;  /* 0x0000000471007c0c */ /* 0x000fc8000bf06270 */
[----:B------:R-:W-:Y:S02]  /*fb50*/  SEL R112, RZ, 0x4, P0 ;  /* 0x00000004ff707807 */ /* 0x000fe40000000000 */
[----:B------:R-:W-:Y:S02]  /*fb60*/  ISETP.GE.AND P0, PT, R250, UR4, PT ;  /* 0x00000004fa007c0c */ /* 0x000fe4000bf06270 */
[----:B------:R-:W-:Y:S01]  /*fb70*/  SEL R112, R112, RZ, P6 ;  /* 0x000000ff70707207 */ /* 0x000fe20003000000 */
[----:B------:R-:W-:-:S03]  /*fb80*/  IMAD.MOV.U32 R113, RZ, RZ, c[0x0][0x188] ;  /* 0x00006200ff717624 */ /* 0x000fc600078e00ff */
[----:B------:R-:W-:Y:S02]  /*fb90*/  ISETP.NE.U32.AND P1, PT, R112, RZ, PT ;  /* 0x000000ff7000720c */ /* 0x000fe40003f25070 */
[----:B------:R-:W-:Y:S01]  /*fba0*/  SEL R112, RZ, 0x4, P0 ;  /* 0x00000004ff707807 */ /* 0x000fe20000000000 */
[----:B------:R-:W-:-:S03]  /*fbb0*/  IMAD.SHL.U32 R113, R113, 0x80, RZ ;  /* 0x0000008071717824 */ /* 0x000fc600078e00ff */
[----:B------:R-:W-:-:S04]  /*fbc0*/  SEL R112, R112, RZ, P6 ;  /* 0x000000ff70707207 */ /* 0x000fc80003000000 */
[----:B------:R-:W-:Y:S01]  /*fbd0*/  ISETP.NE.U32.AND P0, PT, R112, RZ, PT ;  /* 0x000000ff7000720c */ /* 0x000fe20003f05070 */
[----:B--2---:R-:W-:-:S04]  /*fbe0*/  IMAD.WIDE R112, R113, 0x4, R120 ;  /* 0x0000000471707825 */ /* 0x004fc800078e0278 */
[----:B------:R-:W-:Y:S01]  /*fbf0*/  IMAD.MOV.U32 R121, RZ, RZ, c[0x0][0x188] ;  /* 0x00006200ff797624 */ /* 0x000fe200078e00ff */
[----:B------:R3:W-:Y:S03]  /*fc00*/  LDGSTS.E [R2+0x21800], [R112.64], P1 ;  /* 0x2180000070027fae */ /* 0x0007e60008921846 */
[----:B------:R-:W-:Y:S01]  /*fc10*/  IMAD.SHL.U32 R120, R121, 0x80, RZ ;  /* 0x0000008079787824 */ /* 0x000fe200078e00ff */
[----:B------:R-:W-:-:S03]  /*fc20*/  LOP3.LUT R121, R0, 0x20, RZ, 0xfc, !PT ;  /* 0x0000002000797812 */ /* 0x000fc600078efcff */
[----:B---3--:R-:W-:-:S05]  /*fc30*/  IMAD.WIDE R112, R120, 0x4, R118 ;  /* 0x0000000478707825 */ /* 0x008fca00078e0276 */
[----:B------:R1:W-:Y:S01]  /*fc40*/  LDGSTS.E [R2+0x21c00], [R112.64], P0 ;  /* 0x21c0000070027fae */ /* 0x0003e20008121846 */
[----:B------:R-:W-:Y:S02]  /*fc50*/  ISETP.GE.AND P0, PT, R121, UR4, PT ;  /* 0x0000000479007c0c */ /* 0x000fe4000bf06270 */
[----:B------:R-:W-:Y:S02]  /*fc60*/  LOP3.LUT R120, R0, 0x24, RZ, 0xfc, !PT ;  /* 0x0000002400787812 */ /* 0x000fe400078efcff */
[----:B-1----:R-:W-:Y:S02]  /*fc70*/  SEL R112, RZ, 0x4, P0 ;  /* 0x00000004ff707807 */ /* 0x002fe40000000000 */
[----:B------:R-:W-:Y:S02]  /*fc80*/  ISETP.GE.AND P0, PT, R120, UR4, PT ;  /* 0x0000000478007c0c */ /* 0x000fe4000bf06270 */
[----:B------:R-:W-:-:S04]  /*fc90*/  SEL R112, R112, RZ, P6 ;  /* 0x000000ff70707207 */ /* 0x000fc80003000000 */
[----:B------:R-:W-:Y:S02]  /*fca0*/  ISETP.NE.U32.AND P1, PT, R112, RZ, PT ;  /* 0x000000ff7000720c */ /* 0x000fe40003f25070 */
[----:B------:R-:W-:Y:S01]  /*fcb0*/  SEL R112, RZ, 0x4, P0 ;  /* 0x00000004ff707807 */ /* 0x000fe20000000000 */
[----:B------:R-:W-:-:S03]  /*fcc0*/  IMAD.MOV.U32 R121, RZ, RZ, c[0x0][0x188] ;  /* 0x00006200ff797624 */ /* 0x000fc600078e00ff */
[----:B------:R-:W-:Y:S01]  /*fcd0*/  SEL R112, R112, RZ, P6 ;  /* 0x000000ff70707207 */ /* 0x000fe20003000000 */
[----:B------:R-:W-:-:S03]  /*fce0*/  IMAD.SHL.U32 R118, R121, 0x80, RZ ;  /* 0x0000008079767824 */ /* 0x000fc600078e00ff */
[----:B------:R-:W-:Y:S01]  /*fcf0*/  ISETP.NE.U32.AND P0, PT, R112, RZ, PT ;  /* 0x000000ff7000720c */ /* 0x000fe20003f05070 */
[----:B----4-:R-:W-:Y:S01]  /*fd00*/  IMAD.WIDE R112, R118, 0x4, R116 ;  /* 0x0000000476707825 */ /* 0x010fe200078e0274 */
[----:B------:R-:W-:-:S03]  /*fd10*/  LOP3.LUT R120, R0, 0x28, RZ, 0xfc, !PT ;  /* 0x0000002800787812 */ /* 0x000fc600078efcff */
[----:B------:R-:W-:Y:S01]  /*fd20*/  IMAD.WIDE R114, R118, 0x4, R114 ;  /* 0x0000000476727825 */ /* 0x000fe200078e0272 */
[----:B------:R1:W-:Y:S01]  /*fd30*/  LDGSTS.E [R2+0x22000], [R112.64], P1 ;  /* 0x2200000070027fae */ /* 0x0003e20008921846 */
[----:B------:R-:W-:-:S06]  /*fd40*/  LOP3.LUT R121, R0, 0x2c, RZ, 0xfc, !PT ;  /* 0x0000002c00797812 */ /* 0x000fcc00078efcff */
[----:B------:R2:W-:Y:S01]  /*fd50*/  LDGSTS.E [R2+0x22400], [R114.64], P0 ;  /* 0x2240000072027fae */ /* 0x0005e20008121846 */
[----:B------:R-:W-:-:S04]  /*fd60*/  ISETP.GE.AND P0, PT, R120, UR4, PT ;  /* 0x0000000478007c0c */ /* 0x000fc8000bf06270 */
[----:B-1----:R-:W-:Y:S02]  /*fd70*/  SEL R112, RZ, 0x4, P0 ;  /* 0x00000004ff707807 */ /* 0x002fe40000000000 */
[----:B------:R-:W-:Y:S02]  /*fd80*/  ISETP.GE.AND P0, PT, R121, UR4, PT ;  /* 0x0000000479007c0c */ /* 0x000fe4000bf06270 */
[----:B------:R-:W-:-:S04]  /*fd90*/  SEL R112, R112, RZ, P6 ;  /* 0x000000ff70707207 */ /* 0x000fc80003000000 */
[----:B------:R-:W-:Y:S02]  /*fda0*/  ISETP.NE.U32.AND P1, PT, R112, RZ, PT ;  /* 0x000000ff7000720c */ /* 0x000fe40003f25070 */
[----:B------:R-:W-:-:S04]  /*fdb0*/  SEL R112, RZ, 0x4, P0 ;  /* 0x00000004ff707807 */ /* 0x000fc80000000000 */
[----:B------:R-:W-:-:S04]  /*fdc0*/  SEL R112, R112, RZ, P6 ;  /* 0x000000ff70707207 */ /* 0x000fc80003000000 */
[----:B------:R-:W-:Y:S01]  /*fdd0*/  ISETP.NE.U32.AND P0, PT, R112, RZ, PT ;  /* 0x000000ff7000720c */ /* 0x000fe20003f05070 */
[----:B------:R-:W-:Y:S01]  /*fde0*/  IMAD.WIDE R28, R118, 0x4, R28 ;  /* 0x00000004761c7825 */ /* 0x000fe200078e021c */
        /* <DEDUP_REMOVED lines=8> */
[----:B------:R-:W-:Y:S02]  /*fe70*/  SEL R28, R28, RZ, P6 ;  /* 0x000000ff1c1c7207 */ /* 0x000fe40003000000 */
[----:B------:R-:W-:Y:S02]  /*fe80*/  LOP3.LUT R121, R0, 0x38, RZ, 0xfc, !PT ;  /* 0x0000003800797812 */ /* 0x000fe400078efcff */
[----:B------:R-:W-:Y:S02]  /*fe90*/  ISETP.NE.U32.AND P1, PT, R28, RZ, PT ;  /* 0x000000ff1c00720c */ /* 0x000fe40003f25070 */
[----:B------:R-:W-:-:S02]  /*fea0*/  SEL R28, RZ, 0x4, P0 ;  /* 0x00000004ff1c7807 */ /* 0x000fc40000000000 */
[----:B------:R-:W-:Y:S02]  /*feb0*/  ISETP.GE.AND P0, PT, R121, UR4, PT ;  /* 0x0000000479007c0c */ /* 0x000fe4000bf06270 */
[----:B------:R-:W-:Y:S02]  /*fec0*/  SEL R28, R28, RZ, P6 ;  /* 0x000000ff1c1c7207 */ /* 0x000fe40003000000 */
[----:B------:R-:W-:Y:S02]  /*fed0*/  LOP3.LUT R120, R0, 0x3c, RZ, 0xfc, !PT ;  /* 0x0000003c00787812 */ /* 0x000fe400078efcff */
[----:B------:R-:W-:Y:S02]  /*fee0*/  ISETP.NE.U32.AND P2, PT, R28, RZ, PT ;  /* 0x000000ff1c00720c */ /* 0x000fe40003f45070 */
[----:B------:R-:W-:Y:S02]  /*fef0*/  SEL R28, RZ, 0x4, P0 ;  /* 0x00000004ff1c7807 */ /* 0x000fe40000000000 */
[----:B------:R-:W-:-:S02]  /*ff00*/  ISETP.GE.AND P0, PT, R120, UR4, PT ;  /* 0x0000000478007c0c */ /* 0x000fc4000bf06270 */
[----:B------:R-:W2:Y:S01]  /*ff10*/  S2R R120, SR_TID.X ;  /* 0x0000000000787919 */ /* 0x000ea20000002100 */
[----:B------:R-:W-:Y:S01]  /*ff20*/  LOP3.LUT R121, R0, 0x40, RZ, 0xfc, !PT ;  /* 0x0000004000797812 */ /* 0x000fe200078efcff */
[----:B------:R-:W-:Y:S01]  /*ff30*/  IMAD.WIDE R36, R118, 0x4, R36 ;  /* 0x0000000476247825 */ /* 0x000fe200078e0224 */
[----:B------:R-:W-:Y:S02]  /*ff40*/  SEL R28, R28, RZ, P6 ;  /* 0x000000ff1c1c7207 */ /* 0x000fe40003000000 */
[----:B------:R-:W-:Y:S02]  /*ff50*/  SEL R29, RZ, 0x4, P0 ;  /* 0x00000004ff1d7807 */ /* 0x000fe40000000000 */
[----:B------:R-:W-:Y:S01]  /*ff60*/  ISETP.GE.AND P0, PT, R121, UR4, PT ;  /* 0x0000000479007c0c */ /* 0x000fe2000bf06270 */
[----:B------:R1:W-:Y:S01]  /*ff70*/  LDGSTS.E [R2+0x23000], [R36.64], P1 ;  /* 0x2300000024027fae */ /* 0x0003e20008921846 */
[----:B------:R-:W-:Y:S02]  /*ff80*/  LOP3.LUT R121, R0, 0x44, RZ, 0xfc, !PT ;  /* 0x0000004400797812 */ /* 0x000fe400078efcff */
[----:B------:R-:W-:-:S02]  /*ff90*/  ISETP.NE.U32.AND P1, PT, R28, RZ, PT ;  /* 0x000000ff1c00720c */ /* 0x000fc40003f25070 */
[----:B------:R-:W-:Y:S02]  /*ffa0*/  SEL R29, R29, RZ, P6 ;  /* 0x000000ff1d1d7207 */ /* 0x000fe40003000000 */
[----:B------:R-:W-:Y:S02]  /*ffb0*/  SEL R28, RZ, 0x4, P0 ;  /* 0x00000004ff1c7807 */ /* 0x000fe40000000000 */
[----:B------:R-:W-:Y:S02]  /*ffc0*/  ISETP.GE.AND P0, PT, R121, UR4, PT ;  /* 0x0000000479007c0c */ /* 0x000fe4000bf06270 */
[----:B--2---:R-:W-:-:S04]  /*ffd0*/  SHF.R.U32.HI R115, RZ, 0x6, R120 ;  /* 0x00000006ff737819 */ /* 0x004fc80000011678 */
[----:B------:R-:W-:Y:S01]  /*ffe0*/  SGXT.U32 R115, R115, 0x1 ;  /* 0x000000017373781a */ /* 0x000fe20000000000 */
[----:B------:R-:W-:Y:S01]  /*fff0*/  IMAD.WIDE R40, R118, 0x4, R40 ;  /* 0x0000000476287825 */ /* 0x000fe200078e0228 */
[----:B------:R-:W-:Y:S02]  /*10000*/  ISETP.NE.U32.AND P4, PT, R29, RZ, PT ;  /* 0x000000ff1d00720c */ /* 0x000fe40003f85070 */
[----:B------:R-:W-:Y:S02]  /*10010*/  LOP3.LUT R115, R115, 0x48, RZ, 0xfc, !PT ;  /* 0x0000004873737812 */ /* 0x000fe400078efcff */
[----:B------:R-:W-:Y:S01]  /*10020*/  SEL R28, R28, RZ, P6 ;  /* 0x000000ff1c1c7207 */ /* 0x000fe20003000000 */
[----:B------:R2:W-:Y:S01]  /*10030*/  LDGSTS.E [R2+0x23400], [R40.64], P2 ;  /* 0x2340000028027fae */ /* 0x0005e20009121846 */
[----:B------:R-:W-:Y:S02]  /*10040*/  SEL R29, RZ, 0x4, P0 ;  /* 0x00000004ff1d7807 */ /* 0x000fe40000000000 */
[----:B------:R-:W-:-:S02]  /*10050*/  ISETP.GE.AND P0, PT, R115, UR4, PT ;  /* 0x0000000473007c0c */ /* 0x000fc4000bf06270 */
[----:B------:R-:W-:Y:S02]  /*10060*/  ISETP.NE.U32.AND P2, PT, R28, RZ, PT ;  /* 0x000000ff1c00720c */ /* 0x000fe40003f45070 */
[----:B------:R-:W-:Y:S02]  /*10070*/  SEL R29, R29, RZ, P6 ;  /* 0x000000ff1d1d7207 */ /* 0x000fe40003000000 */
[----:B------:R-:W-:Y:S02]  /*10080*/  SEL R28, RZ, 0x4, P0 ;  /* 0x00000004ff1c7807 */ /* 0x000fe40000000000 */
[----:B------:R-:W-:Y:S02]  /*10090*/  SHF.R.U32.HI R119, RZ, 0x6, R120 ;  /* 0x00000006ff777819 */ /* 0x000fe40000011678 */
[----:B------:R-:W-:Y:S01]  /*100a0*/  ISETP.NE.U32.AND P3, PT, R29, RZ, PT ;  /* 0x000000ff1d00720c */ /* 0x000fe20003f65070 */
[----:B------:R-:W-:Y:S01]  /*100b0*/  IMAD.SHL.U32 R29, R120, 0x200, RZ ;  /* 0x00000200781d7824 */ /* 0x000fe200078e00ff */
[----:B------:R-:W-:-:S02]  /*100c0*/  SEL R28, R28, RZ, P6 ;  /* 0x000000ff1c1c7207 */ /* 0x000fc40003000000 */
[----:B------:R-:W-:Y:S02]  /*100d0*/  SGXT.U32 R119, R119, 0x1 ;  /* 0x000000017777781a */ /* 0x000fe40000000000 */
[----:B------:R-:W-:Y:S02]  /*100e0*/  ISETP.NE.U32.AND P0, PT, R28, RZ, PT ;  /* 0x000000ff1c00720c */ /* 0x000fe40003f05070 */
[----:B------:R-:W-:Y:S01]  /*100f0*/  LOP3.LUT R119, R119, 0x4c, RZ, 0xfc, !PT ;  /* 0x0000004c77777812 */ /* 0x000fe200078efcff */
[----:B------:R-:W-:Y:S01]  /*10100*/  IMAD.WIDE R44, R118, 0x4, R44 ;  /* 0x00000004762c7825 */ /* 0x000fe200078e022c */
[----:B------:R-:W-:-:S03]  /*10110*/  LOP3.LUT R28, R29, 0x3000, RZ, 0xc0, !PT ;  /* 0x000030001d1c7812 */ /* 0x000fc600078ec0ff */
[----:B------:R-:W-:Y:S01]  /*10120*/  IMAD.SHL.U32 R29, R120, 0x20, RZ ;  /* 0x00000020781d7824 */ /* 0x000fe200078e00ff */
[----:B------:R-:W-:Y:S01]  /*10130*/  LOP3.LUT R121, R0, 0x50, RZ, 0xfc, !PT ;  /* 0x0000005000797812 */ /* 0x000fe200078efcff */
[----:B------:R4:W-:Y:S01]  /*10140*/  LDGSTS.E [R2+0x23800], [R44.64], P1 ;  /* 0x238000002c027fae */ /* 0x0009e20008921846 */
[----:B------:R-:W-:Y:S02]  /*10150*/  ISETP.GE.AND P5, PT, R119, UR4, PT ;  /* 0x0000000477007c0c */ /* 0x000fe4000bfa6270 */
[----:B------:R-:W-:Y:S02]  /*10160*/  LOP3.LUT R28, R28, 0x60, R29, 0xf8, !PT ;  /* 0x000000601c1c7812 */ /* 0x000fe400078ef81d */
[----:B------:R-:W-:Y:S02]  /*10170*/  ISETP.GE.AND P1, PT, R121, UR4, PT ;  /* 0x0000000479007c0c */ /* 0x000fe4000bf26270 */
[----:B------:R-:W-:Y:S02]  /*10180*/  SEL R29, RZ, 0x4, P5 ;  /* 0x00000004ff1d7807 */ /* 0x000fe40002800000 */
[----:B------:R-:W-:-:S02]  /*10190*/  LOP3.LUT R121, R0, 0x54, RZ, 0xfc, !PT ;  /* 0x0000005400797812 */ /* 0x000fc400078efcff */
[----:B------:R-:W-:Y:S02]  /*101a0*/  SEL R29, R29, RZ, P6 ;  /* 0x000000ff1d1d7207 */ /* 0x000fe40003000000 */
[----:B---3--:R-:W-:Y:S02]  /*101b0*/  SEL R32, RZ, 0x4, P1 ;  /* 0x00000004ff207807 */ /* 0x008fe40000800000 */
[----:B------:R-:W-:Y:S01]  /*101c0*/  ISETP.GE.AND P5, PT, R121, UR4, PT ;  /* 0x0000000479007c0c */ /* 0x000fe2000bfa6270 */
[----:B------:R-:W-:Y:S01]  /*101d0*/  IMAD.WIDE R48, R118, 0x4, R48 ;  /* 0x0000000476307825 */ /* 0x000fe200078e0230 */
[----:B------:R-:W-:Y:S02]  /*101e0*/  LOP3.LUT R117, R0, 0x58, RZ, 0xfc, !PT ;  /* 0x0000005800757812 */ /* 0x000fe400078efcff */
[----:B------:R-:W-:Y:S01]  /*101f0*/  ISETP.NE.U32.AND P1, PT, R29, RZ, PT ;  /* 0x000000ff1d00720c */ /* 0x000fe20003f25070 */
[----:B------:R-:W-:Y:S01]  /*10200*/  IMAD.WIDE R52, R118, 0x4, R52 ;  /* 0x0000000476347825 */ /* 0x000fe200078e0234 */
[----:B------:R-:W-:Y:S01]  /*10210*/  SEL R32, R32, RZ, P6 ;  /* 0x000000ff20207207 */ /* 0x000fe20003000000 */
[----:B------:R3:W-:Y:S01]  /*10220*/  LDGSTS.E [R2+0x23c00], [R48.64], P4 ;  /* 0x23c0000030027fae */ /* 0x0007e2000a121846 */
[----:B------:R-:W-:-:S02]  /*10230*/  SEL R29, RZ, 0x4, P5 ;  /* 0x00000004ff1d7807 */ /* 0x000fc40002800000 */
[----:B------:R-:W-:Y:S01]  /*10240*/  ISETP.GE.AND P5, PT, R117, UR4, PT ;  /* 0x0000000475007c0c */ /* 0x000fe2000bfa6270 */
[----:B------:R-:W-:Y:S01]  /*10250*/  IMAD.WIDE R56, R118, 0x4, R56 ;  /* 0x0000000476387825 */ /* 0x000fe200078e0238 */
[----:B------:R-:W-:Y:S01]  /*10260*/  LOP3.LUT R121, R0, 0x5c, RZ, 0xfc, !PT ;  /* 0x0000005c00797812 */ /* 0x000fe200078efcff */
[----:B------:R1:W-:Y:S01]  /*10270*/  LDGSTS.E [R2+0x24000], [R52.64], P2 ;  /* 0x2400000034027fae */ /* 0x0003e20009121846 */
[----:B------:R-:W-:Y:S02]  /*10280*/  ISETP.NE.U32.AND P4, PT, R32, RZ, PT ;  /* 0x000000ff2000720c */ /* 0x000fe40003f85070 */
[----:B------:R-:W-:Y:S01]  /*10290*/  SEL R29, R29, RZ, P6 ;  /* 0x000000ff1d1d7207 */ /* 0x000fe20003000000 */
[----:B------:R-:W-:Y:S01]  /*102a0*/  IMAD.WIDE R60, R118, 0x4, R60 ;  /* 0x00000004763c7825 */ /* 0x000fe200078e023c */
[----:B------:R-:W-:Y:S01]  /*102b0*/  SEL R32, RZ, 0x4, P5 ;  /* 0x00000004ff207807 */ /* 0x000fe20002800000 */
[----:B------:R3:W-:Y:S01]  /*102c0*/  LDGSTS.E [R2+0x24400], [R56.64], P3 ;  /* 0x2440000038027fae */ /* 0x0007e20009921846 */
[----:B------:R-:W-:-:S02]  /*102d0*/  ISETP.GE.AND P2, PT, R121, UR4, PT ;  /* 0x0000000479007c0c */ /* 0x000fc4000bf46270 */
[----:B------:R-:W-:Y:S01]  /*102e0*/  ISETP.NE.U32.AND P3, PT, R29, RZ, PT ;  /* 0x000000ff1d00720c */ /* 0x000fe20003f65070 */
[----:B------:R3:W-:Y:S01]  /*102f0*/  LDGSTS.E [R2+0x24800], [R60.64], P0 ;  /* 0x248000003c027fae */ /* 0x0007e20008121846 */
[----:B------:R-:W-:Y:S02]  /*10300*/  SEL R32, R32, RZ, P6 ;  /* 0x000000ff20207207 */ /* 0x000fe40003000000 */
[C---:B------:R-:W-:Y:S02]  /*10310*/  LOP3.LUT R117, R0.reuse, 0x60, RZ, 0xfc, !PT ;  /* 0x0000006000757812 */ /* 0x040fe400078efcff */
[----:B------:R-:W-:Y:S02]  /*10320*/  SEL R29, RZ, 0x4, P2 ;  /* 0x00000004ff1d7807 */ /* 0x000fe40001000000 */
[----:B------:R-:W-:Y:S02]  /*10330*/  LOP3.LUT R121, R0, 0x64, RZ, 0xfc, !PT ;  /* 0x0000006400797812 */ /* 0x000fe400078efcff */
[----:B------:R-:W-:-:S02]  /*10340*/  ISETP.GE.AND P2, PT, R117, UR4, PT ;  /* 0x0000000475007c0c */ /* 0x000fc4000bf46270 */
[----:B------:R-:W-:Y:S02]  /*10350*/  ISETP.NE.U32.AND P0, PT, R32, RZ, PT ;  /* 0x000000ff2000720c */ /* 0x000fe40003f05070 */
[----:B------:R-:W-:Y:S02]  /*10360*/  SEL R32, R29, RZ, P6 ;  /* 0x000000ff1d207207 */ /* 0x000fe40003000000 */
[----:B------:R-:W-:Y:S02]  /*10370*/  ISETP.GE.AND P5, PT, R121, UR4, PT ;  /* 0x0000000479007c0c */ /* 0x000fe4000bfa6270 */
[----:B------:R-:W-:Y:S01]  /*10380*/  LOP3.LUT R121, R0, 0x68, RZ, 0xfc, !PT ;  /* 0x0000006800797812 */ /* 0x000fe200078efcff */
[----:B------:R-:W-:Y:S01]  /*10390*/  IMAD.WIDE R64, R118, 0x4, R64 ;  /* 0x0000000476407825 */ /* 0x000fe200078e0240 */
[----:B------:R-:W-:Y:S02]  /*103a0*/  SEL R29, RZ, 0x4, P2 ;  /* 0x00000004ff1d7807 */ /* 0x000fe40001000000 */
[----:B------:R-:W-:Y:S01]  /*103b0*/  ISETP.NE.U32.AND P2, PT, R32, RZ, PT ;  /* 0x000000ff2000720c */ /* 0x000fe20003f45070 */
[----:B------:R-:W-:Y:S01]  /*103c0*/  IMAD.WIDE R68, R118, 0x4, R68 ;  /* 0x0000000476447825 */ /* 0x000fe200078e0244 */
[----:B------:R-:W-:Y:S01]  /*103d0*/  SEL R32, RZ, 0x4, P5 ;  /* 0x00000004ff207807 */ /* 0x000fe20002800000 */
[----:B------:R1:W-:Y:S01]  /*103e0*/  LDGSTS.E [R2+0x24c00], [R64.64], P1 ;  /* 0x24c0000040027fae */ /* 0x0003e20008921846 */
[----:B------:R-:W-:-:S02]  /*103f0*/  ISETP.GE.AND P5, PT, R121, UR4, PT ;  /* 0x0000000479007c0c */ /* 0x000fc4000bfa6270 */
[----:B------:R-:W-:Y:S01]  /*10400*/  LOP3.LUT R121, R0, 0x6c, RZ, 0xfc, !PT ;  /* 0x0000006c00797812 */ /* 0x000fe200078efcff */
[----:B------:R1:W-:Y:S01]  /*10410*/  LDGSTS.E [R2+0x25000], [R68.64], P4 ;  /* 0x2500000044027fae */ /* 0x0003e2000a121846 */
[----:B------:R-:W-:Y:S02]  /*10420*/  SEL R29, R29, RZ, P6 ;  /* 0x000000ff1d1d7207 */ /* 0x000fe40003000000 */
[----:B------:R-:W-:Y:S01]  /*10430*/  SEL R32, R32, RZ, P6 ;  /* 0x000000ff20207207 */ /* 0x000fe20003000000 */
[C---:B------:R-:W-:Y:S01]  /*10440*/  IMAD.WIDE R72, R118.reuse, 0x4, R72 ;  /* 0x0000000476487825 */ /* 0x040fe200078e0248 */
[----:B------:R-:W-:Y:S02]  /*10450*/  ISETP.GE.AND P4, PT, R121, UR4, PT ;  /* 0x0000000479007c0c */ /* 0x000fe4000bf86270 */
[----:B------:R-:W-:Y:S01]  /*10460*/  ISETP.NE.U32.AND P1, PT, R29, RZ, PT ;  /* 0x000000ff1d00720c */ /* 0x000fe20003f25070 */
[----:B------:R-:W-:Y:S01]  /*10470*/  IMAD.WIDE R76, R118, 0x4, R76 ;  /* 0x00000004764c7825 */ /* 0x000fe200078e024c */
[----:B------:R-:W-:Y:S01]  /*10480*/  SEL R29, RZ, 0x4, P5 ;  /* 0x00000004ff1d7807 */ /* 0x000fe20002800000 */
[----:B------:R1:W-:Y:S01]  /*10490*/  LDGSTS.E [R2+0x25400], [R72.64], P3 ;  /* 0x2540000048027fae */ /* 0x0003e20009921846 */
[----:B------:R-:W-:Y:S01]  /*104a0*/  ISETP.NE.U32.AND P5, PT, R32, RZ, PT ;  /* 0x000000ff2000720c */ /* 0x000fe20003fa5070 */
[----:B------:R-:W-:Y:S01]  /*104b0*/  IMAD.WIDE R80, R118, 0x4, R80 ;  /* 0x0000000476507825 */ /* 0x000fe200078e0250 */
[----:B------:R-:W-:Y:S01]  /*104c0*/  SEL R32, RZ, 0x4, P4 ;  /* 0x00000004ff207807 */ /* 0x000fe20002000000 */
[----:B------:R1:W-:Y:S01]  /*104d0*/  LDGSTS.E [R2+0x25800], [R76.64], P0 ;  /* 0x258000004c027fae */ /* 0x0003e20008121846 */
[----:B------:R-:W-:-:S02]  /*104e0*/  LOP3.LUT R117, R0, 0x70, RZ, 0xfc, !PT ;  /* 0x0000007000757812 */ /* 0x000fc400078efcff */
[----:B------:R-:W-:Y:S01]  /*104f0*/  LOP3.LUT R121, R0, 0x74, RZ, 0xfc, !PT ;  /* 0x0000007400797812 */ /* 0x000fe200078efcff */
[----:B------:R3:W-:Y:S01]  /*10500*/  LDGSTS.E [R2+0x25c00], [R80.64], P2 ;  /* 0x25c0000050027fae */ /* 0x0007e20009121846 */
[----:B------:R-:W-:Y:S02]  /*10510*/  SEL R32, R32, RZ, P6 ;  /* 0x000000ff20207207 */ /* 0x000fe40003000000 */
[----:B------:R-:W-:Y:S02]  /*10520*/  SEL R29, R29, RZ, P6 ;  /* 0x000000ff1d1d7207 */ /* 0x000fe40003000000 */
[----:B------:R-:W-:Y:S02]  /*10530*/  ISETP.GE.AND P3, PT, R117, UR4, PT ;  /* 0x0000000475007c0c */ /* 0x000fe4000bf66270 */
[----:B------:R-:W-:Y:S02]  /*10540*/  ISETP.GE.AND P2, PT, R121, UR4, PT ;  /* 0x0000000479007c0c */ /* 0x000fe4000bf46270 */
[----:B------:R-:W-:-:S02]  /*10550*/  LOP3.LUT R121, R0, 0x78, RZ, 0xfc, !PT ;  /* 0x0000007800797812 */ /* 0x000fc400078efcff */
[----:B------:R-:W-:Y:S02]  /*10560*/  ISETP.NE.U32.AND P0, PT, R32, RZ, PT ;  /* 0x000000ff2000720c */ /* 0x000fe40003f05070 */
[----:B------:R-:W-:Y:S02]  /*10570*/  ISETP.NE.U32.AND P4, PT, R29, RZ, PT ;  /* 0x000000ff1d00720c */ /* 0x000fe40003f85070 */
[----:B------:R-:W-:Y:S02]  /*10580*/  SEL R32, RZ, 0x4, P3 ;  /* 0x00000004ff207807 */ /* 0x000fe40001800000 */
[----:B------:R-:W-:Y:S02]  /*10590*/  ISETP.GE.AND P3, PT, R121, UR4, PT ;  /* 0x0000000479007c0c */ /* 0x000fe4000bf66270 */
[----:B------:R-:W-:Y:S01]  /*105a0*/  SEL R29, RZ, 0x4, P2 ;  /* 0x00000004ff1d7807 */ /* 0x000fe20001000000 */
[----:B------:R-:W-:Y:S01]  /*105b0*/  IMAD.WIDE R84, R118, 0x4, R84 ;  /* 0x0000000476547825 */ /* 0x000fe200078e0254 */
[----:B------:R-:W-:-:S02]  /*105c0*/  LOP3.LUT R121, R0, 0x7c, RZ, 0xfc, !PT ;  /* 0x0000007c00797812 */ /* 0x000fc400078efcff */
[----:B------:R-:W-:Y:S02]  /*105d0*/  SEL R29, R29, RZ, P6 ;  /* 0x000000ff1d1d7207 */ /* 0x000fe40003000000 */
[----:B------:R-:W-:Y:S01]  /*105e0*/  ISETP.GE.AND P2, PT, R121, UR4, PT ;  /* 0x0000000479007c0c */ /* 0x000fe2000bf46270 */
[----:B------:R-:W-:Y:S01]  /*105f0*/  IMAD.SHL.U32 R33, R120, 0x4, RZ ;  /* 0x0000000478217824 */ /* 0x000fe200078e00ff */
[----:B------:R1:W-:Y:S01]  /*10600*/  LDGSTS.E [R2+0x26000], [R84.64], P1 ;  /* 0x2600000054027fae */ /* 0x0003e20008921846 */
[----:B------:R-:W-:Y:S01]  /*10610*/  ISETP.NE.U32.AND P1, PT, R29, RZ, PT ;  /* 0x000000ff1d00720c */ /* 0x000fe20003f25070 */
[----:B------:R-:W-:Y:S01]  /*10620*/  IMAD.WIDE R88, R118, 0x4, R88 ;  /* 0x0000000476587825 */ /* 0x000fe200078e0258 */
[----:B------:R-:W-:Y:S02]  /*10630*/  SEL R29, RZ, 0x4, P2 ;  /* 0x00000004ff1d7807 */ /* 0x000fe40001000000 */
[----:B------:R-:W-:Y:S01]  /*10640*/  LOP3.LUT R121, R0, 0x2, RZ, 0xfc, !PT ;  /* 0x0000000200797812 */ /* 0x000fe200078efcff */
[----:B------:R-:W-:Y:S01]  /*10650*/  IMAD.WIDE R92, R118, 0x4, R92 ;  /* 0x00000004765c7825 */ /* 0x000fe200078e025c */
[----:B------:R-:W-:Y:S01]  /*10660*/  SEL R32, R32, RZ, P6 ;  /* 0x000000ff20207207 */ /* 0x000fe20003000000 */
[----:B------:R1:W-:Y:S01]  /*10670*/  LDGSTS.E [R2+0x26400], [R88.64], P5 ;  /* 0x2640000058027fae */ /* 0x0003e2000a921846 */
[----:B------:R-:W-:Y:S01]  /*10680*/  LOP3.LUT R28, R28, 0x170, R33, 0x78, !PT ;  /* 0x000001701c1c7812 */ /* 0x000fe200078e7821 */
[----:B------:R-:W-:Y:S01]  /*10690*/  IMAD.WIDE R96, R118, 0x4, R96 ;  /* 0x0000000476607825 */ /* 0x000fe200078e0260 */
[----:B------:R-:W-:Y:S01]  /*106a0*/  SEL R33, RZ, 0x4, P3 ;  /* 0x00000004ff217807 */ /* 0x000fe20001800000 */
[----:B------:R3:W-:Y:S01]  /*106b0*/  LDGSTS.E [R2+0x26800], [R92.64], P4 ;  /* 0x268000005c027fae */ /* 0x0007e2000a121846 */
[----:B------:R-:W-:-:S02]  /*106c0*/  SEL R29, R29, RZ, P6 ;  /* 0x000000ff1d1d7207 */ /* 0x000fc40003000000 */
[----:B------:R-:W-:Y:S01]  /*106d0*/  ISETP.GE.AND P5, PT, R121, UR4, PT ;  /* 0x0000000479007c0c */ /* 0x000fe2000bfa6270 */
[----:B------:R3:W-:Y:S01]  /*106e0*/  LDGSTS.E [R2+0x26c00], [R96.64], P0 ;  /* 0x26c0000060027fae */ /* 0x0007e20008121846 */
[----:B------:R-:W-:Y:S02]  /*106f0*/  LOP3.LUT R117, R0, 0x6, RZ, 0xfc, !PT ;  /* 0x0000000600757812 */ /* 0x000fe400078efcff */
[----:B------:R-:W-:Y:S02]  /*10700*/  ISETP.NE.U32.AND P3, PT, R32, RZ, PT ;  /* 0x000000ff2000720c */ /* 0x000fe40003f65070 */
[----:B------:R-:W-:Y:S02]  /*10710*/  SEL R32, R33, RZ, P6 ;  /* 0x000000ff21207207 */ /* 0x000fe40003000000 */
[----:B------:R-:W-:Y:S02]  /*10720*/  ISETP.NE.U32.AND P4, PT, R29, RZ, PT ;  /* 0x000000ff1d00720c */ /* 0x000fe40003f85070 */
[----:B------:R-:W-:-:S02]  /*10730*/  SEL R29, RZ, 0x4, P5 ;  /* 0x00000004ff1d7807 */ /* 0x000fc40002800000 */
[----:B------:R-:W-:Y:S02]  /*10740*/  ISETP.GE.AND P0, PT, R117, UR4, PT ;  /* 0x0000000475007c0c */ /* 0x000fe4000bf06270 */
[----:B------:R-:W-:Y:S02]  /*10750*/  LOP3.LUT R121, R0, 0xa, RZ, 0xfc, !PT ;  /* 0x0000000a00797812 */ /* 0x000fe400078efcff */
[----:B------:R-:W-:Y:S01]  /*10760*/  ISETP.NE.U32.AND P2, PT, R32, RZ, PT ;  /* 0x000000ff2000720c */ /* 0x000fe20003f45070 */
[C---:B------:R-:W-:Y:S01]  /*10770*/  IMAD.WIDE R100, R118.reuse, 0x4, R100 ;  /* 0x0000000476647825 */ /* 0x040fe200078e0264 */
[----:B------:R-:W-:Y:S02]  /*10780*/  SEL R29, R29, RZ, P6 ;  /* 0x000000ff1d1d7207 */ /* 0x000fe40003000000 */
[----:B------:R-:W-:Y:S01]  /*10790*/  SEL R32, RZ, 0x4, P0 ;  /* 0x00000004ff207807 */ /* 0x000fe20000000000 */
[----:B------:R-:W-:Y:S01]  /*107a0*/  IMAD.WIDE R104, R118, 0x4, R104 ;  /* 0x0000000476687825 */ /* 0x000fe200078e0268 */
[----:B------:R-:W-:Y:S01]  /*107b0*/  ISETP.GE.AND P5, PT, R121, UR4, PT ;  /* 0x0000000479007c0c */ /* 0x000fe2000bfa6270 */
[----:B------:R3:W-:Y:S01]  /*107c0*/  LDGSTS.E [R2+0x27000], [R100.64], P3 ;  /* 0x2700000064027fae */ /* 0x0007e20009921846 */
[----:B------:R-:W-:-:S02]  /*107d0*/  ISETP.NE.U32.AND P0, PT, R29, RZ, PT ;  /* 0x000000ff1d00720c */ /* 0x000fc40003f05070 */
[----:B------:R-:W-:Y:S01]  /*107e0*/  SEL R32, R32, RZ, P6 ;  /* 0x000000ff20207207 */ /* 0x000fe20003000000 */
[----:B------:R3:W-:Y:S01]  /*107f0*/  LDGSTS.E [R2+0x27400], [R104.64], P1 ;  /* 0x2740000068027fae */ /* 0x0007e20008921846 */
[C---:B------:R-:W-:Y:S02]  /*10800*/  LOP3.LUT R117, R0.reuse, 0xe, RZ, 0xfc, !PT ;  /* 0x0000000e00757812 */ /* 0x040fe400078efcff */
[----:B------:R-:W-:Y:S02]  /*10810*/  SEL R29, RZ, 0x4, P5 ;  /* 0x00000004ff1d7807 */ /* 0x000fe40002800000 */
[----:B------:R-:W-:Y:S02]  /*10820*/  LOP3.LUT R121, R0, 0x12, RZ, 0xfc, !PT ;  /* 0x0000001200797812 */ /* 0x000fe400078efcff */
[----:B------:R-:W-:Y:S02]  /*10830*/  ISETP.GE.AND P3, PT, R117, UR4, PT ;  /* 0x0000000475007c0c */ /* 0x000fe4000bf66270 */
[----:B------:R-:W-:-:S02]  /*10840*/  ISETP.NE.U32.AND P1, PT, R32, RZ, PT ;  /* 0x000000ff2000720c */ /* 0x000fc40003f25070 */
        /* <DEDUP_REMOVED lines=28> */
[----:B------:R-:W-:Y:S02]  /*10a10*/  ISETP.GE.AND P4, PT, R117, UR4, PT ;  /* 0x0000000475007c0c */ /* 0x000fe4000bf86270 */
[----:B------:R-:W-:Y:S02]  /*10a20*/  ISETP.GE.AND P3, PT, R121, UR4, PT ;  /* 0x0000000479007c0c */ /* 0x000fe4000bf66270 */
[----:B------:R-:W-:Y:S02]  /*10a30*/  LOP3.LUT R121, R0, 0x26, RZ, 0xfc, !PT ;  /* 0x0000002600797812 */ /* 0x000fe400078efcff */
[----:B------:R-:W-:-:S02]  /*10a40*/  ISETP.NE.U32.AND P1, PT, R32, RZ, PT ;  /* 0x000000ff2000720c */ /* 0x000fc40003f25070 */
[----:B------:R-:W-:Y:S01]  /*10a50*/  SEL R32, RZ, 0x4, P4 ;  /* 0x00000004ff207807 */ /* 0x000fe20002000000 */
[----:B-1----:R-:W1:Y:S01]  /*10a60*/  S2R R109, SR_TID.X ;  /* 0x00000000006d7919 */ /* 0x002e620000002100 */
[----:B------:R-:W-:Y:S01]  /*10a70*/  ISETP.GE.AND P4, PT, R121, UR4, PT ;  /* 0x0000000479007c0c */ /* 0x000fe2000bf86270 */
[----:B------:R-:W-:Y:S01]  /*10a80*/  IMAD.WIDE R66, R118, 0x4, R66 ;  /* 0x0000000476427825 */ /* 0x000fe200078e0242 */
[----:B------:R-:W-:Y:S02]  /*10a90*/  SEL R32, R32, RZ, P6 ;  /* 0x000000ff20207207 */ /* 0x000fe40003000000 */
[----:B------:R-:W-:Y:S02]  /*10aa0*/  SEL R33, RZ, 0x4, P4 ;  /* 0x00000004ff217807 */ /* 0x000fe40002000000 */
[----:B------:R1:W-:Y:S01]  /*10ab0*/  LDGSTS.E [R252+0x20e00], [R66.64], P2 ;  /* 0x20e0000042fc7fae */ /* 0x0003e20009121846 */
[----:B------:R-:W-:Y:S02]  /*10ac0*/  ISETP.NE.U32.AND P2, PT, R32, RZ, PT ;  /* 0x000000ff2000720c */ /* 0x000fe40003f45070 */
[----:B------:R-:W-:-:S02]  /*10ad0*/  SEL R32, R33, RZ, P6 ;  /* 0x000000ff21207207 */ /* 0x000fc40003000000 */
[----:B------:R-:W2:Y:S01]  /*10ae0*/  S2R R33, SR_TID.X ;  /* 0x0000000000217919 */ /* 0x000ea20000002100 */
[----:B------:R-:W-:-:S04]  /*10af0*/  SEL R29, R29, RZ, P6 ;  /* 0x000000ff1d1d7207 */ /* 0x000fc80003000000 */
[----:B------:R-:W-:Y:S02]  /*10b00*/  ISETP.NE.U32.AND P0, PT, R29, RZ, PT ;  /* 0x000000ff1d00720c */ /* 0x000fe40003f05070 */
[----:B-1----:R-:W-:-:S04]  /*10b10*/  SHF.R.U32.HI R37, RZ, 0x6, R109 ;  /* 0x00000006ff257819 */ /* 0x002fc8000001166d */
[----:B------:R-:W-:Y:S02]  /*10b20*/  SGXT.U32 R37, R37, 0x1 ;  /* 0x000000012525781a */ /* 0x000fe40000000000 */
[----:B------:R-:W-:Y:S02]  /*10b30*/  SEL R29, RZ, 0x4, P3 ;  /* 0x00000004ff1d7807 */ /* 0x000fe40001800000 */
[----:B------:R-:W-:Y:S02]  /*10b40*/  LOP3.LUT R37, R37, 0x2a, RZ, 0xfc, !PT ;  /* 0x0000002a25257812 */ /* 0x000fe400078efcff */
[----:B------:R-:W-:Y:S02]  /*10b50*/  SEL R29, R29, RZ, P6 ;  /* 0x000000ff1d1d7207 */ /* 0x000fe40003000000 */
[----:B--2---:R-:W-:Y:S02]  /*10b60*/  SHF.R.U32.HI R41, RZ, 0x6, R33 ;  /* 0x00000006ff297819 */ /* 0x004fe40000011621 */
[----:B------:R-:W-:-:S02]  /*10b70*/  ISETP.GE.AND P4, PT, R37, UR4, PT ;  /* 0x0000000425007c0c */ /* 0x000fc4000bf86270 */
[----:B------:R-:W-:Y:S01]  /*10b80*/  SGXT.U32 R41, R41, 0x1 ;  /* 0x000000012929781a */ /* 0x000fe20000000000 */
[C---:B------:R-:W-:Y:S01]  /*10b90*/  IMAD.WIDE R74, R118.reuse, 0x4, R74 ;  /* 0x00000004764a7825 */ /* 0x040fe200078e024a */
[----:B------:R-:W-:Y:S02]  /*10ba0*/  ISETP.NE.U32.AND P3, PT, R29, RZ, PT ;  /* 0x000000ff1d00720c */ /* 0x000fe40003f65070 */
[----:B------:R-:W-:Y:S01]  /*10bb0*/  SEL R29, RZ, 0x4, P4 ;  /* 0x00000004ff1d7807 */ /* 0x000fe20002000000 */
[C---:B------:R-:W-:Y:S01]  /*10bc0*/  IMAD.WIDE R78, R118.reuse, 0x4, R78 ;  /* 0x00000004764e7825 */ /* 0x040fe200078e024e */
[----:B------:R-:W-:Y:S01]  /*10bd0*/  LOP3.LUT R41, R41, 0x2e, RZ, 0xfc, !PT ;  /* 0x0000002e29297812 */ /* 0x000fe200078efcff */
[----:B------:R1:W-:Y:S01]  /*10be0*/  LDGSTS.E [R252+0x21200], [R74.64], P5 ;  /* 0x212000004afc7fae */ /* 0x0003e2000a921846 */
[----:B------:R-:W-:Y:S01]  /*10bf0*/  SEL R29, R29, RZ, P6 ;  /* 0x000000ff1d1d7207 */ /* 0x000fe20003000000 */
[----:B------:R-:W-:Y:S01]  /*10c00*/  IMAD.WIDE R70, R118, 0x4, R70 ;  /* 0x0000000476467825 */ /* 0x000fe200078e0246 */
[----:B------:R-:W-:Y:S01]  /*10c10*/  ISETP.GE.AND P5, PT, R41, UR4, PT ;  /* 0x0000000429007c0c */ /* 0x000fe2000bfa6270 */
[----:B------:R2:W-:Y:S01]  /*10c20*/  LDGSTS.E [R252+0x21600], [R78.64], P0 ;  /* 0x216000004efc7fae */ /* 0x0005e20008121846 */
[----:B------:R-:W-:-:S02]  /*10c30*/  LOP3.LUT R117, R0, 0x32, RZ, 0xfc, !PT ;  /* 0x0000003200757812 */ /* 0x000fc400078efcff */
[----:B------:R-:W-:Y:S01]  /*10c40*/  ISETP.NE.U32.AND P0, PT, R29, RZ, PT ;  /* 0x000000ff1d00720c */ /* 0x000fe20003f05070 */
[----:B------:R1:W-:Y:S01]  /*10c50*/  LDGSTS.E [R252+0x21a00], [R70.64], P1 ;  /* 0x21a0000046fc7fae */ /* 0x0003e20008921846 */
[----:B------:R-:W-:Y:S02]  /*10c60*/  SEL R29, RZ, 0x4, P5 ;  /* 0x00000004ff1d7807 */ /* 0x000fe40002800000 */
[----:B------:R-:W-:Y:S02]  /*10c70*/  ISETP.GE.AND P1, PT, R117, UR4, PT ;  /* 0x0000000475007c0c */ /* 0x000fe4000bf26270 */
[----:B------:R-:W-:Y:S01]  /*10c80*/  LOP3.LUT R121, R0, 0x36, RZ, 0xfc, !PT ;  /* 0x0000003600797812 */ /* 0x000fe200078efcff */
[----:B------:R-:W-:Y:S01]  /*10c90*/  IMAD.WIDE R58, R118, 0x4, R58 ;  /* 0x00000004763a7825 */ /* 0x000fe200078e023a */
[----:B------:R-:W-:Y:S02]  /*10ca0*/  ISETP.NE.U32.AND P4, PT, R32, RZ, PT ;  /* 0x000000ff2000720c */ /* 0x000fe40003f85070 */
[----:B------:R-:W-:Y:S01]  /*10cb0*/  SEL R29, R29, RZ, P6 ;  /* 0x000000ff1d1d7207 */ /* 0x000fe20003000000 */
[----:B------:R-:W-:Y:S01]  /*10cc0*/  IMAD.WIDE R62, R118, 0x4, R62 ;  /* 0x00000004763e7825 */ /* 0x000fe200078e023e */
[----:B------:R-:W-:Y:S01]  /*10cd0*/  SEL R32, RZ, 0x4, P1 ;  /* 0x00000004ff207807 */ /* 0x000fe20000800000 */
[----:B------:R3:W-:Y:S01]  /*10ce0*/  LDGSTS.E [R252+0x21e00], [R58.64], P2 ;  /* 0x21e000003afc7fae */ /* 0x0007e20009121846 */
[----:B------:R-:W-:-:S02]  /*10cf0*/  ISETP.GE.AND P5, PT, R121, UR4, PT ;  /* 0x0000000479007c0c */ /* 0x000fc4000bfa6270 */
[----:B------:R-:W-:Y:S01]  /*10d00*/  LOP3.LUT R117, R0, 0x3a, RZ, 0xfc, !PT ;  /* 0x0000003a00757812 */ /* 0x000fe200078efcff */
[----:B------:R3:W-:Y:S01]  /*10d10*/  LDGSTS.E [R252+0x22200], [R62.64], P3 ;  /* 0x222000003efc7fae */ /* 0x0007e20009921846 */
[----:B------:R-:W-:Y:S02]  /*10d20*/  SHF.R.U32.HI R36, RZ, 0x6, R109 ;  /* 0x00000006ff247819 */ /* 0x000fe4000001166d */
[----:B------:R-:W-:Y:S02]  /*10d30*/  ISETP.NE.U32.AND P1, PT, R29, RZ, PT ;  /* 0x000000ff1d00720c */ /* 0x000fe40003f25070 */
[----:B------:R-:W-:Y:S02]  /*10d40*/  SEL R32, R32, RZ, P6 ;  /* 0x000000ff20207207 */ /* 0x000fe40003000000 */
[----:B------:R-:W-:Y:S02]  /*10d50*/  SEL R29, RZ, 0x4, P5 ;  /* 0x00000004ff1d7807 */ /* 0x000fe40002800000 */
[----:B------:R-:W-:-:S02]  /*10d60*/  LOP3.LUT R121, R0, 0x3e, RZ, 0xfc, !PT ;  /* 0x0000003e00797812 */ /* 0x000fc400078efcff */
[----:B------:R-:W-:Y:S02]  /*10d70*/  ISETP.GE.AND P3, PT, R117, UR4, PT ;  /* 0x0000000475007c0c */ /* 0x000fe4000bf66270 */
[----:B------:R-:W-:Y:S02]  /*10d80*/  SGXT.U32 R36, R36, 0x1 ;  /* 0x000000012424781a */ /* 0x000fe40000000000 */
[----:B------:R-:W-:Y:S02]  /*10d90*/  ISETP.NE.U32.AND P2, PT, R32, RZ, PT ;  /* 0x000000ff2000720c */ /* 0x000fe40003f45070 */
[----:B------:R-:W-:Y:S02]  /*10da0*/  SHF.R.U32.HI R113, RZ, 0x6, R109 ;  /* 0x00000006ff717819 */ /* 0x000fe4000001166d */
[----:B------:R-:W-:Y:S02]  /*10db0*/  SEL R32, R29, RZ, P6 ;  /* 0x000000ff1d207207 */ /* 0x000fe40003000000 */
[----:B------:R-:W-:-:S02]  /*10dc0*/  ISETP.GE.AND P5, PT, R121, UR4, PT ;  /* 0x0000000479007c0c */ /* 0x000fc4000bfa6270 */
[----:B------:R-:W-:Y:S01]  /*10dd0*/  SEL R29, RZ, 0x4, P3 ;  /* 0x00000004ff1d7807 */ /* 0x000fe20001800000 */
[----:B------:R-:W-:Y:S01]  /*10de0*/  IMAD.WIDE R54, R118, 0x4, R54 ;  /* 0x0000000476367825 */ /* 0x000fe200078e0236 */
[----:B------:R-:W-:Y:S02]  /*10df0*/  LOP3.LUT R36, R36, 0x42, RZ, 0xfc, !PT ;  /* 0x0000004224247812 */ /* 0x000fe400078efcff */
[----:B------:R-:W-:Y:S02]  /*10e00*/  SGXT.U32 R113, R113, 0x1 ;  /* 0x000000017171781a */ /* 0x000fe40000000000 */
[----:B------:R-:W-:Y:S01]  /*10e10*/  ISETP.NE.U32.AND P3, PT, R32, RZ, PT ;  /* 0x000000ff2000720c */ /* 0x000fe20003f65070 */
[----:B------:R-:W-:Y:S01]  /*10e20*/  IMAD.WIDE R42, R118, 0x4, R42 ;  /* 0x00000004762a7825 */ /* 0x000fe200078e022a */
[----:B------:R-:W-:Y:S01]  /*10e30*/  SEL R32, RZ, 0x4, P5 ;  /* 0x00000004ff207807 */ /* 0x000fe20002800000 */
[----:B------:R1:W-:Y:S01]  /*10e40*/  LDGSTS.E [R252+0x22600], [R54.64], P4 ;  /* 0x2260000036fc7fae */ /* 0x0003e2000a121846 */
[----:B------:R-:W-:-:S02]  /*10e50*/  SEL R29, R29, RZ, P6 ;  /* 0x000000ff1d1d7207 */ /* 0x000fc40003000000 */
[----:B------:R-:W-:Y:S01]  /*10e60*/  ISETP.GE.AND P5, PT, R36, UR4, PT ;  /* 0x0000000424007c0c */ /* 0x000fe2000bfa6270 */
[----:B------:R3:W-:Y:S01]  /*10e70*/  LDGSTS.E [R252+0x22a00], [R42.64], P0 ;  /* 0x22a000002afc7fae */ /* 0x0007e20008121846 */
[----:B------:R-:W-:Y:S02]  /*10e80*/  LOP3.LUT R113, R113, 0x46, RZ, 0xfc, !PT ;  /* 0x0000004671717812 */ /* 0x000fe400078efcff */
[----:B------:R-:W-:Y:S02]  /*10e90*/  SHF.R.U32.HI R117, RZ, 0x6, R109 ;  /* 0x00000006ff757819 */ /* 0x000fe4000001166d */
[----:B------:R-:W-:Y:S02]  /*10ea0*/  ISETP.NE.U32.AND P4, PT, R29, RZ, PT ;  /* 0x000000ff1d00720c */ /* 0x000fe40003f85070 */
[----:B------:R-:W-:Y:S02]  /*10eb0*/  SEL R32, R32, RZ, P6 ;  /* 0x000000ff20207207 */ /* 0x000fe40003000000 */
[----:B------:R-:W-:-:S02]  /*10ec0*/  SEL R29, RZ, 0x4, P5 ;  /* 0x00000004ff1d7807 */ /* 0x000fc40002800000 */
[----:B------:R-:W-:Y:S02]  /*10ed0*/  ISETP.GE.AND P5, PT, R113, UR4, PT ;  /* 0x0000000471007c0c */ /* 0x000fe4000bfa6270 */
[----:B------:R-:W-:Y:S02]  /*10ee0*/  SGXT.U32 R117, R117, 0x1 ;  /* 0x000000017575781a */ /* 0x000fe40000000000 */
[----:B------:R-:W-:Y:S01]  /*10ef0*/  ISETP.NE.U32.AND P0, PT, R32, RZ, PT ;  /* 0x000000ff2000720c */ /* 0x000fe20003f05070 */
[C---:B------:R-:W-:Y:S01]  /*10f00*/  IMAD.WIDE R50, R118.reuse, 0x4, R50 ;  /* 0x0000000476327825 */ /* 0x040fe200078e0232 */
[----:B------:R-:W-:Y:S02]  /*10f10*/  SEL R32, RZ, 0x4, P5 ;  /* 0x00000004ff207807 */ /* 0x000fe40002800000 */
[----:B------:R-:W-:Y:S01]  /*10f20*/  LOP3.LUT R117, R117, 0x4a, RZ, 0xfc, !PT ;  /* 0x0000004a75757812 */ /* 0x000fe200078efcff */
[----:B------:R-:W-:Y:S01]  /*10f30*/  IMAD.WIDE R38, R118, 0x4, R38 ;  /* 0x0000000476267825 */ /* 0x000fe200078e0226 */
[----:B------:R-:W-:Y:S01]  /*10f40*/  SHF.R.U32.HI R121, RZ, 0x6, R120 ;  /* 0x00000006ff797819 */ /* 0x000fe20000011678 */
[----:B------:R3:W-:Y:S01]  /*10f50*/  LDGSTS.E [R252+0x22e00], [R50.64], P1 ;  /* 0x22e0000032fc7fae */ /* 0x0007e20008921846 */
[----:B------:R-:W-:-:S02]  /*10f60*/  SEL R32, R32, RZ, P6 ;  /* 0x000000ff20207207 */ /* 0x000fc40003000000 */
[----:B------:R-:W-:Y:S01]  /*10f70*/  SGXT.U32 R121, R121, 0x1 ;  /* 0x000000017979781a */ /* 0x000fe20000000000 */
[----:B------:R-:W-:Y:S01]  /*10f80*/  IMAD.WIDE R46, R118, 0x4, R46 ;  /* 0x00000004762e7825 */ /* 0x000fe200078e022e */
[----:B------:R-:W-:Y:S01]  /*10f90*/  ISETP.GE.AND P5, PT, R117, UR4, PT ;  /* 0x0000000475007c0c */ /* 0x000fe2000bfa6270 */
[----:B------:R1:W-:Y:S01]  /*10fa0*/  LDGSTS.E [R252+0x23200], [R38.64], P2 ;  /* 0x2320000026fc7fae */ /* 0x0003e20009121846 */
[----:B------:R-:W-:Y:S02]  /*10fb0*/  ISETP.NE.U32.AND P2, PT, R32, RZ, PT ;  /* 0x000000ff2000720c */ /* 0x000fe40003f45070 */
[----:B------:R-:W-:Y:S01]  /*10fc0*/  LOP3.LUT R121, R121, 0x4e, RZ, 0xfc, !PT ;  /* 0x0000004e79797812 */ /* 0x000fe200078efcff */
[----:B------:R2:W-:Y:S01]  /*10fd0*/  LDGSTS.E [R252+0x23600], [R46.64], P3 ;  /* 0x236000002efc7fae */ /* 0x0005e20009921846 */
[----:B------:R-:W-:Y:S02]  /*10fe0*/  SEL R32, RZ, 0x4, P5 ;  /* 0x00000004ff207807 */ /* 0x000fe40002800000 */
[----:B------:R-:W-:-:S02]  /*10ff0*/  SEL R29, R29, RZ, P6 ;  /* 0x000000ff1d1d7207 */ /* 0x000fc40003000000 */
[----:B------:R-:W-:Y:S02]  /*11000*/  ISETP.GE.AND P3, PT, R121, UR4, PT ;  /* 0x0000000479007c0c */ /* 0x000fe4000bf66270 */
[----:B------:R-:W-:Y:S01]  /*11010*/  SEL R32, R32, RZ, P6 ;  /* 0x000000ff20207207 */ /* 0x000fe20003000000 */
[C---:B------:R-:W-:Y:S01]  /*11020*/  IMAD.WIDE R24, R118.reuse, 0x4, R24 ;  /* 0x0000000476187825 */ /* 0x040fe200078e0218 */
[----:B------:R-:W-:Y:S02]  /*11030*/  ISETP.NE.U32.AND P1, PT, R29, RZ, PT ;  /* 0x000000ff1d00720c */ /* 0x000fe40003f25070 */
[----:B-1----:R-:W-:Y:S01]  /*11040*/  SHF.R.U32.HI R39, RZ, 0x6, R120 ;  /* 0x00000006ff277819 */ /* 0x002fe20000011678 */
[----:B------:R-:W-:Y:S01]  /*11050*/  IMAD.WIDE R30, R118, 0x4, R30 ;  /* 0x00000004761e7825 */ /* 0x000fe200078e021e */
[----:B------:R-:W-:Y:S01]  /*11060*/  SEL R29, RZ, 0x4, P3 ;  /* 0x00000004ff1d7807 */ /* 0x000fe20001800000 */
[----:B------:R1:W-:Y:S01]  /*11070*/  LDGSTS.E [R252+0x23a00], [R24.64], P4 ;  /* 0x23a0000018fc7fae */ /* 0x0003e2000a121846 */
[----:B------:R-:W-:-:S02]  /*11080*/  ISETP.NE.U32.AND P3, PT, R32, RZ, PT ;  /* 0x000000ff2000720c */ /* 0x000fc40003f65070 */
[----:B------:R-:W-:Y:S01]  /*11090*/  SGXT.U32 R39, R39, 0x1 ;  /* 0x000000012727781a */ /* 0x000fe20000000000 */
[----:B------:R-:W2:Y:S03]  /*110a0*/  S2R R32, SR_TID.X ;  /* 0x0000000000207919 */ /* 0x000ea60000002100 */
[----:B------:R-:W-:Y:S01]  /*110b0*/  LOP3.LUT R39, R39, 0x52, RZ, 0xfc, !PT ;  /* 0x0000005227277812 */ /* 0x000fe200078efcff */
[----:B------:R1:W-:Y:S03]  /*110c0*/  LDGSTS.E [R252+0x23e00], [R30.64], P0 ;  /* 0x23e000001efc7fae */ /* 0x0003e60008121846 */
[----:B------:R-:W-:Y:S02]  /*110d0*/  ISETP.GE.AND P5, PT, R39, UR4, PT ;  /* 0x0000000427007c0c */ /* 0x000fe4000bfa6270 */
[----:B------:R-:W-:Y:S01]  /*110e0*/  LOP3.LUT R116, R0, 0x56, RZ, 0xfc, !PT ;  /* 0x0000005600747812 */ /* 0x000fe200078efcff */
[----:B-1----:R-:W1:Y:S01]  /*110f0*/  S2R R30, SR_TID.X ;  /* 0x00000000001e7919 */ /* 0x002e620000002100 */
[----:B------:R-:W-:-:S02]  /*11100*/  SEL R25, RZ, 0x4, P5 ;  /* 0x00000004ff197807 */ /* 0x000fc40002800000 */
[----:B------:R-:W-:Y:S01]  /*11110*/  SEL R29, R29, RZ, P6 ;  /* 0x000000ff1d1d7207 */ /* 0x000fe20003000000 */
[----:B------:R-:W-:Y:S01]  /*11120*/  IMAD.WIDE R34, R118, 0x4, R34 ;  /* 0x0000000476227825 */ /* 0x000fe200078e0222 */
[----:B------:R-:W-:Y:S02]  /*11130*/  ISETP.GE.AND P4, PT, R116, UR4, PT ;  /* 0x0000000474007c0c */ /* 0x000fe4000bf86270 */
[----:B------:R-:W-:Y:S01]  /*11140*/  SEL R25, R25, RZ, P6 ;  /* 0x000000ff19197207 */ /* 0x000fe20003000000 */
[C---:B------:R-:W-:Y:S01]  /*11150*/  IMAD.WIDE R26, R118.reuse, 0x4, R26 ;  /* 0x00000004761a7825 */ /* 0x040fe200078e021a */
[----:B------:R-:W-:Y:S01]  /*11160*/  ISETP.NE.U32.AND P5, PT, R29, RZ, PT ;  /* 0x000000ff1d00720c */ /* 0x000fe20003fa5070 */
[----:B------:R1:W-:Y:S01]  /*11170*/  LDGSTS.E [R252+0x24200], [R34.64], P1 ;  /* 0x2420000022fc7fae */ /* 0x0003e20008921846 */
[----:B------:R-:W-:Y:S02]  /*11180*/  SEL R24, RZ, 0x4, P4 ;  /* 0x00000004ff187807 */ /* 0x000fe40002000000 */
[----:B------:R-:W-:Y:S01]  /*11190*/  ISETP.NE.U32.AND P4, PT, R25, RZ, PT ;  /* 0x000000ff1900720c */ /* 0x000fe20003f85070 */
[----:B------:R1:W-:Y:S01]  /*111a0*/  LDGSTS.E [R252+0x24600], [R26.64], P2 ;  /* 0x246000001afc7fae */ /* 0x0003e20009121846 */
[----:B--2---:R-:W-:Y:S01]  /*111b0*/  SHF.R.U32.HI R38, RZ, 0x6, R32 ;  /* 0x00000006ff267819 */ /* 0x004fe20000011620 */
[----:B------:R-:W-:-:S04]  /*111c0*/  IMAD.WIDE R20, R118, 0x4, R20 ;  /* 0x0000000476147825 */ /* 0x000fc800078e0214 */
[----:B------:R-:W-:Y:S01]  /*111d0*/  IMAD.WIDE R22, R118, 0x4, R22 ;  /* 0x0000000476167825 */ /* 0x000fe200078e0216 */
[----:B------:R-:W-:Y:S01]  /*111e0*/  SGXT.U32 R38, R38, 0x1 ;  /* 0x000000012626781a */ /* 0x000fe20000000000 */
[----:B------:R2:W-:Y:S04]  /*111f0*/  LDGSTS.E [R252+0x24a00], [R20.64], P3 ;  /* 0x24a0000014fc7fae */ /* 0x0005e80009921846 */
[----:B-1----:R-:W1:Y:S01]  /*11200*/  S2R R27, SR_TID.X ;  /* 0x00000000001b7919 */ /* 0x002e620000002100 */
[----:B------:R-:W-:Y:S01]  /*11210*/  SHF.R.U32.HI R111, RZ, 0x6, R30 ;  /* 0x00000006ff6f7819 */ /* 0x000fe2000001161e */
[----:B------:R-:W-:Y:S02]  /*11220*/  IMAD.WIDE R18, R118, 0x4, R18 ;  /* 0x0000000476127825 */ /* 0x000fe400078e0212 */
[----:B------:R2:W-:Y:S01]  /*11230*/  LDGSTS.E [R252+0x24e00], [R22.64], P5 ;  /* 0x24e0000016fc7fae */ /* 0x0005e2000a921846 */
[----:B------:R-:W-:-:S02]  /*11240*/  LOP3.LUT R38, R38, 0x5a, RZ, 0xfc, !PT ;  /* 0x0000005a26267812 */ /* 0x000fc400078efcff */
[----:B------:R-:W-:Y:S01]  /*11250*/  SHF.R.U32.HI R31, RZ, 0x6, R30 ;  /* 0x00000006ff1f7819 */ /* 0x000fe2000001161e */
[----:B------:R3:W-:Y:S01]  /*11260*/  LDGSTS.E [R252+0x25200], [R18.64], P4 ;  /* 0x2520000012fc7fae */ /* 0x0007e2000a121846 */
[----:B------:R-:W-:Y:S02]  /*11270*/  SGXT.U32 R111, R111, 0x1 ;  /* 0x000000016f6f781a */ /* 0x000fe40000000000 */
[----:B------:R-:W-:Y:S01]  /*11280*/  SEL R24, R24, RZ, P6 ;  /* 0x000000ff18187207 */ /* 0x000fe20003000000 */
[----:B--2---:R-:W2:Y:S01]  /*11290*/  S2R R22, SR_TID.X ;  /* 0x0000000000167919 */ /* 0x004ea20000002100 */
[----:B------:R-:W-:Y:S02]  /*112a0*/  ISETP.GE.AND P0, PT, R38, UR4, PT ;  /* 0x0000000426007c0c */ /* 0x000fe4000bf06270 */
[----:B------:R-:W-:Y:S01]  /*112b0*/  SGXT.U32 R31, R31, 0x1 ;  /* 0x000000011f1f781a */ /* 0x000fe20000000000 */
[----:B---3--:R-:W3:Y:S01]  /*112c0*/  S2R R18, SR_TID.X ;  /* 0x0000000000127919 */ /* 0x008ee20000002100 */
[----:B------:R-:W-:-:S02]  /*112d0*/  LOP3.LUT R111, R111, 0x5e, RZ, 0xfc, !PT ;  /* 0x0000005e6f6f7812 */ /* 0x000fc400078efcff */
[----:B------:R-:W-:Y:S02]  /*112e0*/  SHF.R.U32.HI R35, RZ, 0x6, R30 ;  /* 0x00000006ff237819 */ /* 0x000fe4000001161e */
[----:B------:R-:W-:Y:S02]  /*112f0*/  ISETP.NE.U32.AND P1, PT, R24, RZ, PT ;  /* 0x000000ff1800720c */ /* 0x000fe40003f25070 */
[----:B------:R-:W-:Y:S02]  /*11300*/  LOP3.LUT R31, R31, 0x62, RZ, 0xfc, !PT ;  /* 0x000000621f1f7812 */ /* 0x000fe400078efcff */
[----:B------:R-:W-:Y:S02]  /*11310*/  SEL R24, RZ, 0x4, P0 ;  /* 0x00000004ff187807 */ /* 0x000fe40000000000 */
[----:B------:R-:W-:Y:S02]  /*11320*/  ISETP.GE.AND P0, PT, R111, UR4, PT ;  /* 0x000000046f007c0c */ /* 0x000fe4000bf06270 */
[----:B------:R-:W-:-:S02]  /*11330*/  SGXT.U32 R35, R35, 0x1 ;  /* 0x000000012323781a */ /* 0x000fc40000000000 */
[----:B------:R-:W-:Y:S02]  /*11340*/  ISETP.GE.AND P2, PT, R31, UR4, PT ;  /* 0x000000041f007c0c */ /* 0x000fe4000bf46270 */
[----:B------:R-:W-:Y:S02]  /*11350*/  SEL R25, RZ, 0x4, P0 ;  /* 0x00000004ff197807 */ /* 0x000fe40000000000 */
[----:B------:R-:W-:Y:S02]  /*11360*/  LOP3.LUT R35, R35, 0x66, RZ, 0xfc, !PT ;  /* 0x0000006623237812 */ /* 0x000fe400078efcff */
[----:B-1----:R-:W-:Y:S02]  /*11370*/  SHF.R.U32.HI R34, RZ, 0x6, R27 ;  /* 0x00000006ff227819 */ /* 0x002fe4000001161b */
[----:B------:R-:W-:Y:S02]  /*11380*/  SEL R24, R24, RZ, P6 ;  /* 0x000000ff18187207 */ /* 0x000fe40003000000 */
[----:B------:R-:W-:-:S02]  /*11390*/  SEL R20, RZ, 0x4, P2 ;  /* 0x00000004ff147807 */ /* 0x000fc40001000000 */
[----:B------:R-:W-:Y:S02]  /*113a0*/  SEL R25, R25, RZ, P6 ;  /* 0x000000ff19197207 */ /* 0x000fe40003000000 */
[----:B------:R-:W-:Y:S02]  /*113b0*/  ISETP.GE.AND P3, PT, R35, UR4, PT ;  /* 0x0000000423007c0c */ /* 0x000fe4000bf66270 */
[----:B------:R-:W-:Y:S02]  /*113c0*/  SGXT.U32 R34, R34, 0x1 ;  /* 0x000000012222781a */ /* 0x000fe40000000000 */
[----:B------:R-:W-:Y:S02]  /*113d0*/  ISETP.NE.U32.AND P0, PT, R24, RZ, PT ;  /* 0x000000ff1800720c */ /* 0x000fe40003f05070 */
[----:B------:R-:W-:Y:S02]  /*113e0*/  SEL R21, R20, RZ, P6 ;  /* 0x000000ff14157207 */ /* 0x000fe40003000000 */
[----:B------:R-:W-:-:S02]  /*113f0*/  SHF.R.U32.HI R26, RZ, 0x6, R27 ;  /* 0x00000006ff1a7819 */ /* 0x000fc4000001161b */
[----:B------:R-:W-:Y:S02]  /*11400*/  ISETP.NE.U32.AND P2, PT, R25, RZ, PT ;  /* 0x000000ff1900720c */ /* 0x000fe40003f45070 */
[----:B------:R-:W-:Y:S02]  /*11410*/  SEL R20, RZ, 0x4, P3 ;  /* 0x00000004ff147807 */ /* 0x000fe40001800000 */
[----:B------:R-:W-:Y:S02]  /*11420*/  LOP3.LUT R34, R34, 0x6a, RZ, 0xfc, !PT ;  /* 0x0000006a22227812 */ /* 0x000fe400078efcff */
[----:B--2---:R-:W-:Y:S02]  /*11430*/  SHF.R.U32.HI R25, RZ, 0x6, R22 ;  /* 0x00000006ff197819 */ /* 0x004fe40000011616 */
[----:B------:R-:W-:Y:S02]  /*11440*/  SGXT.U32 R26, R26, 0x1 ;  /* 0x000000011a1a781a */ /* 0x000fe40000000000 */
[----:B------:R-:W-:-:S02]  /*11450*/  ISETP.NE.U32.AND P3, PT, R21, RZ, PT ;  /* 0x000000ff1500720c */ /* 0x000fc40003f65070 */
[----:B------:R-:W-:Y:S02]  /*11460*/  SEL R20, R20, RZ, P6 ;  /* 0x000000ff14147207 */ /* 0x000fe40003000000 */
[----:B------:R-:W-:Y:S01]  /*11470*/  SHF.R.U32.HI R24, RZ, 0x6, R22 ;  /* 0x00000006ff187819 */ /* 0x000fe20000011616 */
[----:B------:R-:W-:Y:S01]  /*11480*/  IMAD.WIDE R14, R118, 0x4, R14 ;  /* 0x00000004760e7825 */ /* 0x000fe200078e020e */
[----:B------:R-:W-:Y:S02]  /*11490*/  ISETP.GE.AND P5, PT, R34, UR4, PT ;  /* 0x0000000422007c0c */ /* 0x000fe4000bfa6270 */
[----:B------:R-:W-:Y:S01]  /*114a0*/  SGXT.U32 R25, R25, 0x1 ;  /* 0x000000011919781a */ /* 0x000fe20000000000 */
[----:B------:R-:W-:Y:S01]  /*114b0*/  IMAD.WIDE R16, R118, 0x4, R16 ;  /* 0x0000000476107825 */ /* 0x000fe200078e0210 */
[----:B---3--:R-:W-:Y:S01]  /*114c0*/  SHF.R.U32.HI R19, RZ, 0x6, R18 ;  /* 0x00000006ff137819 */ /* 0x008fe20000011612 */
[----:B------:R1:W-:Y:S01]  /*114d0*/  LDGSTS.E [R252+0x25600], [R14.64], P1 ;  /* 0x256000000efc7fae */ /* 0x0003e20008921846 */
[----:B------:R-:W-:Y:S01]  /*114e0*/  LOP3.LUT R26, R26, 0x6e, RZ, 0xfc, !PT ;  /* 0x0000006e1a1a7812 */ /* 0x000fe200078efcff */
[----:B------:R-:W-:Y:S01]  /*114f0*/  IMAD.WIDE R8, R118, 0x4, R8 ;  /* 0x0000000476087825 */ /* 0x000fe200078e0208 */
[----:B------:R-:W-:Y:S01]  /*11500*/  ISETP.NE.U32.AND P4, PT, R20, RZ, PT ;  /* 0x000000ff1400720c */ /* 0x000fe20003f85070 */
[----:B------:R2:W-:Y:S01]  /*11510*/  LDGSTS.E [R252+0x25a00], [R16.64], P0 ;  /* 0x25a0000010fc7fae */ /* 0x0005e20008121846 */
[----:B------:R-:W-:-:S02]  /*11520*/  SGXT.U32 R24, R24, 0x1 ;  /* 0x000000011818781a */ /* 0x000fc40000000000 */
[----:B------:R-:W-:Y:S01]  /*11530*/  SHF.R.U32.HI R20, RZ, 0x6, R18 ;  /* 0x00000006ff147819 */ /* 0x000fe20000011612 */
[----:B------:R-:W-:Y:S01]  /*11540*/  IMAD.WIDE R12, R118, 0x4, R12 ;  /* 0x00000004760c7825 */ /* 0x000fe200078e020c */
[----:B------:R-:W-:Y:S01]  /*11550*/  SEL R21, RZ, 0x4, P5 ;  /* 0x00000004ff157807 */ /* 0x000fe20002800000 */
[----:B------:R3:W-:Y:S01]  /*11560*/  LDGSTS.E [R252+0x25e00], [R8.64], P2 ;  /* 0x25e0000008fc7fae */ /* 0x0007e20009121846 */
[----:B------:R-:W-:Y:S02]  /*11570*/  LOP3.LUT R25, R25, 0x76, RZ, 0xfc, !PT ;  /* 0x0000007619197812 */ /* 0x000fe400078efcff */
[----:B------:R-:W-:Y:S01]  /*11580*/  SGXT.U32 R19, R19, 0x1 ;  /* 0x000000011313781a */ /* 0x000fe20000000000 */
[----:B------:R2:W-:Y:S01]  /*11590*/  LDGSTS.E [R252+0x26200], [R12.64], P3 ;  /* 0x262000000cfc7fae */ /* 0x0005e20009921846 */
[----:B------:R-:W-:Y:S02]  /*115a0*/  ISETP.GE.AND P5, PT, R26, UR4, PT ;  /* 0x000000041a007c0c */ /* 0x000fe4000bfa6270 */
[----:B------:R-:W-:-:S02]  /*115b0*/  LOP3.LUT R24, R24, 0x72, RZ, 0xfc, !PT ;  /* 0x0000007218187812 */ /* 0x000fc400078efcff */
[----:B------:R-:W-:Y:S02]  /*115c0*/  SGXT.U32 R20, R20, 0x1 ;  /* 0x000000011414781a */ /* 0x000fe40000000000 */
[----:B------:R-:W-:Y:S02]  /*115d0*/  LOP3.LUT R19, R19, 0x7a, RZ, 0xfc, !PT ;  /* 0x0000007a13137812 */ /* 0x000fe400078efcff */
[----:B------:R-:W-:Y:S02]  /*115e0*/  ISETP.GE.AND P2, PT, R25, UR4, PT ;  /* 0x0000000419007c0c */ /* 0x000fe4000bf46270 */
[----:B-1----:R-:W-:Y:S02]  /*115f0*/  SEL R14, RZ, 0x4, P5 ;  /* 0x00000004ff0e7807 */ /* 0x002fe40002800000 */
[----:B------:R-:W-:Y:S02]  /*11600*/  ISETP.GE.AND P5, PT, R24, UR4, PT ;  /* 0x0000000418007c0c */ /* 0x000fe4000bfa6270 */
[----:B------:R-:W-:-:S02]  /*11610*/  LOP3.LUT R20, R20, 0x7e, RZ, 0xfc, !PT ;  /* 0x0000007e14147812 */ /* 0x000fc400078efcff */
[----:B------:R-:W-:Y:S02]  /*11620*/  ISETP.GE.AND P3, PT, R19, UR4, PT ;  /* 0x0000000413007c0c */ /* 0x000fe4000bf66270 */
[----:B---3--:R-:W-:Y:S02]  /*11630*/  SEL R8, RZ, 0x4, P2 ;  /* 0x00000004ff087807 */ /* 0x008fe40001000000 */
[----:B------:R-:W-:Y:S02]  /*11640*/  LOP3.LUT R120, R120, 0x7f, RZ, 0xc0, !PT ;  /* 0x0000007f78787812 */ /* 0x000fe400078ec0ff */
[----:B------:R-:W-:Y:S02]  /*11650*/  SEL R15, RZ, 0x4, P5 ;  /* 0x00000004ff0f7807 */ /* 0x000fe40002800000 */
[----:B------:R-:W-:Y:S02]  /*11660*/  ISETP.GE.AND P5, PT, R20, UR4, PT ;  /* 0x0000000414007c0c */ /* 0x000fe4000bfa6270 */
[----:B--2---:R-:W-:-:S02]  /*11670*/  SEL R12, RZ, 0x4, P3 ;  /* 0x00000004ff0c7807 */ /* 0x004fc40001800000 */
[----:B------:R-:W-:Y:S02]  /*11680*/  SEL R8, R8, RZ, P6 ;  /* 0x000000ff08087207 */ /* 0x000fe40003000000 */
[----:B------:R-:W-:Y:S02]  /*11690*/  ISETP.GE.AND P3, PT, R120, UR4, PT ;  /* 0x0000000478007c0c */ /* 0x000fe4000bf66270 */
[----:B------:R-:W-:Y:S02]  /*116a0*/  SEL R21, R21, RZ, P6 ;  /* 0x000000ff15157207 */ /* 0x000fe40003000000 */
[----:B------:R-:W-:Y:S02]  /*116b0*/  SEL R14, R14, RZ, P6 ;  /* 0x000000ff0e0e7207 */ /* 0x000fe40003000000 */
[----:B------:R-:W-:Y:S01]  /*116c0*/  SEL R9, RZ, 0x4, P5 ;  /* 0x00000004ff097807 */ /* 0x000fe20002800000 */
[----:B------:R-:W-:Y:S01]  /*116d0*/  IMAD.WIDE R4, R118, 0x4, R4 ;  /* 0x0000000476047825 */ /* 0x000fe200078e0204 */
[----:B------:R-:W-:-:S02]  /*116e0*/  SEL R15, R15, RZ, P6 ;  /* 0x000000ff0f0f7207 */ /* 0x000fc40003000000 */
[----:B------:R-:W-:Y:S02]  /*116f0*/  ISETP.NE.U32.AND P5, PT, R8, RZ, PT ;  /* 0x000000ff0800720c */ /* 0x000fe40003fa5070 */
[----:B------:R-:W-:Y:S01]  /*11700*/  SEL R8, RZ, 0x4, P3 ;  /* 0x00000004ff087807 */ /* 0x000fe20001800000 */
[----:B------:R1:W-:Y:S01]  /*11710*/  LDGSTS.E [R252+0x26600], [R4.64], P4 ;  /* 0x2660000004fc7fae */ /* 0x0003e2000a121846 */
[----:B------:R-:W-:Y:S02]  /*11720*/  ISETP.NE.U32.AND P1, PT, R21, RZ, PT ;  /* 0x000000ff1500720c */ /* 0x000fe40003f25070 */
[----:B------:R-:W-:Y:S02]  /*11730*/  SEL R12, R12, RZ, P6 ;  /* 0x000000ff0c0c7207 */ /* 0x000fe40003000000 */
[----:B------:R-:W-:Y:S02]  /*11740*/  ISETP.NE.U32.AND P0, PT, R14, RZ, PT ;  /* 0x000000ff0e00720c */ /* 0x000fe40003f05070 */
[----:B------:R-:W-:-:S02]  /*11750*/  SEL R9, R9, RZ, P6 ;  /* 0x000000ff09097207 */ /* 0x000fc40003000000 */
[----:B------:R-:W-:Y:S02]  /*11760*/  ISETP.NE.U32.AND P2, PT, R15, RZ, PT ;  /* 0x000000ff0f00720c */ /* 0x000fe40003f45070 */
[----:B------:R-:W-:Y:S02]  /*11770*/  SEL R8, R8, RZ, P6 ;  /* 0x000000ff08087207 */ /* 0x000fe40003000000 */
[----:B------:R-:W-:Y:S02]  /*11780*/  ISETP.NE.U32.AND P3, PT, R12, RZ, PT ;  /* 0x000000ff0c00720c */ /* 0x000fe40003f65070 */
[----:B------:R-:W-:Y:S01]  /*11790*/  ISETP.NE.U32.AND P4, PT, R9, RZ, PT ;  /* 0x000000ff0900720c */ /* 0x000fe20003f85070 */
[----:B------:R-:W-:Y:S01]  /*117a0*/  IMAD.MOV.U32 R116, RZ, RZ, c[0x0][0x18c] ;  /* 0x00006300ff747624 */ /* 0x000fe200078e00ff */
[----:B------:R-:W-:Y:S01]  /*117b0*/  ISETP.NE.U32.AND P6, PT, R8, RZ, PT ;  /* 0x000000ff0800720c */ /* 0x000fe20003fc5070 */
[----:B------:R-:W-:-:S04]  /*117c0*/  IMAD.WIDE R10, R118, 0x4, R10 ;  /* 0x00000004760a7825 */ /* 0x000fc800078e020a */
[C---:B------:R-:W-:Y:S01]  /*117d0*/  IMAD.WIDE R6, R118.reuse, 0x4, R6 ;  /* 0x0000000476067825 */ /* 0x040fe200078e0206 */
[----:B------:R2:W-:Y:S03]  /*117e0*/  LDGSTS.E [R252+0x26a00], [R10.64], P1 ;  /* 0x26a000000afc7fae */ /* 0x0005e60008921846 */
[C---:B------:R-:W-:Y:S01]  /*117f0*/  IMAD.WIDE R90, R118.reuse, 0x4, R90 ;  /* 0x00000004765a7825 */ /* 0x040fe200078e025a */
[----:B------:R2:W-:Y:S03]  /*11800*/  LDGSTS.E [R252+0x26e00], [R6.64], P0 ;  /* 0x26e0000006fc7fae */ /* 0x0005e60008121846 */
[----:B------:R-:W-:Y:S01]  /*11810*/  IMAD.WIDE R102, R118, 0x4, R102 ;  /* 0x0000000476667825 */ /* 0x000fe200078e0266 */
[----:B------:R3:W-:Y:S03]  /*11820*/  LDGSTS.E [R252+0x27200], [R90.64], P2 ;  /* 0x272000005afc7fae */ /* 0x0007e60009121846 */
[----:B------:R-:W-:Y:S01]  /*11830*/  IMAD.SHL.U32 R116, R116, 0x80, RZ ;  /* 0x0000008074747824 */ /* 0x000fe200078e00ff */
[----:B------:R2:W-:Y:S01]  /*11840*/  LDGSTS.E [R252+0x27600], [R102.64], P5 ;  /* 0x2760000066fc7fae */ /* 0x0005e2000a921846 */
[----:B------:R-:W-:-:S04]  /*11850*/  IMAD.WIDE R98, R118, 0x4, R98 ;  /* 0x0000000476627825 */ /* 0x000fc800078e0262 */
[----:B------:R-:W-:Y:S01]  /*11860*/  IMAD.WIDE R94, R118, 0x4, R94 ;  /* 0x00000004765e7825 */ /* 0x000fe200078e025e */
[----:B------:R2:W-:Y:S03]  /*11870*/  LDGSTS.E [R252+0x27a00], [R98.64], P3 ;  /* 0x27a0000062fc7fae */ /* 0x0005e60009921846 */
[C---:B------:R-:W-:Y:S01]  /*11880*/  IMAD.WIDE R122, R116.reuse, 0x4, R122 ;  /* 0x00000004747a7825 */ /* 0x040fe200078e027a */
[----:B------:R2:W-:Y:S03]  /*11890*/  LDGSTS.E [R252+0x27e00], [R94.64], P4 ;  /* 0x27e000005efc7fae */ /* 0x0005e6000a121846 */
[C---:B------:R-:W-:Y:S01]  /*118a0*/  IMAD.WIDE R138, R116.reuse, 0x4, R138 ;  /* 0x00000004748a7825 */ /* 0x040fe200078e028a */
[----:B------:R-:W0:Y:S03]  /*118b0*/  LDGDEPBAR ;  /* 0x00000000000079af */ /* 0x000e260000000000 */
        /* <DEDUP_REMOVED lines=45> */
[----:B------:R1:W-:Y:S04]  /*11b90*/  LDGSTS.E [R118+0x4d400], [R206.64], P6 ;  /* 0x4d400000ce767fae */ /* 0x0003e8000b121846 */
[----:B------:R-:W2:Y:S01]  /*11ba0*/  S2R R23, SR_TID.X ;  /* 0x0000000000177919 */ /* 0x000ea20000002100 */
[----:B------:R-:W-:-:S03]  /*11bb0*/  IMAD.WIDE R128, R116, 0x4, R128 ;  /* 0x0000000474807825 */ /* 0x000fc600078e0280 */
[----:B------:R1:W-:Y:S01]  /*11bc0*/  LDGSTS.E [R118+0x4e400], [R222.64], P6 ;  /* 0x4e400000de767fae */ /* 0x0003e2000b121846 */
[----:B------:R-:W-:-:S03]  /*11bd0*/  IMAD.WIDE R144, R116, 0x4, R144 ;  /* 0x0000000474907825 */ /* 0x000fc600078e0290 */
[----:B------:R1:W-:Y:S01]  /*11be0*/  LDGSTS.E [R118+0x4f400], [R238.64], P6 ;  /* 0x4f400000ee767fae */ /* 0x0003e2000b121846 */
[----:B------:R-:W-:-:S04]  /*11bf0*/  IMAD.WIDE R160, R116, 0x4, R160 ;  /* 0x0000000474a07825 */ /* 0x000fc800078e02a0 */
[----:B------:R-:W-:Y:S01]  /*11c00*/  IMAD.WIDE R176, R116, 0x4, R176 ;  /* 0x0000000474b07825 */ /* 0x000fe200078e02b0 */
[----:B-1----:R-:W-:-:S03]  /*11c10*/  LOP3.LUT R118, R251, 0x30, RZ, 0x3c, !PT ;  /* 0x00000030fb767812 */ /* 0x002fc600078e3cff */
[C---:B------:R-:W-:Y:S01]  /*11c20*/  IMAD.WIDE R192, R116.reuse, 0x4, R192 ;  /* 0x0000000474c07825 */ /* 0x040fe200078e02c0 */
[----:B------:R-:W-:Y:S01]  /*11c30*/  LOP3.LUT R114, R251, 0x40, RZ, 0x3c, !PT ;  /* 0x00000040fb727812 */ /* 0x000fe200078e3cff */
        /* <DEDUP_REMOVED lines=20> */
[----:B------:R-:W2:Y:S02]  /*11d80*/  S2R R139, SR_TID.X ;  /* 0x00000000008b7919 */ /* 0x000ea40000002100 */
[C---:B------:R-:W-:Y:S01]  /*11d90*/  IMAD.WIDE R242, R116.reuse, 0x4, R242 ;  /* 0x0000000474f27825 */ /* 0x040fe200078e02f2 */
[----:B-1----:R-:W-:Y:S01]  /*11da0*/  LOP3.LUT R118, R251, 0x50, RZ, 0x3c, !PT ;  /* 0x00000050fb767812 */ /* 0x002fe200078e3cff */
        /* <DEDUP_REMOVED lines=8> */
[----:B------:R-:W3:Y:S02]  /*11e30*/  S2R R250, SR_TID.X ;  /* 0x0000000000fa7919 */ /* 0x000ee40000002100 */
[C---:B------:R-:W-:Y:S02]  /*11e40*/  IMAD.WIDE R196, R116.reuse, 0x4, R196 ;  /* 0x0000000474c47825 */ /* 0x040fe400078e02c4 */
[----:B------:R1:W-:Y:S02]  /*11e50*/  LDGSTS.E [R114+0x4e800], [R226.64], P6 ;  /* 0x4e800000e2727fae */ /* 0x0003e4000b121846 */
[----:B------:R-:W-:Y:S02]  /*11e60*/  IMAD.WIDE R212, R116, 0x4, R212 ;  /* 0x0000000474d47825 */ /* 0x000fe400078e02d4 */
[----:B------:R1:W-:Y:S02]  /*11e70*/  LDGSTS.E [R114+0x4f800], [R242.64], P6 ;  /* 0x4f800000f2727fae */ /* 0x0003e4000b121846 */
[----:B--2---:R-:W-:-:S02]  /*11e80*/  IMAD.SHL.U32 R13, R23, 0x40, RZ ;  /* 0x00000040170d7824 */ /* 0x004fc400078e00ff */
[C---:B------:R-:W-:Y:S01]  /*11e90*/  IMAD.WIDE R228, R116.reuse, 0x4, R228 ;  /* 0x0000000474e47825 */ /* 0x040fe200078e02e4 */
[----:B------:R2:W-:Y:S03]  /*11ea0*/  LDGSTS.E [R118+0x48a00], [R132.64], P6 ;  /* 0x48a0000084767fae */ /* 0x0005e6000b121846 */
[C---:B------:R-:W-:Y:S01]  /*11eb0*/  IMAD.WIDE R244, R116.reuse, 0x4, R244 ;  /* 0x0000000474f47825 */ /* 0x040fe200078e02f4 */
[----:B------:R2:W-:Y:S03]  /*11ec0*/  LDGSTS.E [R118+0x49a00], [R148.64], P6 ;  /* 0x49a0000094767fae */ /* 0x0005e6000b121846 */
[----:B------:R-:W-:Y:S01]  /*11ed0*/  IMAD.WIDE R134, R116, 0x4, R134 ;  /* 0x0000000474867825 */ /* 0x000fe200078e0286 */
[----:B------:R2:W-:Y:S01]  /*11ee0*/  LDGSTS.E [R118+0x4aa00], [R164.64], P6 ;  /* 0x4aa00000a4767fae */ /* 0x0005e2000b121846 */
[----:B-1----:R-:W-:-:S02]  /*11ef0*/  LOP3.LUT R114, R251, 0x60, RZ, 0x3c, !PT ;  /* 0x00000060fb727812 */ /* 0x002fc400078e3cff */
[----:B------:R-:W-:Y:S01]  /*11f00*/  IMAD.MOV.U32 R29, RZ, RZ, 0x7f ;  /* 0x0000007fff1d7424 */ /* 0x000fe200078e00ff */
[----:B------:R2:W-:Y:S01]  /*11f10*/  LDGSTS.E [R118+0x4ba00], [R180.64], P6 ;  /* 0x4ba00000b4767fae */ /* 0x0005e2000b121846 */
[C---:B------:R-:W-:Y:S01]  /*11f20*/  IMAD.WIDE R150, R116.reuse, 0x4, R150 ;  /* 0x0000000474967825 */ /* 0x040fe200078e0296 */
[----:B------:R-:W-:Y:S02]  /*11f30*/  LOP3.LUT R12, R13, 0x800, RZ, 0xc0, !PT ;  /* 0x000008000d0c7812 */ /* 0x000fe400078ec0ff */
[----:B------:R2:W-:Y:S01]  /*11f40*/  LDGSTS.E [R118+0x4ca00], [R196.64], P6 ;  /* 0x4ca00000c4767fae */ /* 0x0005e2000b121846 */
[----:B------:R-:W-:-:S03]  /*11f50*/  IMAD.WIDE R166, R116, 0x4, R166 ;  /* 0x0000000474a67825 */ /* 0x000fc600078e02a6 */
[----:B------:R2:W-:Y:S01]  /*11f60*/  LDGSTS.E [R118+0x4da00], [R212.64], P6 ;  /* 0x4da00000d4767fae */ /* 0x0005e2000b121846 */
[C---:B------:R-:W-:Y:S01]  /*11f70*/  IMAD.WIDE R182, R116.reuse, 0x4, R182 ;  /* 0x0000000474b67825 */ /* 0x040fe200078e02b6 */
[----:B------:R-:W-:Y:S02]  /*11f80*/  IADD3 R29, R29, c[0x0][0x180], RZ ;  /* 0x000060001d1d7a10 */ /* 0x000fe40007ffe0ff */
[----:B------:R2:W-:Y:S01]  /*11f90*/  LDGSTS.E [R118+0x4ea00], [R228.64], P6 ;  /* 0x4ea00000e4767fae */ /* 0x0005e2000b121846 */
[----:B------:R-:W-:-:S03]  /*11fa0*/  IMAD.WIDE R198, R116, 0x4, R198 ;  /* 0x0000000474c67825 */ /* 0x000fc600078e02c6 */
[----:B------:R2:W-:Y:S01]  /*11fb0*/  LDGSTS.E [R118+0x4fa00], [R244.64], P6 ;  /* 0x4fa00000f4767fae */ /* 0x0005e2000b121846 */
[----:B------:R-:W-:-:S03]  /*11fc0*/  IMAD.WIDE R214, R116, 0x4, R214 ;  /* 0x0000000474d67825 */ /* 0x000fc600078e02d6 */
[----:B------:R1:W-:Y:S01]  /*11fd0*/  LDGSTS.E [R114+0x48c00], [R134.64], P6 ;  /* 0x48c0000086727fae */ /* 0x0003e2000b121846 */
[----:B------:R-:W-:-:S03]  /*11fe0*/  IMAD.WIDE R230, R116, 0x4, R230 ;  /* 0x0000000474e67825 */ /* 0x000fc600078e02e6 */
[----:B------:R1:W-:Y:S01]  /*11ff0*/  LDGSTS.E [R114+0x49c00], [R150.64], P6 ;  /* 0x49c0000096727fae */ /* 0x0003e2000b121846 */
[----:B------:R-:W-:Y:S01]  /*12000*/  IMAD.WIDE R246, R116, 0x4, R246 ;  /* 0x0000000474f67825 */ /* 0x000fe200078e02f6 */
[----:B------:R-:W-:Y:S02]  /*12010*/  ISETP.GE.AND P0, PT, R29, 0x80, PT ;  /* 0x000000801d00780c */ /* 0x000fe40003f06270 */
[----:B------:R1:W-:Y:S01]  /*12020*/  LDGSTS.E [R114+0x4ac00], [R166.64], P6 ;  /* 0x4ac00000a6727fae */ /* 0x0003e2000b121846 */
[----:B------:R-:W-:Y:S01]  /*12030*/  IMAD.IADD R4, R12, 0x1, R28 ;  /* 0x000000010c047824 */ /* 0x000fe200078e021c */
[----:B--2---:R-:W-:Y:S01]  /*12040*/  LOP3.LUT R118, R251, 0x70, RZ, 0x3c, !PT ;  /* 0x00000070fb767812 */ /* 0x004fe200078e3cff */
        /* <DEDUP_REMOVED lines=11> */
[----:B------:R2:W-:Y:S03]  /*12100*/  STL [R1+0x160], R4 ;  /* 0x0001600401007387 */ /* 0x0005e60000100800 */
[C---:B------:R-:W-:Y:S01]  /*12110*/  IMAD.WIDE R232, R116.reuse, 0x4, R232 ;  /* 0x0000000474e87825 */ /* 0x040fe200078e02e8 */
[----:B------:R1:W-:Y:S03]  /*12120*/  LDGSTS.E [R118+0x48e00], [R136.64], P6 ;  /* 0x48e0000088767fae */ /* 0x0003e6000b121846 */
[----:B------:R-:W-:Y:S01]  /*12130*/  IMAD.WIDE R248, R116, 0x4, R248 ;  /* 0x0000000474f87825 */ /* 0x000fe200078e02f8 */
[----:B------:R1:W-:Y:S03]  /*12140*/  LDGSTS.E [R118+0x49e00], [R152.64], P6 ;  /* 0x49e0000098767fae */ /* 0x0003e6000b121846 */
[----:B--2---:R-:W-:Y:S01]  /*12150*/  IMAD.SHL.U32 R4, R139, 0x800, RZ ;  /* 0x000008008b047824 */ /* 0x004fe200078e00ff */
[----:B------:R1:W-:Y:S01]  /*12160*/  LDGSTS.E [R118+0x4ae00], [R168.64], P6 ;  /* 0x4ae00000a8767fae */ /* 0x0003e2000b121846 */
[----:B---3--:R-:W-:-:S03]  /*12170*/  LOP3.LUT R250, R250, 0x7f, RZ, 0xc0, !PT ;  /* 0x0000007ffafa7812 */ /* 0x008fc600078ec0ff */
[----:B------:R1:W-:Y:S01]  /*12180*/  LDGSTS.E [R118+0x4be00], [R184.64], P6 ;  /* 0x4be00000b8767fae */ /* 0x0003e2000b121846 */
[----:B------:R-:W-:-:S03]  /*12190*/  LOP3.LUT R4, R4, 0x3000, RZ, 0xc0, !PT ;  /* 0x0000300004047812 */ /* 0x000fc600078ec0ff */
[----:B------:R1:W-:Y:S04]  /*121a0*/  LDGSTS.E [R118+0x4ce00], [R200.64], P6 ;  /* 0x4ce00000c8767fae */ /* 0x0003e8000b121846 */
[----:B------:R1:W-:Y:S04]  /*121b0*/  LDGSTS.E [R118+0x4de00], [R216.64], P6 ;  /* 0x4de00000d8767fae */ /* 0x0003e8000b121846 */
[----:B------:R1:W-:Y:S04]  /*121c0*/  LDGSTS.E [R118+0x4ee00], [R232.64], P6 ;  /* 0x4ee00000e8767fae */ /* 0x0003e8000b121846 */
[----:B------:R1:W-:Y:S01]  /*121d0*/  LDGSTS.E [R118+0x4fe00], [R248.64], P6 ;  /* 0x4fe00000f8767fae */ /* 0x0003e2000b121846 */
[----:B------:R-:W-:-:S03]  /*121e0*/  IMAD R250, R250, c[0x0][0x18c], RZ ;  /* 0x00006300fafa7a24 */ /* 0x000fc600078e02ff */
[----:B------:R-:W0:Y:S01]  /*121f0*/  LDGDEPBAR ;  /* 0x00000000000079af */ /* 0x000e220000000000 */
[----:B------:R-:W-:Y:S01]  /*12200*/  CS2R R72, SRZ ;  /* 0x0000000000487805 */ /* 0x000fe2000001ff00 */
[----:B------:R-:W-:Y:S01]  /*12210*/  CS2R R74, SRZ ;  /* 0x00000000004a7805 */ /* 0x000fe2000001ff00 */
[----:B------:R-:W-:Y:S01]  /*12220*/  CS2R R84, SRZ ;  /* 0x0000000000547805 */ /* 0x000fe2000001ff00 */
[----:B------:R-:W-:Y:S01]  /*12230*/  CS2R R86, SRZ ;  /* 0x0000000000567805 */ /* 0x000fe2000001ff00 */
[----:B------:R-:W-:Y:S01]  /*12240*/  CS2R R76, SRZ ;  /* 0x00000000004c7805 */ /* 0x000fe2000001ff00 */
[----:B------:R-:W-:Y:S01]  /*12250*/  CS2R R78, SRZ ;  /* 0x00000000004e7805 */ /* 0x000fe2000001ff00 */
[----:B----4-:R-:W-:Y:S01]  /*12260*/  CS2R R44, SRZ ;  /* 0x00000000002c7805 */ /* 0x010fe2000001ff00 */
[----:B------:R-:W-:Y:S01]  /*12270*/  CS2R R46, SRZ ;  /* 0x00000000002e7805 */ /* 0x000fe2000001ff00 */
        /* <DEDUP_REMOVED lines=8> */
[----:B------:R-:W-:Y:S01]  /*12300*/  IMAD R4, R120, 0x10, R4 ;  /* 0x0000001078047824 */ /* 0x000fe200078e0204 */
[----:B------:R-:W-:Y:S05]  /*12310*/  @!P0 BRA `(.L_x_0) ;  /* 0x0000839000008947 */ /* 0x000fea0003800000 */
[----:B-1----:R-:W2:Y:S04]  /*12320*/  LDL.LU R57, [R1+0x150] ;  /* 0x0001500001397983 */ /* 0x002ea80000300800 */
[----:B------:R-:W3:Y:S04]  /*12330*/  LDL.LU R81, [R1+0x154] ;  /* 0x0001540001517983 */ /* 0x000ee80000300800 */
[----:B------:R-:W4:Y:S04]  /*12340*/  LDL R92, [R1+0x158] ;  /* 0x00015800015c7983 */ /* 0x000f280000100800 */
[----:B------:R-:W4:Y:S04]  /*12350*/  LDL R49, [R1+0x15c] ;  /* 0x00015c0001317983 */ /* 0x000f280000100800 */
[----:B------:R-:W4:Y:S04]  /*12360*/  LDL.LU R118, [R1+0x164] ;  /* 0x0001640001767983 */ /* 0x000f280000300800 */
[----:B------:R-:W4:Y:S04]  /*12370*/  LDL R114, [R1+0x168] ;  /* 0x0001680001727983 */ /* 0x000f280000100800 */
[----:B------:R-:W4:Y:S04]  /*12380*/  LDL R97, [R1+0x16c] ;  /* 0x00016c0001617983 */ /* 0x000f280000100800 */
[----:B------:R-:W4:Y:S04]  /*12390*/  LDL.LU R80, [R1+0x170] ;  /* 0x0001700001507983 */ /* 0x000f280000300800 */
[----:B------:R-:W4:Y:S04]  /*123a0*/  LDL.LU R60, [R1+0x174] ;  /* 0x00017400013c7983 */ /* 0x000f280000300800 */
[----:B------:R-:W4:Y:S04]  /*123b0*/  LDL.LU R40, [R1+0x178] ;  /* 0x0001780001287983 */ /* 0x000f280000300800 */
[----:B------:R-:W4:Y:S04]  /*123c0*/  LDL.LU R56, [R1+0x17c] ;  /* 0x00017c0001387983 */ /* 0x000f280000300800 */
[----:B------:R-:W4:Y:S01]  /*123d0*/  LDL.LU R120, [R1+0x180] ;  /* 0x0001800001787983 */ /* 0x000f220000300800 */
[----:B------:R-:W-:-:S03]  /*123e0*/  SHF.R.S32.HI R210, RZ, 0x1f, R250 ;  /* 0x0000001fffd27819 */ /* 0x000fc600000114fa */
[----:B------:R-:W4:Y:S04]  /*123f0*/  LDL.LU R116, [R1+0x184] ;  /* 0x0001840001747983 */ /* 0x000f280000300800 */
[----:B------:R-:W4:Y:S04]  /*12400*/  LDL.LU R112, [R1+0x188] ;  /* 0x0001880001707983 */ /* 0x000f280000300800 */
[----:B------:R-:W4:Y:S04]  /*12410*/  LDL.LU R93, [R1+0x18c] ;  /* 0x00018c00015d7983 */ /* 0x000f280000300800 */
[----:B------:R-:W4:Y:S04]  /*12420*/  LDL.LU R48, [R1+0x190] ;  /* 0x0001900001307983 */ /* 0x000f280000300800 */
[----:B------:R-:W4:Y:S04]  /*12430*/  LDL.LU R61, [R1+0x194] ;  /* 0x00019400013d7983 */ /* 0x000f280000300800 */
[----:B------:R-:W-:Y:S04]  /*12440*/  STL [R1+0x260], R252 ;  /* 0x000260fc01007387 */ /* 0x000fe80000100800 */
[----:B-----5:R-:W-:Y:S04]  /*12450*/  STL [R1+0x25c], R3 ;  /* 0x00025c0301007387 */ /* 0x020fe80000100800 */
[----:B------:R1:W-:Y:S01]  /*12460*/  STL [R1+0x258], R2 ;  /* 0x0002580201007387 */ /* 0x0003e20000100800 */
[----:B--2---:R-:W-:-:S02]  /*12470*/  IADD3 R162, P6, R250, R57, RZ ;  /* 0x00000039faa27210 */ /* 0x004fc40007fde0ff */
[C---:B---3--:R-:W-:Y:S02]  /*12480*/  IADD3 R158, P5, R250.reuse, R81, RZ ;  /* 0x00000051fa9e7210 */ /* 0x048fe40007fbe0ff */
[----:B------:R-:W-:Y:S02]  /*12490*/  LEA.HI.X.SX32 R164, R57, R210, 0x1, P6 ;  /* 0x000000d239a47211 */ /* 0x000fe400030f0eff */
[C---:B----4-:R-:W-:Y:S01]  /*124a0*/  IADD3 R154, P3, R250.reuse, R92, RZ ;  /* 0x0000005cfa9a7210 */ /* 0x050fe20007f7e0ff */
[----:B------:R-:W2:Y:S01]  /*124b0*/  LDL.LU R57, [R1+0x198] ;  /* 0x0001980001397983 */ /* 0x000ea20000300800 */
[-C--:B------:R-:W-:Y:S02]  /*124c0*/  LEA.HI.X.SX32 R160, R81, R210.reuse, 0x1, P5 ;  /* 0x000000d251a07211 */ /* 0x080fe400028f0eff */
[----:B------:R-:W-:Y:S01]  /*124d0*/  IADD3 R150, P2, R250, R49, RZ ;  /* 0x00000031fa967210 */ /* 0x000fe20007f5e0ff */
[----:B------:R-:W3:Y:S01]  /*124e0*/  LDL.LU R81, [R1+0x19c] ;  /* 0x00019c0001517983 */ /* 0x000ee20000300800 */
[----:B------:R-:W-:-:S02]  /*124f0*/  LEA.HI.X.SX32 R156, R92, R210, 0x1, P3 ;  /* 0x000000d25c9c7211 */ /* 0x000fc400018f0eff */
[----:B------:R-:W-:Y:S01]  /*12500*/  LEA.HI.X.SX32 R152, R49, R210, 0x1, P2 ;  /* 0x000000d231987211 */ /* 0x000fe200010f0eff */
[----:B------:R-:W4:Y:S01]  /*12510*/  LDL.LU R62, [R1+0x1a0] ;  /* 0x0001a000013e7983 */ /* 0x000f220000300800 */
[----:B------:R-:W-:Y:S01]  /*12520*/  IMAD R125, R39, c[0x0][0x188], RZ ;  /* 0x00006200277d7a24 */ /* 0x000fe200078e02ff */
[C---:B------:R-:W-:Y:S02]  /*12530*/  IADD3 R146, P1, R250.reuse, R118, RZ ;  /* 0x00000076fa927210 */ /* 0x040fe40007f3e0ff */
[----:B------:R-:W3:Y:S01]  /*12540*/  LDL.LU R96, [R1+0x1a4] ;  /* 0x0001a40001607983 */ /* 0x000ee20000300800 */
[C---:B------:R-:W-:Y:S02]  /*12550*/  IADD3 R142, P0, R250.reuse, R114, RZ ;  /* 0x00000072fa8e7210 */ /* 0x040fe40007f1e0ff */
[C---:B------:R-:W-:Y:S01]  /*12560*/  IADD3 R138, P4, R250.reuse, R97, RZ ;  /* 0x00000061fa8a7210 */ /* 0x040fe20007f9e0ff */
[----:B------:R-:W3:Y:S01]  /*12570*/  LDL.LU R49, [R1+0x1a8] ;  /* 0x0001a80001317983 */ /* 0x000ee20000300800 */
[----:B------:R-:W-:-:S03]  /*12580*/  IADD3 R134, P6, R250, R80, RZ ;  /* 0x00000050fa867210 */ /* 0x000fc60007fde0ff */
[----:B------:R-:W3:Y:S01]  /*12590*/  LDL.LU R92, [R1+0x1ac] ;  /* 0x0001ac00015c7983 */ /* 0x000ee20000300800 */
[----:B------:R-:W-:-:S03]  /*125a0*/  IADD3 R130, P5, R250, R60, RZ ;  /* 0x0000003cfa827210 */ /* 0x000fc60007fbe0ff */
[----:B------:R-:W3:Y:S01]  /*125b0*/  LDL.LU R82, [R1+0x1b0] ;  /* 0x0001b00001527983 */ /* 0x000ee20000300800 */
[----:B------:R-:W-:Y:S02]  /*125c0*/  LEA.HI.X.SX32 R136, R80, R210, 0x1, P6 ;  /* 0x000000d250887211 */ /* 0x000fe400030f0eff */
[----:B------:R-:W-:Y:S01]  /*125d0*/  IADD3 R126, P3, R250, R40, RZ ;  /* 0x00000028fa7e7210 */ /* 0x000fe20007f7e0ff */
[----:B------:R-:W3:Y:S01]  /*125e0*/  LDL.LU R80, [R1+0x1b4] ;  /* 0x0001b40001507983 */ /* 0x000ee20000300800 */
[-C--:B------:R-:W-:Y:S02]  /*125f0*/  LEA.HI.X.SX32 R132, R60, R210.reuse, 0x1, P5 ;  /* 0x000000d23c847211 */ /* 0x080fe400028f0eff */
[----:B------:R-:W-:Y:S01]  /*12600*/  LEA.HI.X.SX32 R128, R40, R210, 0x1, P3 ;  /* 0x000000d228807211 */ /* 0x000fe200018f0eff */
[----:B------:R-:W3:Y:S04]  /*12610*/  LDL.LU R60, [R1+0x1b8] ;  /* 0x0001b800013c7983 */ /* 0x000ee80000300800 */
[----:B------:R-:W3:Y:S01]  /*12620*/  LDL.LU R40, [R1+0x1bc] ;  /* 0x0001bc0001287983 */ /* 0x000ee20000300800 */
[----:B------:R-:W-:-:S02]  /*12630*/  IADD3 R122, P2, R250, R56, RZ ;  /* 0x00000038fa7a7210 */ /* 0x000fc40007f5e0ff */
[-C--:B------:R-:W-:Y:S01]  /*12640*/  LEA.HI.X.SX32 R144, R114, R210.reuse, 0x1, P0 ;  /* 0x000000d272907211 */ /* 0x080fe200000f0eff */
[----:B------:R-:W3:Y:S01]  /*12650*/  LDL.LU R58, [R1+0x1c0] ;  /* 0x0001c000013a7983 */ /* 0x000ee20000300800 */
[----:B------:R-:W-:Y:S02]  /*12660*/  LEA.HI.X.SX32 R124, R56, R210, 0x1, P2 ;  /* 0x000000d2387c7211 */ /* 0x000fe400010f0eff */
[C---:B------:R-:W-:Y:S01]  /*12670*/  IADD3 R114, P0, R250.reuse, R116, RZ ;  /* 0x00000074fa727210 */ /* 0x040fe20007f1e0ff */
[----:B------:R-:W3:Y:S01]  /*12680*/  LDL.LU R56, [R1+0x1c4] ;  /* 0x0001c40001387983 */ /* 0x000ee20000300800 */
[----:B------:R-:W-:-:S03]  /*12690*/  IADD3 R107, P6, R250, R93, RZ ;  /* 0x0000005dfa6b7210 */ /* 0x000fc60007fde0ff */
[----:B------:R-:W3:Y:S01]  /*126a0*/  LDL.LU R50, [R1+0x1c8] ;  /* 0x0001c80001327983 */ /* 0x000ee20000300800 */
[----:B------:R-:W-:-:S03]  /*126b0*/  IADD3 R105, P5, R250, R48, RZ ;  /* 0x00000030fa697210 */ /* 0x000fc60007fbe0ff */
[----:B------:R-:W3:Y:S01]  /*126c0*/  LDL.LU R42, [R1+0x1cc] ;  /* 0x0001cc00012a7983 */ /* 0x000ee20000300800 */
[----:B------:R-:W-:-:S03]  /*126d0*/  IADD3 R103, P3, R250, R61, RZ ;  /* 0x0000003dfa677210 */ /* 0x000fc60007f7e0ff */
[----:B------:R-:W3:Y:S01]  /*126e0*/  LDL.LU R63, [R1+0x1d0] ;  /* 0x0001d000013f7983 */ /* 0x000ee20000300800 */
[-C--:B------:R-:W-:Y:S02]  /*126f0*/  LEA.HI.X.SX32 R106, R48, R210.reuse, 0x1, P5 ;  /* 0x000000d2306a7211 */ /* 0x080fe400028f0eff */
[-C--:B------:R-:W-:Y:S01]  /*12700*/  LEA.HI.X.SX32 R140, R97, R210.reuse, 0x1, P4 ;  /* 0x000000d2618c7211 */ /* 0x080fe200020f0eff */
[----:B------:R-:W3:Y:S01]  /*12710*/  LDL.LU R48, [R1+0x1d4] ;  /* 0x0001d40001307983 */ /* 0x000ee20000300800 */
[-C--:B------:R-:W-:Y:S02]  /*12720*/  LEA.HI.X.SX32 R116, R116, R210.reuse, 0x1, P0 ;  /* 0x000000d274747211 */ /* 0x080fe400000f0eff */
[-C--:B------:R-:W-:Y:S02]  /*12730*/  LEA.HI.X.SX32 R104, R61, R210.reuse, 0x1, P3 ;  /* 0x000000d23d687211 */ /* 0x080fe400018f0eff */
[----:B------:R-:W-:Y:S01]  /*12740*/  LEA.HI.X.SX32 R108, R93, R210, 0x1, P6 ;  /* 0x000000d25d6c7211 */ /* 0x000fe200030f0eff */
[----:B------:R-:W3:Y:S04]  /*12750*/  LDL.LU R61, [R1+0x1d8] ;  /* 0x0001d800013d7983 */ /* 0x000ee80000300800 */
[----:B------:R-:W3:Y:S01]  /*12760*/  LDL.LU R59, [R1+0x1e0] ;  /* 0x0001e000013b7983 */ /* 0x000ee20000300800 */
[----:B--2---:R-:W-:-:S04]  /*12770*/  IADD3 R101, P2, R250, R57, RZ ;  /* 0x00000039fa657210 */ /* 0x004fc80007f5e0ff */
[----:B------:R-:W-:Y:S02]  /*12780*/  LEA.HI.X.SX32 R102, R57, R210, 0x1, P2 ;  /* 0x000000d239667211 */ /* 0x000fe400010f0eff */
[----:B------:R-:W2:Y:S01]  /*12790*/  LDL.LU R57, [R1+0x1e4] ;  /* 0x0001e40001397983 */ /* 0x000ea20000300800 */
[----:B----4-:R-:W-:-:S03]  /*127a0*/  IADD3 R97, P0, R250, R62, RZ ;  /* 0x0000003efa617210 */ /* 0x010fc60007f1e0ff */
[----:B------:R-:W4:Y:S01]  /*127b0*/  LDL.LU R14, [R1+0x1e8] ;  /* 0x0001e800010e7983 */ /* 0x000f220000300800 */
[----:B------:R-:W-:-:S03]  /*127c0*/  LEA.HI.X.SX32 R98, R62, R210, 0x1, P0 ;  /* 0x000000d23e627211 */ /* 0x000fc600000f0eff */
[----:B------:R-:W2:Y:S01]  /*127d0*/  LDL.LU R16, [R1+0x1ec] ;  /* 0x0001ec0001107983 */ /* 0x000ea20000300800 */
[----:B---3--:R-:W-:-:S03]  /*127e0*/  IADD3 R93, P6, R250, R49, RZ ;  /* 0x00000031fa5d7210 */ /* 0x008fc60007fde0ff */
[----:B------:R-:W3:Y:S01]  /*127f0*/  LDL.LU R51, [R1+0x1f0] ;  /* 0x0001f00001337983 */ /* 0x000ee20000300800 */
[----:B------:R-:W-:-:S03]  /*12800*/  LEA.HI.X.SX32 R94, R49, R210, 0x1, P6 ;  /* 0x000000d2315e7211 */ /* 0x000fc600030f0eff */
[----:B------:R-:W2:Y:S04]  /*12810*/  LDL.LU R49, [R1+0x1f4] ;  /* 0x0001f40001317983 */ /* 0x000ea80000300800 */
[----:B------:R-:W2:Y:S01]  /*12820*/  LDL.LU R17, [R1+0x1f8] ;  /* 0x0001f80001117983 */ /* 0x000ea20000300800 */
[----:B------:R-:W-:-:S03]  /*12830*/  IADD3 R83, P2, R250, R80, RZ ;  /* 0x00000050fa537210 */ /* 0x000fc60007f5e0ff */
[----:B------:R-:W2:Y:S01]  /*12840*/  LDL.LU R21, [R1+0x1fc] ;  /* 0x0001fc0001157983 */ /* 0x000ea20000300800 */
[----:B------:R-:W-:-:S03]  /*12850*/  LEA.HI.X.SX32 R88, R80, R210, 0x1, P2 ;  /* 0x000000d250587211 */ /* 0x000fc600010f0eff */
[----:B------:R-:W2:Y:S01]  /*12860*/  LDL.LU R43, [R1+0x200] ;  /* 0x00020000012b7983 */ /* 0x000ea20000300800 */
[----:B------:R-:W-:-:S04]  /*12870*/  IADD3 R79, P0, R250, R40, RZ ;  /* 0x00000028fa4f7210 */ /* 0x000fc80007f1e0ff */
[----:B------:R-:W-:Y:S02]  /*12880*/  LEA.HI.X.SX32 R80, R40, R210, 0x1, P0 ;  /* 0x000000d228507211 */ /* 0x000fe400000f0eff */
[----:B------:R-:W2:Y:S04]  /*12890*/  LDL.LU R40, [R1+0x204] ;  /* 0x0002040001287983 */ /* 0x000ea80000300800 */
[----:B------:R-:W3:Y:S04]  /*128a0*/  LDL.LU R187, [R1+0x208] ;  /* 0x0002080001bb7983 */ /* 0x000ee80000300800 */
[----:B------:R-:W3:Y:S04]  /*128b0*/  LDL.LU R170, [R1+0x20c] ;  /* 0x00020c0001aa7983 */ /* 0x000ee80000300800 */
[----:B------:R-:W3:Y:S04]  /*128c0*/  LDL.LU R171, [R1+0x210] ;  /* 0x0002100001ab7983 */ /* 0x000ee80000300800 */
[----:B------:R-:W3:Y:S04]  /*128d0*/  LDL.LU R155, [R1+0x214] ;  /* 0x00021400019b7983 */ /* 0x000ee80000300800 */
[----:B------:R-:W3:Y:S04]  /*128e0*/  LDL.LU R123, [R1+0x218] ;  /* 0x00021800017b7983 */ /* 0x000ee80000300800 */
[----:B------:R-:W3:Y:S04]  /*128f0*/  LDL.LU R6, [R1+0x21c] ;  /* 0x00021c0001067983 */ /* 0x000ee80000300800 */
[----:B------:R-:W3:Y:S01]  /*12900*/  LDL.LU R7, [R1+0x220] ;  /* 0x0002200001077983 */ /* 0x000ee20000300800 */
[----:B------:R-:W-:Y:S01]  /*12910*/  IADD3 R91, P5, R250, R92, RZ ;  /* 0x0000005cfa5b7210 */ /* 0x000fe20007fbe0ff */
[----:B------:R-:W-:-:S02]  /*12920*/  IMAD R176, R111, c[0x0][0x188], RZ ;  /* 0x000062006fb07a24 */ /* 0x000fc400078e02ff */
[----:B------:R-:W1:Y:S01]  /*12930*/  S2R R39, SR_TID.X ;  /* 0x0000000000277919 */ /* 0x000e620000002100 */
[----:B------:R-:W-:Y:S02]  /*12940*/  LEA.HI.X.SX32 R92, R92, R210, 0x1, P5 ;  /* 0x000000d25c5c7211 */ /* 0x000fe400028f0eff */
[----:B------:R-:W-:Y:S01]  /*12950*/  IADD3 R68, P5, R250, R50, RZ ;  /* 0x00000032fa447210 */ /* 0x000fe20007fbe0ff */
[----:B------:R-:W3:Y:S03]  /*12960*/  LDL.LU R10, [R1+0x224] ;  /* 0x00022400010a7983 */ /* 0x000ee60000300800 */
[-C--:B------:R-:W-:Y:S01]  /*12970*/  LEA.HI.X.SX32 R69, R50, R210.reuse, 0x1, P5 ;  /* 0x000000d232457211 */ /* 0x080fe200028f0eff */
[----:B------:R-:W3:Y:S01]  /*12980*/  LDL.LU R11, [R1+0x228] ;  /* 0x00022800010b7983 */ /* 0x000ee20000300800 */
[----:B------:R-:W-:Y:S02]  /*12990*/  SHF.R.U32.HI R111, RZ, 0x6, R32 ;  /* 0x00000006ff6f7819 */ /* 0x000fe40000011620 */
[----:B------:R-:W-:Y:S01]  /*129a0*/  LEA.HI.X.SX32 R148, R118, R210, 0x1, P1 ;  /* 0x000000d276947211 */ /* 0x000fe200008f0eff */
[----:B------:R-:W3:Y:S01]  /*129b0*/  LDL.LU R12, [R1+0x22c] ;  /* 0x00022c00010c7983 */ /* 0x000ee20000300800 */
[----:B------:R-:W-:-:S02]  /*129c0*/  IADD3 R110, P4, R250, R112, RZ ;  /* 0x00000070fa6e7210 */ /* 0x000fc40007f9e0ff */
[C---:B------:R-:W-:Y:S01]  /*129d0*/  IADD3 R64, P2, R250.reuse, R63, RZ ;  /* 0x0000003ffa407210 */ /* 0x040fe20007f5e0ff */
[----:B------:R-:W3:Y:S01]  /*129e0*/  LDL.LU R28, [R1+0x230] ;  /* 0x00023000011c7983 */ /* 0x000ee20000300800 */
[----:B------:R-:W-:Y:S02]  /*129f0*/  IADD3 R118, P1, R250, R120, RZ ;  /* 0x00000078fa767210 */ /* 0x000fe40007f3e0ff */
[-C--:B------:R-:W-:Y:S01]  /*12a00*/  LEA.HI.X.SX32 R112, R112, R210.reuse, 0x1, P4 ;  /* 0x000000d270707211 */ /* 0x080fe200020f0eff */
[----:B------:R-:W3:Y:S01]  /*12a10*/  LDL.LU R8, [R1+0x234] ;  /* 0x0002340001087983 */ /* 0x000ee20000300800 */
[-C--:B------:R-:W-:Y:S02]  /*12a20*/  LEA.HI.X.SX32 R65, R63, R210.reuse, 0x1, P2 ;  /* 0x000000d23f417211 */ /* 0x080fe400010f0eff */
[----:B------:R-:W-:Y:S01]  /*12a30*/  LEA.HI.X.SX32 R120, R120, R210, 0x1, P1 ;  /* 0x000000d278787211 */ /* 0x000fe200008f0eff */
[----:B------:R-:W3:Y:S01]  /*12a40*/  LDL.LU R9, [R1+0x238] ;  /* 0x0002380001097983 */ /* 0x000ee20000300800 */
[----:B------:R-:W-:-:S02]  /*12a50*/  IADD3 R95, P4, R250, R96, RZ ;  /* 0x00000060fa5f7210 */ /* 0x000fc40007f9e0ff */
[----:B------:R-:W-:Y:S01]  /*12a60*/  IADD3 R99, P1, R250, R81, RZ ;  /* 0x00000051fa637210 */ /* 0x000fe20007f3e0ff */
[----:B------:R-:W3:Y:S01]  /*12a70*/  LDL.LU R5, [R1+0x23c] ;  /* 0x00023c0001057983 */ /* 0x000ee20000300800 */
[----:B------:R-:W-:-:S03]  /*12a80*/  SGXT.U32 R111, R111, 0x1 ;  /* 0x000000016f6f781a */ /* 0x000fc60000000000 */
[----:B------:R-:W3:Y:S01]  /*12a90*/  LDL.LU R13, [R1+0x240] ;  /* 0x00024000010d7983 */ /* 0x000ee20000300800 */
[----:B------:R-:W-:-:S03]  /*12aa0*/  LEA.HI.X.SX32 R96, R96, R210, 0x1, P4 ;  /* 0x000000d260607211 */ /* 0x000fc600020f0eff */
[----:B------:R-:W3:Y:S01]  /*12ab0*/  LDL.LU R15, [R1+0x244] ;  /* 0x00024400010f7983 */ /* 0x000ee20000300800 */
[C---:B------:R-:W-:Y:S02]  /*12ac0*/  IADD3 R89, P3, R250.reuse, R82, RZ ;  /* 0x00000052fa597210 */ /* 0x040fe40007f7e0ff */
[----:B------:R-:W-:Y:S02]  /*12ad0*/  LEA.HI.X.SX32 R100, R81, R210, 0x1, P1 ;  /* 0x000000d251647211 */ /* 0x000fe400008f0eff */
[C---:B------:R-:W-:Y:S02]  /*12ae0*/  IADD3 R77, P4, R250.reuse, R58, RZ ;  /* 0x0000003afa4d7210 */ /* 0x040fe40007f9e0ff */
[----:B------:R-:W-:Y:S02]  /*12af0*/  LOP3.LUT R111, R111, 0x58, RZ, 0xfc, !PT ;  /* 0x000000586f6f7812 */ /* 0x000fe400078efcff */
[----:B------:R-:W-:Y:S02]  /*12b00*/  IADD3 R81, P1, R250, R60, RZ ;  /* 0x0000003cfa517210 */ /* 0x000fe40007f3e0ff */
[----:B-1----:R-:W-:Y:S01]  /*12b10*/  SHF.R.U32.HI R39, RZ, 0x6, R39 ;  /* 0x00000006ff277819 */ /* 0x002fe20000011627 */
[----:B------:R-:W-:Y:S01]  /*12b20*/  IMAD R172, R38, c[0x0][0x188], RZ ;  /* 0x0000620026ac7a24 */ /* 0x000fe200078e02ff */
[----:B------:R-:W-:-:S02]  /*12b30*/  LEA.HI.X.SX32 R90, R82, R210, 0x1, P3 ;  /* 0x000000d2525a7211 */ /* 0x000fc400018f0eff */
[----:B------:R-:W-:Y:S02]  /*12b40*/  LEA.HI.X.SX32 R78, R58, R210, 0x1, P4 ;  /* 0x000000d23a4e7211 */ /* 0x000fe400020f0eff */
[----:B------:R-:W-:Y:S02]  /*12b50*/  IADD3 R66, P3, R250, R42, RZ ;  /* 0x0000002afa427210 */ /* 0x000fe40007f7e0ff */
[----:B------:R-:W-:Y:S02]  /*12b60*/  LEA.HI.X.SX32 R82, R60, R210, 0x1, P1 ;  /* 0x000000d23c527211 */ /* 0x000fe400008f0eff */
[C---:B------:R-:W-:Y:S02]  /*12b70*/  IADD3 R58, P4, R250.reuse, R59, RZ ;  /* 0x0000003bfa3a7210 */ /* 0x040fe40007f9e0ff */
[----:B------:R-:W-:Y:S02]  /*12b80*/  IADD3 R60, P0, R250, R61, RZ ;  /* 0x0000003dfa3c7210 */ /* 0x000fe40007f1e0ff */
[----:B------:R-:W-:-:S02]  /*12b90*/  SGXT.U32 R39, R39, 0x1 ;  /* 0x000000012727781a */ /* 0x000fc40000000000 */
[----:B------:R-:W-:Y:S02]  /*12ba0*/  SHF.R.U32.HI R109, RZ, 0x6, R109 ;  /* 0x00000006ff6d7819 */ /* 0x000fe4000001166d */
[-C--:B------:R-:W-:Y:S02]  /*12bb0*/  LEA.HI.X.SX32 R67, R42, R210.reuse, 0x1, P3 ;  /* 0x000000d22a437211 */ /* 0x080fe400018f0eff */
[-C--:B------:R-:W-:Y:S02]  /*12bc0*/  LEA.HI.X.SX32 R59, R59, R210.reuse, 0x1, P4 ;  /* 0x000000d23b3b7211 */ /* 0x080fe400020f0eff */
[----:B------:R-:W-:Y:S02]  /*12bd0*/  LEA.HI.X.SX32 R61, R61, R210, 0x1, P0 ;  /* 0x000000d23d3d7211 */ /* 0x000fe400000f0eff */
[----:B------:R-:W-:Y:S02]  /*12be0*/  LOP3.LUT R39, R39, 0x40, RZ, 0xfc, !PT ;  /* 0x0000004027277812 */ /* 0x000fe400078efcff */
[----:B------:R-:W-:-:S03]  /*12bf0*/  SGXT.U32 R109, R109, 0x1 ;  /* 0x000000016d6d781a */ /* 0x000fc60000000000 */
[----:B------:R-:W-:Y:S01]  /*12c00*/  IMAD R87, R39, c[0x0][0x188], RZ ;  /* 0x0000620027577a24 */ /* 0x000fe200078e02ff */
[----:B------:R-:W-:Y:S02]  /*12c10*/  LOP3.LUT R109, R109, 0x44, RZ, 0xfc, !PT ;  /* 0x000000446d6d7812 */ /* 0x000fe400078efcff */
[--C-:B------:R-:W-:Y:S02]  /*12c20*/  SHF.R.U32.HI R39, RZ, 0x6, R33.reuse ;  /* 0x00000006ff277819 */ /* 0x100fe40000011621 */
[----:B------:R-:W-:Y:S01]  /*12c30*/  SHF.R.U32.HI R33, RZ, 0x6, R33 ;  /* 0x00000006ff217819 */ /* 0x000fe20000011621 */
[----:B------:R-:W-:-:S03]  /*12c40*/  IMAD R184, R35, c[0x0][0x188], RZ ;  /* 0x0000620023b87a24 */ /* 0x000fc600078e02ff */
[----:B------:R-:W-:Y:S01]  /*12c50*/  SGXT.U32 R33, R33, 0x1 ;  /* 0x000000012121781a */ /* 0x000fe20000000000 */
[----:B------:R-:W-:-:S03]  /*12c60*/  IMAD R200, R25, c[0x0][0x188], RZ ;  /* 0x0000620019c87a24 */ /* 0x000fc600078e02ff */
[----:B------:R-:W-:Y:S01]  /*12c70*/  LOP3.LUT R33, R33, 0x3c, RZ, 0xfc, !PT ;  /* 0x0000003c21217812 */ /* 0x000fe200078efcff */
[----:B------:R-:W-:-:S04]  /*12c80*/  IMAD R180, R31, c[0x0][0x188], RZ ;  /* 0x000062001fb47a24 */ /* 0x000fc800078e02ff */
[----:B------:R-:W-:Y:S01]  /*12c90*/  IMAD R85, R33, c[0x0][0x188], RZ ;  /* 0x0000620021557a24 */ /* 0x000fe200078e02ff */
[----:B----4-:R-:W-:-:S04]  /*12ca0*/  IADD3 R54, P5, R250, R14, RZ ;  /* 0x0000000efa367210 */ /* 0x010fc80007fbe0ff */
[----:B------:R-:W-:Y:S02]  /*12cb0*/  LEA.HI.X.SX32 R55, R14, R210, 0x1, P5 ;  /* 0x000000d20e377211 */ /* 0x000fe400028f0eff */
[----:B------:R-:W4:Y:S01]  /*12cc0*/  LDL.LU R14, [R1+0x248] ;  /* 0x00024800010e7983 */ /* 0x000f220000300800 */
[----:B--2---:R-:W-:-:S04]  /*12cd0*/  IADD3 R249, P5, R250, R40, RZ ;  /* 0x00000028faf97210 */ /* 0x004fc80007fbe0ff */
[----:B------:R-:W-:Y:S02]  /*12ce0*/  LEA.HI.X.SX32 R40, R40, R210, 0x1, P5 ;  /* 0x000000d228287211 */ /* 0x000fe400028f0eff */
[----:B---3--:R-:W-:-:S04]  /*12cf0*/  IADD3 R235, P5, R250, R7, RZ ;  /* 0x00000007faeb7210 */ /* 0x008fc80007fbe0ff */
[----:B------:R-:W-:Y:S02]  /*12d00*/  LEA.HI.X.SX32 R236, R7, R210, 0x1, P5 ;  /* 0x000000d207ec7211 */ /* 0x000fe400028f0eff */
[----:B------:R-:W-:-:S04]  /*12d10*/  SHF.R.S32.HI R7, RZ, 0x1f, R29 ;  /* 0x0000001fff077819 */ /* 0x000fc8000001141d */
[----:B------:R-:W-:Y:S02]  /*12d20*/  LEA.HI R7, R7, R29, RZ, 0x7 ;  /* 0x0000001d07077211 */ /* 0x000fe400078f38ff */
[----:B------:R-:W-:-:S04]  /*12d30*/  SHF.R.U32.HI R29, RZ, 0x6, R18 ;  /* 0x00000006ff1d7819 */ /* 0x000fc80000011612 */
[----:B------:R-:W-:-:S04]  /*12d40*/  SGXT.U32 R29, R29, 0x1 ;  /* 0x000000011d1d781a */ /* 0x000fc80000000000 */
[----:B------:R-:W-:-:S05]  /*12d50*/  LOP3.LUT R29, R29, 0x78, RZ, 0xfc, !PT ;  /* 0x000000781d1d7812 */ /* 0x000fca00078efcff */
[----:B------:R-:W-:Y:S01]  /*12d60*/  IMAD R202, R29, c[0x0][0x188], RZ ;  /* 0x000062001dca7a24 */ /* 0x000fe200078e02ff */
        /* <DEDUP_REMOVED lines=12> */
[----:B------:R-:W-:Y:S02]  /*12e30*/  SHF.R.U32.HI R29, RZ, 0x6, R32 ;  /* 0x00000006ff1d7819 */ /* 0x000fe40000011620 */
[----:B------:R-:W1:Y:S01]  /*12e40*/  S2R R32, SR_TID.X ;  /* 0x0000000000207919 */ /* 0x000e620000002100 */
[----:B------:R-:W-:-:S04]  /*12e50*/  IADD3 R50, P2, R250, R51, RZ ;  /* 0x00000033fa327210 */ /* 0x000fc80007f5e0ff */
[----:B------:R-:W-:Y:S02]  /*12e60*/  LEA.HI.X.SX32 R51, R51, R210, 0x1, P2 ;  /* 0x000000d233337211 */ /* 0x000fe400010f0eff */
[----:B------:R-:W-:Y:S02]  /*12e70*/  IADD3 R245, P2, R250, R170, RZ ;  /* 0x000000aafaf57210 */ /* 0x000fe40007f5e0ff */
[----:B------:R-:W-:Y:S02]  /*12e80*/  SHF.R.U32.HI R30, RZ, 0x6, R30 ;  /* 0x00000006ff1e7819 */ /* 0x000fe4000001161e */
[----:B------:R-:W-:Y:S01]  /*12e90*/  LEA.HI.X.SX32 R246, R170, R210, 0x1, P2 ;  /* 0x000000d2aaf67211 */ /* 0x000fe200010f0eff */
[----:B------:R-:W-:Y:S01]  /*12ea0*/  IMAD R170, R111, c[0x0][0x188], RZ ;  /* 0x000062006faa7a24 */ /* 0x000fe200078e02ff */
[C---:B------:R-:W-:Y:S02]  /*12eb0*/  IADD3 R52, P3, R250.reuse, R16, RZ ;  /* 0x00000010fa347210 */ /* 0x040fe40007f7e0ff */
[----:B------:R-:W-:-:S02]  /*12ec0*/  IADD3 R44, P4, R250, R21, RZ ;  /* 0x00000015fa2c7210 */ /* 0x000fc40007f9e0ff */
[----:B------:R-:W-:Y:S02]  /*12ed0*/  SGXT.U32 R30, R30, 0x1 ;  /* 0x000000011e1e781a */ /* 0x000fe40000000000 */
[----:B------:R-:W-:Y:S02]  /*12ee0*/  IADD3 R46, P0, R250, R17, RZ ;  /* 0x00000011fa2e7210 */ /* 0x000fe40007f1e0ff */
[--C-:B-1----:R-:W-:Y:S02]  /*12ef0*/  SHF.R.U32.HI R111, RZ, 0x6, R32.reuse ;  /* 0x00000006ff6f7819 */ /* 0x102fe40000011620 */
[--C-:B------:R-:W-:Y:S02]  /*12f00*/  SHF.R.U32.HI R38, RZ, 0x6, R32.reuse ;  /* 0x00000006ff267819 */ /* 0x100fe40000011620 */
[----:B------:R-:W-:Y:S02]  /*12f10*/  SHF.R.U32.HI R32, RZ, 0x6, R32 ;  /* 0x00000006ff207819 */ /* 0x000fe40000011620 */
[----:B------:R-:W-:-:S02]  /*12f20*/  SGXT.U32 R111, R111, 0x1 ;  /* 0x000000016f6f781a */ /* 0x000fc40000000000 */
[----:B------:R-:W-:Y:S02]  /*12f30*/  SGXT.U32 R32, R32, 0x1 ;  /* 0x000000012020781a */ /* 0x000fe40000000000 */
[----:B------:R-:W-:Y:S02]  /*12f40*/  SHF.R.U32.HI R27, RZ, 0x6, R27 ;  /* 0x00000006ff1b7819 */ /* 0x000fe4000001161b */
[-C--:B------:R-:W-:Y:S02]  /*12f50*/  LEA.HI.X.SX32 R53, R16, R210.reuse, 0x1, P3 ;  /* 0x000000d210357211 */ /* 0x080fe400018f0eff */
[----:B------:R-:W-:Y:S01]  /*12f60*/  LEA.HI.X.SX32 R45, R21, R210, 0x1, P4 ;  /* 0x000000d2152d7211 */ /* 0x000fe200020f0eff */
[----:B------:R-:W2:Y:S01]  /*12f70*/  LDL.LU R16, [R1+0x24c] ;  /* 0x00024c0001107983 */ /* 0x000ea20000300800 */
[----:B------:R-:W-:Y:S02]  /*12f80*/  LOP3.LUT R30, R30, 0x64, RZ, 0xfc, !PT ;  /* 0x000000641e1e7812 */ /* 0x000fe400078efcff */
[----:B------:R-:W-:-:S02]  /*12f90*/  SGXT.U32 R38, R38, 0x1 ;  /* 0x000000012626781a */ /* 0x000fc40000000000 */
[-C--:B------:R-:W-:Y:S02]  /*12fa0*/  LEA.HI.X.SX32 R47, R17, R210.reuse, 0x1, P0 ;  /* 0x000000d2112f7211 */ /* 0x080fe400000f0eff */
[----:B------:R-:W-:Y:S01]  /*12fb0*/  IADD3 R239, P4, R250, R123, RZ ;  /* 0x0000007bfaef7210 */ /* 0x000fe20007f9e0ff */
[----:B------:R-:W3:Y:S01]  /*12fc0*/  LDL.LU R17, [R1+0x250] ;  /* 0x0002500001117983 */ /* 0x000ee20000300800 */
[----:B------:R-:W-:Y:S02]  /*12fd0*/  LOP3.LUT R32, R32, 0x56, RZ, 0xfc, !PT ;  /* 0x0000005620207812 */ /* 0x000fe400078efcff */
[----:B------:R-:W-:Y:S01]  /*12fe0*/  LOP3.LUT R111, R111, 0x50, RZ, 0xfc, !PT ;  /* 0x000000506f6f7812 */ /* 0x000fe200078efcff */
[----:B------:R-:W3:Y:S01]  /*12ff0*/  LDL.LU R21, [R1+0x254] ;  /* 0x0002540001157983 */ /* 0x000ee20000300800 */
[----:B------:R-:W-:Y:S01]  /*13000*/  SGXT.U32 R27, R27, 0x1 ;  /* 0x000000011b1b781a */ /* 0x000fe20000000000 */
[----:B------:R-:W-:Y:S01]  /*13010*/  IMAD R182, R30, c[0x0][0x188], RZ ;  /* 0x000062001eb67a24 */ /* 0x000fe200078e02ff */
[----:B------:R-:W-:Y:S01]  /*13020*/  SGXT.U32 R29, R29, 0x1 ;  /* 0x000000011d1d781a */ /* 0x000fe20000000000 */
[----:B------:R-:W3:Y:S01]  /*13030*/  LDL.LU R0, [R1+0x120] ;  /* 0x0001200001007983 */ /* 0x000ee20000300800 */
[----:B------:R-:W-:Y:S01]  /*13040*/  LOP3.LUT R38, R38, 0x54, RZ, 0xfc, !PT ;  /* 0x0000005426267812 */ /* 0x000fe200078efcff */
[----:B------:R-:W-:Y:S01]  /*13050*/  IMAD R168, R32, c[0x0][0x188], RZ ;  /* 0x0000620020a87a24 */ /* 0x000fe200078e02ff */
[----:B------:R-:W-:Y:S01]  /*13060*/  LEA.HI.X.SX32 R240, R123, R210, 0x1, P4 ;  /* 0x000000d27bf07211 */ /* 0x000fe200020f0eff */
[----:B------:R-:W-:Y:S01]  /*13070*/  STL [R1+0x264], R7 ;  /* 0x0002640701007387 */ /* 0x000fe20000100800 */
[----:B------:R-:W-:Y:S01]  /*13080*/  IMAD R123, R111, c[0x0][0x188], RZ ;  /* 0x000062006f7b7a24 */ /* 0x000fe200078e02ff */
[----:B------:R-:W-:Y:S01]  /*13090*/  LOP3.LUT R27, R27, 0x6c, RZ, 0xfc, !PT ;  /* 0x0000006c1b1b7812 */ /* 0x000fe200078efcff */
[----:B------:R-:W-:Y:S01]  /*130a0*/  IMAD R111, R109, c[0x0][0x188], RZ ;  /* 0x000062006d6f7a24 */ /* 0x000fe200078e02ff */
[----:B------:R-:W3:Y:S01]  /*130b0*/  LDL.LU R30, [R1+0x124] ;  /* 0x00012400011e7983 */ /* 0x000ee20000300800 */
[----:B------:R-:W-:Y:S01]  /*130c0*/  LOP3.LUT R29, R29, 0x5c, RZ, 0xfc, !PT ;  /* 0x0000005c1d1d7812 */ /* 0x000fe200078efcff */
[----:B------:R-:W-:-:S02]  /*130d0*/  IMAD R109, R36, c[0x0][0x188], RZ ;  /* 0x00006200246d7a24 */ /* 0x000fc400078e02ff */
[----:B------:R-:W3:Y:S01]  /*130e0*/  LDL.LU R32, [R1+0x128] ;  /* 0x0001280001207983 */ /* 0x000ee20000300800 */
[----:B------:R-:W-:-:S03]  /*130f0*/  IMAD R166, R38, c[0x0][0x188], RZ ;  /* 0x0000620026a67a24 */ /* 0x000fc600078e02ff */
[----:B------:R-:W3:Y:S01]  /*13100*/  LDL.LU R35, [R1+0x12c] ;  /* 0x00012c0001237983 */ /* 0x000ee20000300800 */
[----:B------:R-:W-:-:S03]  /*13110*/  IMAD R190, R27, c[0x0][0x188], RZ ;  /* 0x000062001bbe7a24 */ /* 0x000fc600078e02ff */
[----:B------:R-:W3:Y:S01]  /*13120*/  LDL.LU R36, [R1+0x130] ;  /* 0x0001300001247983 */ /* 0x000ee20000300800 */
[----:B------:R-:W-:-:S03]  /*13130*/  IMAD R174, R29, c[0x0][0x188], RZ ;  /* 0x000062001dae7a24 */ /* 0x000fc600078e02ff */
[----:B------:R-:W3:Y:S04]  /*13140*/  LDL.LU R38, [R1+0x134] ;  /* 0x0001340001267983 */ /* 0x000ee80000300800 */
[----:B------:R-:W3:Y:S04]  /*13150*/  LDL.LU R25, [R1+0x138] ;  /* 0x0001380001197983 */ /* 0x000ee80000300800 */
[----:B------:R-:W3:Y:S04]  /*13160*/  LDL.LU R27, [R1+0x148] ;  /* 0x00014800011b7983 */ /* 0x000ee80000300800 */
[----:B------:R-:W3:Y:S04]  /*13170*/  LDL.LU R29, [R1+0x13c] ;  /* 0x00013c00011d7983 */ /* 0x000ee80000300800 */
[----:B------:R-:W3:Y:S04]  /*13180*/  LDL.LU R31, [R1+0x140] ;  /* 0x00014000011f7983 */ /* 0x000ee80000300800 */
[----:B------:R-:W3:Y:S01]  /*13190*/  LDL.LU R33, [R1+0x144] ;  /* 0x0001440001217983 */ /* 0x000ee20000300800 */
[----:B------:R-:W-:-:S04]  /*131a0*/  SGXT.U32 R39, R39, 0x1 ;  /* 0x000000012727781a */ /* 0x000fc80000000000 */
[----:B------:R-:W-:-:S05]  /*131b0*/  LOP3.LUT R39, R39, 0x3e, RZ, 0xfc, !PT ;  /* 0x0000003e27277812 */ /* 0x000fca00078efcff */
[----:B------:R-:W-:Y:S02]  /*131c0*/  IMAD R86, R39, c[0x0][0x188], RZ ;  /* 0x0000620027567a24 */ /* 0x000fe400078e02ff */
[----:B------:R-:W1:Y:S01]  /*131d0*/  S2R R39, SR_TID.X ;  /* 0x0000000000277919 */ /* 0x000e620000002100 */
[----:B------:R-:W-:Y:S02]  /*131e0*/  IMAD R192, R26, c[0x0][0x188], RZ ;  /* 0x000062001ac07a24 */ /* 0x000fe400078e02ff */
[----:B------:R-:W-:Y:S02]  /*131f0*/  IMAD R188, R34, c[0x0][0x188], RZ ;  /* 0x0000620022bc7a24 */ /* 0x000fe400078e02ff */
[----:B------:R-:W-:Y:S01]  /*13200*/  IMAD R196, R24, c[0x0][0x188], RZ ;  /* 0x0000620018c47a24 */ /* 0x000fe200078e02ff */
[--C-:B-1----:R-:W-:Y:S02]  /*13210*/  SHF.R.U32.HI R34, RZ, 0x6, R39.reuse ;  /* 0x00000006ff227819 */ /* 0x102fe40000011627 */
[----:B------:R-:W-:-:S02]  /*13220*/  SHF.R.U32.HI R26, RZ, 0x6, R39 ;  /* 0x00000006ff1a7819 */ /* 0x000fc40000011627 */
[----:B------:R-:W-:Y:S02]  /*13230*/  SGXT.U32 R34, R34, 0x1 ;  /* 0x000000012222781a */ /* 0x000fe40000000000 */
[----:B------:R-:W-:Y:S02]  /*13240*/  SGXT.U32 R26, R26, 0x1 ;  /* 0x000000011a1a781a */ /* 0x000fe40000000000 */
[----:B------:R-:W-:Y:S02]  /*13250*/  LOP3.LUT R34, R34, 0x36, RZ, 0xfc, !PT ;  /* 0x0000003622227812 */ /* 0x000fe400078efcff */
[----:B------:R-:W-:Y:S02]  /*13260*/  LOP3.LUT R26, R26, 0x38, RZ, 0xfc, !PT ;  /* 0x000000381a1a7812 */ /* 0x000fe400078efcff */
[--C-:B------:R-:W-:Y:S01]  /*13270*/  SHF.R.U32.HI R24, RZ, 0x6, R39.reuse ;  /* 0x00000006ff187819 */ /* 0x100fe20000011627 */
[----:B------:R-:W-:Y:S01]  /*13280*/  IMAD R75, R34, c[0x0][0x188], RZ ;  /* 0x00006200224b7a24 */ /* 0x000fe200078e02ff */
[--C-:B------:R-:W-:Y:S01]  /*13290*/  SHF.R.U32.HI R34, RZ, 0x6, R39.reuse ;  /* 0x00000006ff227819 */ /* 0x100fe20000011627 */
[----:B------:R-:W-:Y:S01]  /*132a0*/  IMAD R76, R26, c[0x0][0x188], RZ ;  /* 0x000062001a4c7a24 */ /* 0x000fe200078e02ff */
[----:B------:R-:W-:-:S02]  /*132b0*/  SHF.R.U32.HI R26, RZ, 0x6, R39 ;  /* 0x00000006ff1a7819 */ /* 0x000fc40000011627 */
[----:B------:R-:W-:-:S04]  /*132c0*/  SHF.R.U32.HI R39, RZ, 0x6, R39 ;  /* 0x00000006ff277819 */ /* 0x000fc80000011627 */
[----:B------:R-:W-:Y:S02]  /*132d0*/  SGXT.U32 R39, R39, 0x1 ;  /* 0x000000012727781a */ /* 0x000fe40000000000 */
[----:B------:R-:W-:Y:S02]  /*132e0*/  SHF.R.U32.HI R22, RZ, 0x6, R22 ;  /* 0x00000006ff167819 */ /* 0x000fe40000011616 */
[----:B------:R-:W-:Y:S02]  /*132f0*/  LOP3.LUT R39, R39, 0x34, RZ, 0xfc, !PT ;  /* 0x0000003427277812 */ /* 0x000fe400078efcff */
[----:B------:R-:W-:-:S03]  /*13300*/  SGXT.U32 R22, R22, 0x1 ;  /* 0x000000011616781a */ /* 0x000fc60000000000 */
[----:B------:R-:W-:Y:S01]  /*13310*/  IMAD R74, R39, c[0x0][0x188], RZ ;  /* 0x00006200274a7a24 */ /* 0x000fe200078e02ff */
[----:B------:R-:W-:Y:S01]  /*13320*/  LOP3.LUT R22, R22, 0x74, RZ, 0xfc, !PT ;  /* 0x0000007416167812 */ /* 0x000fe200078efcff */
[----:B------:R-:W1:Y:S04]  /*13330*/  S2R R39, SR_TID.X ;  /* 0x0000000000277919 */ /* 0x000e680000002100 */
[----:B------:R-:W-:Y:S02]  /*13340*/  IMAD R198, R22, c[0x0][0x188], RZ ;  /* 0x0000620016c67a24 */ /* 0x000fe400078e02ff */
[----:B------:R-:W4:Y:S01]  /*13350*/  S2R R22, SR_TID.X ;  /* 0x0000000000167919 */ /* 0x000f220000002100 */
[----:B------:R-:W-:Y:S02]  /*13360*/  IADD3 R62, P1, R250, R48, RZ ;  /* 0x00000030fa3e7210 */ /* 0x000fe40007f3e0ff */
[----:B------:R-:W-:-:S02]  /*13370*/  SGXT.U32 R34, R34, 0x1 ;  /* 0x000000012222781a */ /* 0x000fc40000000000 */
[-C--:B------:R-:W-:Y:S02]  /*13380*/  LEA.HI.X.SX32 R63, R48, R210.reuse, 0x1, P1 ;  /* 0x000000d2303f7211 */ /* 0x080fe400008f0eff */
[----:B------:R-:W-:Y:S02]  /*13390*/  IADD3 R48, P1, R250, R49, RZ ;  /* 0x00000031fa307210 */ /* 0x000fe40007f3e0ff */
[----:B------:R-:W-:Y:S02]  /*133a0*/  LOP3.LUT R34, R34, 0x30, RZ, 0xfc, !PT ;  /* 0x0000003022227812 */ /* 0x000fe400078efcff */
[----:B------:R-:W-:Y:S02]  /*133b0*/  LEA.HI.X.SX32 R49, R49, R210, 0x1, P1 ;  /* 0x000000d231317211 */ /* 0x000fe400008f0eff */
[----:B------:R-:W-:Y:S01]  /*133c0*/  SGXT.U32 R26, R26, 0x1 ;  /* 0x000000011a1a781a */ /* 0x000fe20000000000 */
[----:B------:R-:W-:Y:S01]  /*133d0*/  IMAD R72, R34, c[0x0][0x188], RZ ;  /* 0x0000620022487a24 */ /* 0x000fe200078e02ff */
[----:B------:R-:W-:-:S02]  /*133e0*/  IADD3 R243, P1, R250, R171, RZ ;  /* 0x000000abfaf37210 */ /* 0x000fc40007f3e0ff */
[----:B------:R-:W-:Y:S02]  /*133f0*/  LOP3.LUT R26, R26, 0x32, RZ, 0xfc, !PT ;  /* 0x000000321a1a7812 */ /* 0x000fe400078efcff */
[----:B-1----:R-:W-:Y:S02]  /*13400*/  SHF.R.U32.HI R34, RZ, 0x6, R39 ;  /* 0x00000006ff227819 */ /* 0x002fe40000011627 */
[----:B------:R-:W-:Y:S02]  /*13410*/  LEA.HI.X.SX32 R244, R171, R210, 0x1, P1 ;  /* 0x000000d2abf47211 */ /* 0x000fe400008f0eff */
[----:B------:R-:W-:Y:S02]  /*13420*/  IADD3 R229, P1, R250, R12, RZ ;  /* 0x0000000cfae57210 */ /* 0x000fe40007f3e0ff */
[----:B------:R-:W-:Y:S01]  /*13430*/  SGXT.U32 R34, R34, 0x1 ;  /* 0x000000012222781a */ /* 0x000fe20000000000 */
[----:B------:R-:W-:Y:S01]  /*13440*/  IMAD R73, R26, c[0x0][0x188], RZ ;  /* 0x000062001a497a24 */ /* 0x000fe200078e02ff */
[----:B------:R-:W-:-:S02]  /*13450*/  IADD3 R70, P6, R250, R56, RZ ;  /* 0x00000038fa467210 */ /* 0x000fc40007fde0ff */
[----:B------:R-:W-:Y:S02]  /*13460*/  LEA.HI.X.SX32 R230, R12, R210, 0x1, P1 ;  /* 0x000000d20ce67211 */ /* 0x000fe400008f0eff */
[----:B----4-:R-:W-:Y:S02]  /*13470*/  SHF.R.U32.HI R26, RZ, 0x6, R22 ;  /* 0x00000006ff1a7819 */ /* 0x010fe40000011616 */
[----:B------:R-:W-:Y:S02]  /*13480*/  IADD3 R215, P1, R250, R14, RZ ;  /* 0x0000000efad77210 */ /* 0x000fe40007f3e0ff */
[----:B------:R-:W-:Y:S02]  /*13490*/  LOP3.LUT R34, R34, 0x28, RZ, 0xfc, !PT ;  /* 0x0000002822227812 */ /* 0x000fe400078efcff */
[----:B------:R-:W-:Y:S02]  /*134a0*/  LEA.HI.X.SX32 R71, R56, R210, 0x1, P6 ;  /* 0x000000d238477211 */ /* 0x000fe400030f0eff */
[----:B------:R-:W-:-:S02]  /*134b0*/  SGXT.U32 R26, R26, 0x1 ;  /* 0x000000011a1a781a */ /* 0x000fc40000000000 */
[----:B------:R-:W-:Y:S02]  /*134c0*/  IADD3 R56, P6, R250, R57, RZ ;  /* 0x00000039fa387210 */ /* 0x000fe40007fde0ff */
[-C--:B------:R-:W-:Y:S01]  /*134d0*/  LEA.HI.X.SX32 R216, R14, R210.reuse, 0x1, P1 ;  /* 0x000000d20ed87211 */ /* 0x080fe200008f0eff */
[----:B------:R-:W-:Y:S01]  /*134e0*/  IMAD R14, R34, c[0x0][0x188], RZ ;  /* 0x00006200220e7a24 */ /* 0x000fe200078e02ff */
[----:B------:R-:W-:Y:S02]  /*134f0*/  SHF.R.U32.HI R34, RZ, 0x6, R22 ;  /* 0x00000006ff227819 */ /* 0x000fe40000011616 */
[----:B------:R-:W-:Y:S02]  /*13500*/  IADD3 R221, P5, R250, R5, RZ ;  /* 0x00000005fadd7210 */ /* 0x000fe40007fbe0ff */
[----:B------:R-:W-:Y:S02]  /*13510*/  LOP3.LUT R26, R26, 0x22, RZ, 0xfc, !PT ;  /* 0x000000221a1a7812 */ /* 0x000fe400078efcff */
[----:B------:R-:W-:-:S02]  /*13520*/  LEA.HI.X.SX32 R57, R57, R210, 0x1, P6 ;  /* 0x000000d239397211 */ /* 0x000fc400030f0eff */
[----:B------:R-:W-:Y:S02]  /*13530*/  IADD3 R42, P6, R250, R43, RZ ;  /* 0x0000002bfa2a7210 */ /* 0x000fe40007fde0ff */
[----:B------:R-:W-:Y:S02]  /*13540*/  SGXT.U32 R34, R34, 0x1 ;  /* 0x000000012222781a */ /* 0x000fe40000000000 */
[-C--:B------:R-:W-:Y:S01]  /*13550*/  LEA.HI.X.SX32 R222, R5, R210.reuse, 0x1, P5 ;  /* 0x000000d205de7211 */ /* 0x080fe200028f0eff */
[----:B------:R-:W-:Y:S01]  /*13560*/  IMAD R5, R26, c[0x0][0x188], RZ ;  /* 0x000062001a057a24 */ /* 0x000fe200078e02ff */
[----:B------:R-:W-:Y:S02]  /*13570*/  SHF.R.U32.HI R18, RZ, 0x6, R18 ;  /* 0x00000006ff127819 */ /* 0x000fe40000011612 */
[----:B------:R-:W-:Y:S02]  /*13580*/  LEA.HI.X.SX32 R43, R43, R210, 0x1, P6 ;  /* 0x000000d22b2b7211 */ /* 0x000fe400030f0eff */
[----:B------:R-:W-:-:S02]  /*13590*/  SHF.R.U32.HI R26, RZ, 0x6, R23 ;  /* 0x00000006ff1a7819 */ /* 0x000fc40000011617 */
[----:B------:R-:W-:Y:S02]  /*135a0*/  IADD3 R237, P6, R250, R6, RZ ;  /* 0x00000006faed7210 */ /* 0x000fe40007fde0ff */
[----:B------:R-:W-:Y:S02]  /*135b0*/  LOP3.LUT R34, R34, 0x20, RZ, 0xfc, !PT ;  /* 0x0000002022227812 */ /* 0x000fe400078efcff */
[C---:B------:R-:W-:Y:S02]  /*135c0*/  IADD3 R247, P3, R250.reuse, R187, RZ ;  /* 0x000000bbfaf77210 */ /* 0x040fe40007f7e0ff */
[----:B------:R-:W-:Y:S02]  /*135d0*/  IADD3 R225, P4, R250, R8, RZ ;  /* 0x00000008fae17210 */ /* 0x000fe40007f9e0ff */
[----:B------:R-:W-:Y:S02]  /*135e0*/  SGXT.U32 R18, R18, 0x1 ;  /* 0x000000011212781a */ /* 0x000fe40000000000 */
[----:B------:R-:W-:-:S02]  /*135f0*/  SGXT.U32 R26, R26, 0x1 ;  /* 0x000000011a1a781a */ /* 0x000fc40000000000 */
[----:B------:R-:W-:Y:S02]  /*13600*/  IADD3 R241, P0, R250, R155, RZ ;  /* 0x0000009bfaf17210 */ /* 0x000fe40007f1e0ff */
[-C--:B------:R-:W-:Y:S01]  /*13610*/  LEA.HI.X.SX32 R238, R6, R210.reuse, 0x1, P6 ;  /* 0x000000d206ee7211 */ /* 0x080fe200030f0eff */
[----:B------:R-:W-:Y:S01]  /*13620*/  IMAD R6, R34, c[0x0][0x188], RZ ;  /* 0x0000620022067a24 */ /* 0x000fe200078e02ff */
[-C--:B------:R-:W-:Y:S02]  /*13630*/  LEA.HI.X.SX32 R248, R187, R210.reuse, 0x1, P3 ;  /* 0x000000d2bbf87211 */ /* 0x080fe400018f0eff */
[----:B------:R-:W-:Y:S02]  /*13640*/  LEA.HI.X.SX32 R226, R8, R210, 0x1, P4 ;  /* 0x000000d208e27211 */ /* 0x000fe400020f0eff */
[----:B------:R-:W-:Y:S02]  /*13650*/  LOP3.LUT R18, R18, 0x7c, RZ, 0xfc, !PT ;  /* 0x0000007c12127812 */ /* 0x000fe400078efcff */
[----:B------:R-:W-:-:S02]  /*13660*/  SHF.R.U32.HI R34, RZ, 0x6, R23 ;  /* 0x00000006ff227819 */ /* 0x000fc40000011617 */
[----:B------:R-:W-:Y:S02]  /*13670*/  IADD3 R233, P3, R250, R10, RZ ;  /* 0x0000000afae97210 */ /* 0x000fe40007f7e0ff */
[----:B------:R-:W-:Y:S02]  /*13680*/  LOP3.LUT R26, R26, 0x1a, RZ, 0xfc, !PT ;  /* 0x0000001a1a1a7812 */ /* 0x000fe400078efcff */
[----:B------:R-:W-:Y:S02]  /*13690*/  LEA.HI.X.SX32 R242, R155, R210, 0x1, P0 ;  /* 0x000000d29bf27211 */ /* 0x000fe400000f0eff */
[----:B------:R-:W-:Y:S01]  /*136a0*/  IADD3 R227, P0, R250, R28, RZ ;  /* 0x0000001cfae37210 */ /* 0x000fe20007f1e0ff */
[----:B------:R-:W-:Y:S01]  /*136b0*/  IMAD R206, R18, c[0x0][0x188], RZ ;  /* 0x0000620012ce7a24 */ /* 0x000fe200078e02ff */
[----:B------:R-:W-:Y:S02]  /*136c0*/  SGXT.U32 R34, R34, 0x1 ;  /* 0x000000012222781a */ /* 0x000fe40000000000 */
[-C--:B------:R-:W-:Y:S01]  /*136d0*/  LEA.HI.X.SX32 R234, R10, R210.reuse, 0x1, P3 ;  /* 0x000000d20aea7211 */ /* 0x080fe200018f0eff */
[----:B------:R-:W-:Y:S01]  /*136e0*/  IMAD R10, R26, c[0x0][0x188], RZ ;  /* 0x000062001a0a7a24 */ /* 0x000fe200078e02ff */
[----:B------:R-:W-:Y:S01]  /*136f0*/  IADD3 R231, P2, R250, R11, RZ ;  /* 0x0000000bfae77210 */ /* 0x000fe20007f5e0ff */
[----:B------:R-:W-:Y:S01]  /*13700*/  IMAD R208, R20, c[0x0][0x188], RZ ;  /* 0x0000620014d07a24 */ /* 0x000fe200078e02ff */
[----:B------:R-:W-:-:S02]  /*13710*/  LEA.HI.X.SX32 R228, R28, R210, 0x1, P0 ;  /* 0x000000d21ce47211 */ /* 0x000fc400000f0eff */
[----:B------:R-:W-:Y:S02]  /*13720*/  IADD3 R219, P3, R250, R13, RZ ;  /* 0x0000000dfadb7210 */ /* 0x000fe40007f7e0ff */
[----:B------:R-:W-:Y:S01]  /*13730*/  LOP3.LUT R34, R34, 0x18, RZ, 0xfc, !PT ;  /* 0x0000001822227812 */ /* 0x000fe200078efcff */
[----:B------:R-:W-:Y:S01]  /*13740*/  IMAD R204, R19, c[0x0][0x188], RZ ;  /* 0x0000620013cc7a24 */ /* 0x000fe200078e02ff */
[-C--:B------:R-:W-:Y:S02]  /*13750*/  LEA.HI.X.SX32 R232, R11, R210.reuse, 0x1, P2 ;  /* 0x000000d20be87211 */ /* 0x080fe400010f0eff */
[----:B------:R-:W-:Y:S01]  /*13760*/  IADD3 R217, P2, R250, R15, RZ ;  /* 0x0000000ffad97210 */ /* 0x000fe20007f5e0ff */
[----:B------:R-:W-:Y:S01]  /*13770*/  IMAD R11, R34, c[0x0][0x188], RZ ;  /* 0x00006200220b7a24 */ /* 0x000fe200078e02ff */
[-C--:B------:R-:W-:Y:S02]  /*13780*/  LEA.HI.X.SX32 R220, R13, R210.reuse, 0x1, P3 ;  /* 0x000000d20ddc7211 */ /* 0x080fe400018f0eff */
[----:B------:R-:W-:Y:S01]  /*13790*/  LEA.HI.X.SX32 R218, R15, R210, 0x1, P2 ;  /* 0x000000d20fda7211 */ /* 0x000fe200010f0eff */
[----:B------:R-:W-:-:S02]  /*137a0*/  IMAD R117, R117, c[0x0][0x188], RZ ;  /* 0x0000620075757a24 */ /* 0x000fc400078e02ff */
[----:B------:R-:W-:Y:S02]  /*137b0*/  IMAD R115, R115, c[0x0][0x188], RZ ;  /* 0x0000620073737a24 */ /* 0x000fe400078e02ff */
[----:B------:R-:W-:Y:S02]  /*137c0*/  IMAD R121, R121, c[0x0][0x188], RZ ;  /* 0x0000620079797a24 */ /* 0x000fe400078e02ff */
[----:B------:R-:W-:Y:S02]  /*137d0*/  IMAD R113, R113, c[0x0][0x188], RZ ;  /* 0x0000620071717a24 */ /* 0x000fe400078e02ff */
[----:B------:R-:W-:Y:S01]  /*137e0*/  IMAD R119, R119, c[0x0][0x188], RZ ;  /* 0x0000620077777a24 */ /* 0x000fe200078e02ff */
[----:B------:R-:W-:Y:S02]  /*137f0*/  SGXT.U32 R24, R24, 0x1 ;  /* 0x000000011818781a */ /* 0x000fe40000000000 */
[C---:B--2---:R-:W-:Y:S02]  /*13800*/  IADD3 R213, P0, R250.reuse, R16, RZ ;  /* 0x00000010fad57210 */ /* 0x044fe40007f1e0ff */
[----:B---3--:R-:W-:-:S04]  /*13810*/  IADD3 R211, P4, R250, R17, RZ ;  /* 0x00000011fad37210 */ /* 0x008fc80007f9e0ff */
[-C--:B------:R-:W-:Y:S02]  /*13820*/  LEA.HI.X.SX32 R212, R17, R210.reuse, 0x1, P4 ;  /* 0x000000d211d47211 */ /* 0x080fe400020f0eff */
[----:B------:R-:W-:Y:S02]  /*13830*/  SHF.R.S32.HI R4, RZ, 0x1f, R0 ;  /* 0x0000001fff047819 */ /* 0x000fe40000011400 */
[----:B------:R-:W-:Y:S02]  /*13840*/  LEA.HI.X.SX32 R214, R16, R210, 0x1, P0 ;  /* 0x000000d210d67211 */ /* 0x000fe400000f0eff */
[C---:B------:R-:W-:Y:S02]  /*13850*/  IADD3 R18, P4, R0.reuse, R32, RZ ;  /* 0x0000002000127210 */ /* 0x040fe40007f9e0ff */
[----:B------:R-:W-:Y:S02]  /*13860*/  IADD3 R20, P5, R0, R35, RZ ;  /* 0x0000002300147210 */ /* 0x000fe40007fbe0ff */
[----:B------:R-:W-:-:S02]  /*13870*/  LEA.HI.X.SX32 R17, R32, R4, 0x1, P4 ;  /* 0x0000000420117211 */ /* 0x000fc400020f0eff */
[C---:B------:R-:W-:Y:S02]  /*13880*/  IADD3 R16, P3, R0.reuse, R30, RZ ;  /* 0x0000001e00107210 */ /* 0x040fe40007f7e0ff */
[----:B------:R-:W-:Y:S02]  /*13890*/  LEA.HI.X.SX32 R19, R35, R4, 0x1, P5 ;  /* 0x0000000423137211 */ /* 0x000fe400028f0eff */
[----:B------:R-:W-:-:S04]  /*138a0*/  IADD3 R26, P1, R0, R25, RZ ;  /* 0x00000019001a7210 */ /* 0x000fc80007f3e0ff */
[----:B------:R-:W-:Y:S02]  /*138b0*/  LEA.HI.X.SX32 R25, R25, R4, 0x1, P1 ;  /* 0x0000000419197211 */ /* 0x000fe400008f0eff */
[C---:B------:R-:W-:Y:S02]  /*138c0*/  IADD3 R207, P1, R0.reuse, R208, RZ ;  /* 0x000000d000cf7210 */ /* 0x040fe40007f3e0ff */
[----:B------:R-:W-:Y:S02]  /*138d0*/  IADD3 R32, P4, R0, R31, RZ ;  /* 0x0000001f00207210 */ /* 0x000fe40007f9e0ff */
[-C--:B------:R-:W-:Y:S02]  /*138e0*/  LEA.HI.X.SX32 R208, R208, R4.reuse, 0x1, P1 ;  /* 0x00000004d0d07211 */ /* 0x080fe400008f0eff */
[----:B------:R-:W-:Y:S02]  /*138f0*/  IADD3 R34, P5, R0, R33, RZ ;  /* 0x0000002100227210 */ /* 0x000fe40007fbe0ff */
[----:B------:R-:W-:-:S02]  /*13900*/  LEA.HI.X.SX32 R31, R31, R4, 0x1, P4 ;  /* 0x000000041f1f7211 */ /* 0x000fc400020f0eff */
[----:B------:R-:W-:Y:S02]  /*13910*/  IADD3 R203, P4, R0, R204, RZ ;  /* 0x000000cc00cb7210 */ /* 0x000fe40007f9e0ff */
[----:B------:R-:W-:Y:S02]  /*13920*/  LEA.HI.X.SX32 R15, R30, R4, 0x1, P3 ;  /* 0x000000041e0f7211 */ /* 0x000fe400018f0eff */
[C---:B------:R-:W-:Y:S02]  /*13930*/  IADD3 R195, P1, R0.reuse, R196, RZ ;  /* 0x000000c400c37210 */ /* 0x040fe40007f3e0ff */
[C---:B------:R-:W-:Y:S02]  /*13940*/  IADD3 R30, P3, R0.reuse, R29, RZ ;  /* 0x0000001d001e7210 */ /* 0x040fe40007f7e0ff */
[----:B------:R-:W-:Y:S02]  /*13950*/  LEA.HI.X.SX32 R33, R33, R4, 0x1, P5 ;  /* 0x0000000421217211 */ /* 0x000fe400028f0eff */
[----:B------:R-:W-:-:S02]  /*13960*/  IADD3 R201, P5, R0, R202, RZ ;  /* 0x000000ca00c97210 */ /* 0x000fc40007fbe0ff */
[----:B------:R-:W-:Y:S02]  /*13970*/  LEA.HI.X.SX32 R204, R204, R4, 0x1, P4 ;  /* 0x00000004cccc7211 */ /* 0x000fe400020f0eff */
[C---:B------:R-:W-:Y:S02]  /*13980*/  IADD3 R28, P2, R0.reuse, R27, RZ ;  /* 0x0000001b001c7210 */ /* 0x040fe40007f5e0ff */
[----:B------:R-:W-:Y:S02]  /*13990*/  IADD3 R193, P4, R0, R194, RZ ;  /* 0x000000c200c17210 */ /* 0x000fe40007f9e0ff */
[-C--:B------:R-:W-:Y:S02]  /*139a0*/  LEA.HI.X.SX32 R196, R196, R4.reuse, 0x1, P1 ;  /* 0x00000004c4c47211 */ /* 0x080fe400008f0eff */
[----:B------:R-:W-:Y:S02]  /*139b0*/  LEA.HI.X.SX32 R29, R29, R4, 0x1, P3 ;  /* 0x000000041d1d7211 */ /* 0x000fe400018f0eff */
[----:B------:R-:W-:-:S02]  /*139c0*/  IADD3 R185, P1, R0, R186, RZ ;  /* 0x000000ba00b97210 */ /* 0x000fc40007f3e0ff */
[----:B------:R-:W-:Y:S02]  /*139d0*/  IADD3 R199, P3, R0, R200, RZ ;  /* 0x000000c800c77210 */ /* 0x000fe40007f7e0ff */
[----:B------:R-:W-:Y:S02]  /*139e0*/  LEA.HI.X.SX32 R202, R202, R4, 0x1, P5 ;  /* 0x00000004caca7211 */ /* 0x000fe400028f0eff */
[----:B------:R-:W-:Y:S02]  /*139f0*/  IADD3 R191, P5, R0, R192, RZ ;  /* 0x000000c000bf7210 */ /* 0x000fe40007fbe0ff */
[-C--:B------:R-:W-:Y:S02]  /*13a00*/  LEA.HI.X.SX32 R27, R27, R4.reuse, 0x1, P2 ;  /* 0x000000041b1b7211 */ /* 0x080fe400010f0eff */
[----:B------:R-:W-:Y:S02]  /*13a10*/  LEA.HI.X.SX32 R194, R194, R4, 0x1, P4 ;  /* 0x00000004c2c27211 */ /* 0x000fe400020f0eff */
[----:B------:R-:W-:-:S02]  /*13a20*/  IADD3 R197, P2, R0, R198, RZ ;  /* 0x000000c600c57210 */ /* 0x000fc40007f5e0ff */
[----:B------:R-:W-:Y:S02]  /*13a30*/  IADD3 R183, P4, R0, R184, RZ ;  /* 0x000000b800b77210 */ /* 0x000fe40007f9e0ff */
[-C--:B------:R-:W-:Y:S02]  /*13a40*/  LEA.HI.X.SX32 R186, R186, R4.reuse, 0x1, P1 ;  /* 0x00000004baba7211 */ /* 0x080fe400008f0eff */
[----:B------:R-:W-:Y:S02]  /*13a50*/  LEA.HI.X.SX32 R200, R200, R4, 0x1, P3 ;  /* 0x00000004c8c87211 */ /* 0x000fe400018f0eff */
[C---:B------:R-:W-:Y:S02]  /*13a60*/  IADD3 R175, P1, R0.reuse, R176, RZ ;  /* 0x000000b000af7210 */ /* 0x040fe40007f3e0ff */
[----:B------:R-:W-:Y:S02]  /*13a70*/  IADD3 R189, P3, R0, R190, RZ ;  /* 0x000000be00bd7210 */ /* 0x000fe40007f7e0ff */
[----:B------:R-:W-:-:S02]  /*13a80*/  LEA.HI.X.SX32 R192, R192, R4, 0x1, P5 ;  /* 0x00000004c0c07211 */ /* 0x000fc400028f0eff */
[----:B------:R-:W-:Y:S02]  /*13a90*/  IADD3 R181, P5, R0, R182, RZ ;  /* 0x000000b600b57210 */ /* 0x000fe40007fbe0ff */
[-C--:B------:R-:W-:Y:S02]  /*13aa0*/  LEA.HI.X.SX32 R198, R198, R4.reuse, 0x1, P2 ;  /* 0x00000004c6c67211 */ /* 0x080fe400010f0eff */
[----:B------:R-:W-:Y:S02]  /*13ab0*/  LEA.HI.X.SX32 R184, R184, R4, 0x1, P4 ;  /* 0x00000004b8b87211 */ /* 0x000fe400020f0eff */
[C---:B------:R-:W-:Y:S02]  /*13ac0*/  IADD3 R187, P2, R0.reuse, R188, RZ ;  /* 0x000000bc00bb7210 */ /* 0x040fe40007f5e0ff */
[----:B------:R-:W-:Y:S02]  /*13ad0*/  IADD3 R173, P4, R0, R174, RZ ;  /* 0x000000ae00ad7210 */ /* 0x000fe40007f9e0ff */
[----:B------:R-:W-:-:S02]  /*13ae0*/  LEA.HI.X.SX32 R176, R176, R4, 0x1, P1 ;  /* 0x00000004b0b07211 */ /* 0x000fc400008f0eff */
[----:B------:R-:W-:Y:S02]  /*13af0*/  LEA.HI.X.SX32 R190, R190, R4, 0x1, P3 ;  /* 0x00000004bebe7211 */ /* 0x000fe400018f0eff */
[C---:B------:R-:W-:Y:S02]  /*13b00*/  IADD3 R165, P1, R0.reuse, R166, RZ ;  /* 0x000000a600a57210 */ /* 0x040fe40007f3e0ff */
[----:B------:R-:W-:Y:S02]  /*13b10*/  IADD3 R179, P3, R0, R180, RZ ;  /* 0x000000b400b37210 */ /* 0x000fe40007f7e0ff */
[----:B------:R-:W-:Y:S02]  /*13b20*/  LEA.HI.X.SX32 R182, R182, R4, 0x1, P5 ;  /* 0x00000004b6b67211 */ /* 0x000fe400028f0eff */
[----:B------:R-:W-:Y:S02]  /*13b30*/  IADD3 R171, P5, R0, R172, RZ ;  /* 0x000000ac00ab7210 */ /* 0x000fe40007fbe0ff */
[----:B------:R-:W-:-:S02]  /*13b40*/  LEA.HI.X.SX32 R188, R188, R4, 0x1, P2 ;  /* 0x00000004bcbc7211 */ /* 0x000fc400010f0eff */
[----:B------:R-:W-:Y:S02]  /*13b50*/  LEA.HI.X.SX32 R174, R174, R4, 0x1, P4 ;  /* 0x00000004aeae7211 */ /* 0x000fe400020f0eff */
[C---:B------:R-:W-:Y:S02]  /*13b60*/  IADD3 R177, P2, R0.reuse, R178, RZ ;  /* 0x000000b200b17210 */ /* 0x040fe40007f5e0ff */
[----:B------:R-:W-:Y:S02]  /*13b70*/  IADD3 R163, P4, R0, R125, RZ ;  /* 0x0000007d00a37210 */ /* 0x000fe40007f9e0ff */
[-C--:B------:R-:W-:Y:S02]  /*13b80*/  LEA.HI.X.SX32 R166, R166, R4.reuse, 0x1, P1 ;  /* 0x00000004a6a67211 */ /* 0x080fe400008f0eff */
[----:B------:R-:W-:Y:S02]  /*13b90*/  LEA.HI.X.SX32 R180, R180, R4, 0x1, P3 ;  /* 0x00000004b4b47211 */ /* 0x000fe400018f0eff */
[----:B------:R-:W-:-:S02]  /*13ba0*/  IADD3 R155, P1, R0, R117, RZ ;  /* 0x00000075009b7210 */ /* 0x000fc40007f3e0ff */
[----:B------:R-:W-:Y:S02]  /*13bb0*/  IADD3 R169, P3, R0, R170, RZ ;  /* 0x000000aa00a97210 */ /* 0x000fe40007f7e0ff */
[-C--:B------:R-:W-:Y:S02]  /*13bc0*/  LEA.HI.X.SX32 R172, R172, R4.reuse, 0x1, P5 ;  /* 0x00000004acac7211 */ /* 0x080fe400028f0eff */
[----:B------:R-:W-:Y:S02]  /*13bd0*/  IADD3 R161, P5, R0, R123, RZ ;  /* 0x0000007b00a17210 */ /* 0x000fe40007fbe0ff */
[-C--:B------:R-:W-:Y:S02]  /*13be0*/  LEA.HI.X.SX32 R178, R178, R4.reuse, 0x1, P2 ;  /* 0x00000004b2b27211 */ /* 0x080fe400010f0eff */
[----:B------:R-:W-:Y:S01]  /*13bf0*/  LEA.HI.X.SX32 R2, R125, R4, 0x1, P4 ;  /* 0x000000047d027211 */ /* 0x000fe200020f0eff */
[----:B------:R1:W-:Y:S01]  /*13c00*/  STL [R1+0x278], R155 ;  /* 0x0002789b01007387 */ /* 0x0003e20000100800 */
[----:B------:R-:W-:-:S02]  /*13c10*/  IADD3 R167, P2, R0, R168, RZ ;  /* 0x000000a800a77210 */ /* 0x000fc40007f5e0ff */
[----:B------:R-:W-:Y:S02]  /*13c20*/  IADD3 R153, P4, R0, R115, RZ ;  /* 0x0000007300997210 */ /* 0x000fe40007f9e0ff */
[-C--:B------:R-:W-:Y:S02]  /*13c30*/  LEA.HI.X.SX32 R170, R170, R4.reuse, 0x1, P3 ;  /* 0x00000004aaaa7211 */ /* 0x080fe400018f0eff */
[C---:B------:R-:W-:Y:S02]  /*13c40*/  IADD3 R159, P3, R0.reuse, R121, RZ ;  /* 0x00000079009f7210 */ /* 0x040fe40007f7e0ff */
[-C--:B-1----:R-:W-:Y:S02]  /*13c50*/  LEA.HI.X.SX32 R155, R123, R4.reuse, 0x1, P5 ;  /* 0x000000047b9b7211 */ /* 0x082fe400028f0eff */
[----:B------:R-:W-:Y:S01]  /*13c60*/  IADD3 R151, P5, R0, R113, RZ ;  /* 0x0000007100977210 */ /* 0x000fe20007fbe0ff */
[----:B------:R1:W-:Y:S01]  /*13c70*/  STL [R1+0x274], R153 ;  /* 0x0002749901007387 */ /* 0x0003e20000100800 */
[----:B------:R-:W-:-:S02]  /*13c80*/  LEA.HI.X.SX32 R168, R168, R4, 0x1, P2 ;  /* 0x00000004a8a87211 */ /* 0x000fc400010f0eff */
[----:B------:R-:W-:Y:S01]  /*13c90*/  IADD3 R157, P2, R0, R119, RZ ;  /* 0x00000077009d7210 */ /* 0x000fe20007f5e0ff */
[----:B------:R-:W-:Y:S01]  /*13ca0*/  STL [R1+0x164], R2 ;  /* 0x0001640201007387 */ /* 0x000fe20000100800 */
[----:B------:R-:W-:-:S03]  /*13cb0*/  LOP3.LUT R24, R24, 0x3a, RZ, 0xfc, !PT ;  /* 0x0000003a18187812 */ /* 0x000fc600078efcff */
[----:B------:R2:W-:Y:S01]  /*13cc0*/  STL [R1+0x270], R151 ;  /* 0x0002709701007387 */ /* 0x0005e20000100800 */
[-C--:B-1----:R-:W-:Y:S02]  /*13cd0*/  LEA.HI.X.SX32 R153, R121, R4.reuse, 0x1, P3 ;  /* 0x0000000479997211 */ /* 0x082fe400018f0eff */
[C---:B------:R-:W-:Y:S02]  /*13ce0*/  IADD3 R149, P3, R0.reuse, R111, RZ ;  /* 0x0000006f00957210 */ /* 0x040fe40007f7e0ff */
[-C--:B------:R-:W-:Y:S02]  /*13cf0*/  LEA.HI.X.SX32 R3, R113, R4.reuse, 0x1, P5 ;  /* 0x0000000471037211 */ /* 0x080fe400028f0eff */
[-C--:B--2---:R-:W-:Y:S02]  /*13d00*/  LEA.HI.X.SX32 R151, R119, R4.reuse, 0x1, P2 ;  /* 0x0000000477977211 */ /* 0x084fe400010f0eff */
[----:B------:R-:W-:Y:S01]  /*13d10*/  IADD3 R147, P2, R0, R109, RZ ;  /* 0x0000006d00937210 */ /* 0x000fe20007f5e0ff */
[----:B------:R1:W-:Y:S01]  /*13d20*/  STL [R1+0x26c], R149 ;  /* 0x00026c9501007387 */ /* 0x0003e20000100800 */
[----:B------:R-:W-:Y:S01]  /*13d30*/  LEA.HI.X.SX32 R2, R111, R4, 0x1, P3 ;  /* 0x000000046f027211 */ /* 0x000fe200018f0eff */
[----:B------:R-:W-:Y:S01]  /*13d40*/  IMAD R84, R24, c[0x0][0x188], RZ ;  /* 0x0000620018547a24 */ /* 0x000fe200078e02ff */
[----:B------:R-:W-:Y:S01]  /*13d50*/  SHF.R.U32.HI R24, RZ, 0x6, R22 ;  /* 0x00000006ff187819 */ /* 0x000fe20000011616 */
[----:B------:R2:W-:Y:S01]  /*13d60*/  STL [R1+0x268], R147 ;  /* 0x0002689301007387 */ /* 0x0005e20000100800 */
[----:B------:R-:W-:-:S02]  /*13d70*/  IADD3 R223, P6, R250, R9, RZ ;  /* 0x00000009fadf7210 */ /* 0x000fc40007fde0ff */
[-C--:B-1----:R-:W-:Y:S02]  /*13d80*/  LEA.HI.X.SX32 R149, R117, R4.reuse, 0x1, P1 ;  /* 0x0000000475957211 */ /* 0x082fe400008f0eff */
[----:B------:R-:W-:Y:S01]  /*13d90*/  IADD3 R145, P1, R0, R87, RZ ;  /* 0x0000005700917210 */ /* 0x000fe20007f3e0ff */
[----:B------:R1:W-:Y:S01]  /*13da0*/  STL [R1+0x17c], R3 ;  /* 0x00017c0301007387 */ /* 0x0003e20000100800 */
[----:B------:R-:W-:Y:S02]  /*13db0*/  SGXT.U32 R24, R24, 0x1 ;  /* 0x000000011818781a */ /* 0x000fe40000000000 */
[----:B--2---:R-:W-:Y:S01]  /*13dc0*/  LEA.HI.X.SX32 R147, R115, R4, 0x1, P4 ;  /* 0x0000000473937211 */ /* 0x004fe200020f0eff */
[----:B------:R2:W-:Y:S01]  /*13dd0*/  STL [R1+0x180], R2 ;  /* 0x0001800201007387 */ /* 0x0005e20000100800 */
[C---:B------:R-:W-:Y:S02]  /*13de0*/  IADD3 R143, P4, R0.reuse, R86, RZ ;  /* 0x00000056008f7210 */ /* 0x040fe40007f9e0ff */
[----:B------:R-:W-:-:S02]  /*13df0*/  IADD3 R141, P5, R0, R85, RZ ;  /* 0x00000055008d7210 */ /* 0x000fc40007fbe0ff */
[-C--:B-1----:R-:W-:Y:S02]  /*13e00*/  LEA.HI.X.SX32 R3, R109, R4.reuse, 0x1, P2 ;  /* 0x000000046d037211 */ /* 0x082fe400010f0eff */
[----:B--2---:R-:W-:-:S03]  /*13e10*/  LEA.HI.X.SX32 R2, R87, R4, 0x1, P1 ;  /* 0x0000000457027211 */ /* 0x004fc600008f0eff */
[----:B------:R1:W-:Y:S01]  /*13e20*/  STL [R1+0x184], R3 ;  /* 0x0001840301007387 */ /* 0x0003e20000100800 */
[----:B------:R-:W-:Y:S02]  /*13e30*/  LEA.HI.X.SX32 R224, R9, R210, 0x1, P6 ;  /* 0x000000d209e07211 */ /* 0x000fe400030f0eff */
[----:B------:R-:W-:Y:S01]  /*13e40*/  LOP3.LUT R24, R24, 0x24, RZ, 0xfc, !PT ;  /* 0x0000002418187812 */ /* 0x000fe200078efcff */
[----:B------:R2:W-:Y:S01]  /*13e50*/  STL [R1+0x188], R2 ;  /* 0x0001880201007387 */ /* 0x0005e20000100800 */
[----:B------:R-:W-:Y:S02]  /*13e60*/  IADD3 R209, P6, R250, R21, RZ ;  /* 0x00000015fad17210 */ /* 0x000fe40007fde0ff */
[--C-:B------:R-:W-:Y:S02]  /*13e70*/  SHF.R.U32.HI R251, RZ, 0x6, R139.reuse ;  /* 0x00000006fffb7819 */ /* 0x100fe4000001168b */
[----:B------:R-:W-:Y:S02]  /*13e80*/  SHF.R.U32.HI R35, RZ, 0x6, R139 ;  /* 0x00000006ff237819 */ /* 0x000fe4000001168b */
[----:B-1----:R-:W-:-:S02]  /*13e90*/  LEA.HI.X.SX32 R3, R86, R4, 0x1, P4 ;  /* 0x0000000456037211 */ /* 0x002fc400020f0eff */
[----:B------:R-:W-:Y:S02]  /*13ea0*/  LOP3.LUT R250, R139, 0x7, RZ, 0xc0, !PT ;  /* 0x000000078bfa7812 */ /* 0x000fe400078ec0ff */
[----:B--2---:R-:W-:Y:S02]  /*13eb0*/  LEA.HI.X.SX32 R2, R85, R4, 0x1, P5 ;  /* 0x0000000455027211 */ /* 0x004fe400028f0eff */
[----:B------:R-:W-:Y:S01]  /*13ec0*/  IADD3 R139, P3, R0, R84, RZ ;  /* 0x00000054008b7210 */ /* 0x000fe20007f7e0ff */
[----:B------:R-:W-:Y:S01]  /*13ed0*/  IMAD R12, R24, c[0x0][0x188], RZ ;  /* 0x00006200180c7a24 */ /* 0x000fe200078e02ff */
[----:B------:R-:W-:Y:S02]  /*13ee0*/  SHF.R.U32.HI R39, RZ, 0x6, R39 ;  /* 0x00000006ff277819 */ /* 0x000fe40000011627 */
[----:B------:R-:W-:Y:S01]  /*13ef0*/  IADD3 R137, P2, R0, R76, RZ ;  /* 0x0000004c00897210 */ /* 0x000fe20007f5e0ff */
[----:B------:R1:W-:Y:S01]  /*13f00*/  STL [R1+0x18c], R3 ;  /* 0x00018c0301007387 */ /* 0x0003e20000100800 */
[----:B------:R-:W-:-:S02]  /*13f10*/  SHF.R.U32.HI R24, RZ, 0x6, R23 ;  /* 0x00000006ff187819 */ /* 0x000fc40000011617 */
[----:B------:R-:W-:Y:S01]  /*13f20*/  SHF.R.U32.HI R23, RZ, 0x6, R23 ;  /* 0x00000006ff177819 */ /* 0x000fe20000011617 */
[----:B------:R2:W-:Y:S01]  /*13f30*/  STL [R1+0x190], R2 ;  /* 0x0001900201007387 */ /* 0x0005e20000100800 */
[----:B------:R-:W-:Y:S02]  /*13f40*/  SGXT.U32 R39, R39, 0x1 ;  /* 0x000000012727781a */ /* 0x000fe40000000000 */
[----:B------:R-:W-:Y:S02]  /*13f50*/  IADD3 R135, P1, R0, R75, RZ ;  /* 0x0000004b00877210 */ /* 0x000fe40007f3e0ff */
[----:B-1----:R-:W-:Y:S02]  /*13f60*/  LEA.HI.X.SX32 R3, R84, R4, 0x1, P3 ;  /* 0x0000000454037211 */ /* 0x002fe400018f0eff */
[----:B------:R-:W-:Y:S02]  /*13f70*/  IADD3 R133, P4, R0, R74, RZ ;  /* 0x0000004a00857210 */ /* 0x000fe40007f9e0ff */
[----:B--2---:R-:W-:Y:S01]  /*13f80*/  LEA.HI.X.SX32 R2, R76, R4, 0x1, P2 ;  /* 0x000000044c027211 */ /* 0x004fe200010f0eff */
[----:B------:R1:W-:Y:S01]  /*13f90*/  STL [R1+0x194], R3 ;  /* 0x0001940301007387 */ /* 0x0003e20000100800 */
[----:B------:R-:W-:-:S02]  /*13fa0*/  SHF.R.U32.HI R22, RZ, 0x6, R22 ;  /* 0x00000006ff167819 */ /* 0x000fc40000011616 */
[----:B------:R-:W-:Y:S01]  /*13fb0*/  SGXT.U32 R23, R23, 0x1 ;  /* 0x000000011717781a */ /* 0x000fe20000000000 */
[----:B------:R2:W-:Y:S01]  /*13fc0*/  STL [R1+0x198], R2 ;  /* 0x0001980201007387 */ /* 0x0005e20000100800 */
[----:B------:R-:W-:Y:S01]  /*13fd0*/  LOP3.LUT R39, R39, 0x2c, RZ, 0xfc, !PT ;  /* 0x0000002c27277812 */ /* 0x000fe200078efcff */
[----:B------:R-:W-:Y:S01]  /*13fe0*/  IMAD R41, R41, c[0x0][0x188], RZ ;  /* 0x0000620029297a24 */ /* 0x000fe200078e02ff */
[----:B------:R-:W-:Y:S02]  /*13ff0*/  SGXT.U32 R22, R22, 0x1 ;  /* 0x000000011616781a */ /* 0x000fe40000000000 */
[-C--:B-1----:R-:W-:Y:S02]  /*14000*/  LEA.HI.X.SX32 R3, R75, R4.reuse, 0x1, P1 ;  /* 0x000000044b037211 */ /* 0x082fe400008f0eff */
[----:B------:R-:W-:Y:S02]  /*14010*/  LOP3.LUT R23, R23, 0x1e, RZ, 0xfc, !PT ;  /* 0x0000001e17177812 */ /* 0x000fe400078efcff */
[----:B--2---:R-:W-:-:S02]  /*14020*/  LEA.HI.X.SX32 R2, R74, R4, 0x1, P4 ;  /* 0x000000044a027211 */ /* 0x004fc400020f0eff */
[C---:B------:R-:W-:Y:S01]  /*14030*/  IADD3 R131, P5, R0.reuse, R73, RZ ;  /* 0x0000004900837210 */ /* 0x040fe20007fbe0ff */
[----:B------:R-:W-:Y:S01]  /*14040*/  IMAD R39, R39, c[0x0][0x188], RZ ;  /* 0x0000620027277a24 */ /* 0x000fe200078e02ff */
[----:B------:R-:W-:Y:S02]  /*14050*/  SGXT.U32 R35, R35, 0x1 ;  /* 0x000000012323781a */ /* 0x000fe40000000000 */
[----:B------:R-:W-:Y:S01]  /*14060*/  IADD3 R129, P3, R0, R72, RZ ;  /* 0x0000004800817210 */ /* 0x000fe20007f7e0ff */
[----:B------:R1:W-:Y:S01]  /*14070*/  STL [R1+0x19c], R3 ;  /* 0x00019c0301007387 */ /* 0x0003e20000100800 */
[----:B------:R-:W-:Y:S01]  /*14080*/  LOP3.LUT R22, R22, 0x26, RZ, 0xfc, !PT ;  /* 0x0000002616167812 */ /* 0x000fe200078efcff */
[----:B------:R-:W-:Y:S02]  /*14090*/  IMAD R8, R23, c[0x0][0x188], RZ ;  /* 0x0000620017087a24 */ /* 0x000fe400078e02ff */
[----:B------:R2:W-:Y:S01]  /*140a0*/  STL [R1+0x1a0], R2 ;  /* 0x0001a00201007387 */ /* 0x0005e20000100800 */
[----:B------:R-:W-:Y:S01]  /*140b0*/  IMAD.MOV.U32 R23, RZ, RZ, c[0x0][0x188] ;  /* 0x00006200ff177624 */ /* 0x000fe200078e00ff */
[C---:B------:R-:W-:Y:S01]  /*140c0*/  IADD3 R127, P2, R0.reuse, R41, RZ ;  /* 0x00000029007f7210 */ /* 0x040fe20007f5e0ff */
[----:B------:R-:W-:Y:S01]  /*140d0*/  IMAD R35, R35, c[0x0][0x188], RZ ;  /* 0x0000620023237a24 */ /* 0x000fe200078e02ff */
[----:B------:R-:W3:Y:S01]  /*140e0*/  S2R R87, SR_TID.X ;  /* 0x0000000000577919 */ /* 0x000ee20000002100 */
[----:B-1----:R-:W-:Y:S01]  /*140f0*/  LEA.HI.X.SX32 R3, R73, R4, 0x1, P5 ;  /* 0x0000000449037211 */ /* 0x002fe200028f0eff */
[----:B------:R-:W-:Y:S01]  /*14100*/  IMAD R37, R37, c[0x0][0x188], RZ ;  /* 0x0000620025257a24 */ /* 0x000fe200078e02ff */
[----:B------:R-:W-:-:S02]  /*14110*/  IADD3 R125, P1, R0, R39, RZ ;  /* 0x00000027007d7210 */ /* 0x000fc40007f3e0ff */
[----:B--2---:R-:W-:Y:S01]  /*14120*/  LEA.HI.X.SX32 R2, R72, R4, 0x1, P3 ;  /* 0x0000000448027211 */ /* 0x004fe200018f0eff */
[----:B------:R-:W-:Y:S01]  /*14130*/  IMAD R13, R22, c[0x0][0x188], RZ ;  /* 0x00006200160d7a24 */ /* 0x000fe200078e02ff */
[----:B------:R-:W-:Y:S01]  /*14140*/  LEA.HI.X.SX32 R210, R21, R210, 0x1, P6 ;  /* 0x000000d215d27211 */ /* 0x000fe200030f0eff */
[----:B------:R1:W-:Y:S01]  /*14150*/  STL [R1+0x1a4], R3 ;  /* 0x0001a40301007387 */ /* 0x0003e20000100800 */
[----:B------:R-:W-:Y:S01]  /*14160*/  SGXT.U32 R24, R24, 0x1 ;  /* 0x000000011818781a */ /* 0x000fe20000000000 */
[----:B------:R-:W-:Y:S01]  /*14170*/  IMAD R35, R23, 0x2, R35 ;  /* 0x0000000217237824 */ /* 0x000fe200078e0223 */
[C---:B------:R-:W-:Y:S01]  /*14180*/  IADD3 R22, P6, R0.reuse, R36, RZ ;  /* 0x0000002400167210 */ /* 0x040fe20007fde0ff */
[----:B------:R2:W-:Y:S01]  /*14190*/  STL [R1+0x1a8], R2 ;  /* 0x0001a80201007387 */ /* 0x0005e20000100800 */
[----:B------:R-:W-:Y:S02]  /*141a0*/  IADD3 R123, P4, R0, R37, RZ ;  /* 0x00000025007b7210 */ /* 0x000fe40007f9e0ff */
[----:B------:R-:W-:-:S02]  /*141b0*/  LOP3.LUT R24, R24, 0x1c, RZ, 0xfc, !PT ;  /* 0x0000001c18187812 */ /* 0x000fc400078efcff */
[----:B-1----:R-:W-:Y:S02]  /*141c0*/  LEA.HI.X.SX32 R3, R41, R4, 0x1, P2 ;  /* 0x0000000429037211 */ /* 0x002fe400010f0eff */
[----:B------:R-:W-:Y:S02]  /*141d0*/  IADD3 R121, P5, R0, R14, RZ ;  /* 0x0000000e00797210 */ /* 0x000fe40007fbe0ff */
[-C--:B--2---:R-:W-:Y:S01]  /*141e0*/  LEA.HI.X.SX32 R2, R39, R4.reuse, 0x1, P1 ;  /* 0x0000000427027211 */ /* 0x084fe200008f0eff */
[----:B------:R1:W-:Y:S01]  /*141f0*/  STL [R1+0x1ac], R3 ;  /* 0x0001ac0301007387 */ /* 0x0003e20000100800 */
[----:B------:R-:W-:Y:S02]  /*14200*/  SGXT.U32 R251, R251, 0x1 ;  /* 0x00000001fbfb781a */ /* 0x000fe40000000000 */
[----:B------:R-:W-:Y:S01]  /*14210*/  LEA.HI.X.SX32 R21, R36, R4, 0x1, P6 ;  /* 0x0000000424157211 */ /* 0x000fe200030f0eff */
[----:B------:R2:W-:Y:S01]  /*14220*/  STL [R1+0x1b0], R2 ;  /* 0x0001b00201007387 */ /* 0x0005e20000100800 */
[----:B------:R-:W-:Y:S01]  /*14230*/  IADD3 R36, P6, R0, R35, RZ ;  /* 0x0000002300247210 */ /* 0x000fe20007fde0ff */
[----:B------:R-:W-:Y:S01]  /*14240*/  IMAD R9, R24, c[0x0][0x188], RZ ;  /* 0x0000620018097a24 */ /* 0x000fe200078e02ff */
[----:B------:R-:W-:-:S02]  /*14250*/  IADD3 R119, P3, R0, R13, RZ ;  /* 0x0000000d00777210 */ /* 0x000fc40007f7e0ff */
[----:B-1----:R-:W-:Y:S01]  /*14260*/  LEA.HI.X.SX32 R3, R37, R4, 0x1, P4 ;  /* 0x0000000425037211 */ /* 0x002fe200020f0eff */
[----:B------:R-:W-:Y:S01]  /*14270*/  IMAD R251, R251, c[0x0][0x188], RZ ;  /* 0x00006200fbfb7a24 */ /* 0x000fe200078e02ff */
[----:B------:R-:W-:Y:S02]  /*14280*/  IADD3 R24, P0, R0, R38, RZ ;  /* 0x0000002600187210 */ /* 0x000fe40007f1e0ff */
[-C--:B--2---:R-:W-:Y:S02]  /*14290*/  LEA.HI.X.SX32 R2, R14, R4.reuse, 0x1, P5 ;  /* 0x000000040e027211 */ /* 0x084fe400028f0eff */
[----:B------:R-:W-:Y:S02]  /*142a0*/  LEA.HI.X.SX32 R35, R35, R4, 0x1, P6 ;  /* 0x0000000423237211 */ /* 0x000fe400030f0eff */
[C---:B------:R-:W-:Y:S01]  /*142b0*/  IADD3 R117, P2, R0.reuse, R12, RZ ;  /* 0x0000000c00757210 */ /* 0x040fe20007f5e0ff */
[----:B------:R1:W-:Y:S01]  /*142c0*/  STL [R1+0x1b4], R3 ;  /* 0x0001b40301007387 */ /* 0x0003e20000100800 */
[----:B------:R-:W-:Y:S01]  /*142d0*/  IADD3 R205, P6, R0, R206, RZ ;  /* 0x000000ce00cd7210 */ /* 0x000fe20007fde0ff */
[----:B------:R-:W-:Y:S01]  /*142e0*/  IMAD.MOV.U32 R85, RZ, RZ, c[0x0][0x18c] ;  /* 0x00006300ff557624 */ /* 0x000fe200078e00ff */
[----:B------:R-:W-:Y:S01]  /*142f0*/  LEA.HI.X.SX32 R23, R38, R4, 0x1, P0 ;  /* 0x0000000426177211 */ /* 0x000fe200000f0eff */
[----:B------:R2:W-:Y:S01]  /*14300*/  STL [R1+0x1b8], R2 ;  /* 0x0001b80201007387 */ /* 0x0005e20000100800 */
[----:B------:R-:W-:Y:S01]  /*14310*/  IMAD.MOV.U32 R86, RZ, RZ, c[0x0][0x188] ;  /* 0x00006200ff567624 */ /* 0x000fe200078e00ff */
[----:B------:R-:W-:-:S02]  /*14320*/  IADD3 R38, P0, R0, R251, RZ ;  /* 0x000000fb00267210 */ /* 0x000fc40007f1e0ff */
[-C--:B------:R-:W-:Y:S02]  /*14330*/  LEA.HI.X.SX32 R206, R206, R4.reuse, 0x1, P6 ;  /* 0x00000004cece7211 */ /* 0x080fe400030f0eff */
[-C--:B-1----:R-:W-:Y:S01]  /*14340*/  LEA.HI.X.SX32 R3, R13, R4.reuse, 0x1, P3 ;  /* 0x000000040d037211 */ /* 0x082fe200018f0eff */
[----:B------:R-:W-:Y:S01]  /*14350*/  IMAD.SHL.U32 R85, R85, 0x80, RZ ;  /* 0x0000008055557824 */ /* 0x000fe200078e00ff */
[----:B------:R-:W-:Y:S02]  /*14360*/  IADD3 R115, P1, R0, R5, RZ ;  /* 0x0000000500737210 */ /* 0x000fe40007f3e0ff */
[----:B--2---:R-:W-:Y:S01]  /*14370*/  LEA.HI.X.SX32 R2, R12, R4, 0x1, P2 ;  /* 0x000000040c027211 */ /* 0x004fe200010f0eff */
[----:B------:R-:W-:Y:S01]  /*14380*/  IMAD.SHL.U32 R86, R86, 0x80, RZ ;  /* 0x0000008056567824 */ /* 0x000fe200078e00ff */
[C---:B------:R-:W-:Y:S02]  /*14390*/  IADD3 R113, P4, R0.reuse, R6, RZ ;  /* 0x0000000600717210 */ /* 0x040fe40007f9e0ff */
[----:B------:R-:W-:-:S02]  /*143a0*/  IADD3 R111, P5, R0, R8, RZ ;  /* 0x00000008006f7210 */ /* 0x000fc40007fbe0ff */
[C---:B------:R-:W-:Y:S02]  /*143b0*/  IADD3 R109, P3, R0.reuse, R9, RZ ;  /* 0x00000009006d7210 */ /* 0x040fe40007f7e0ff */
[C---:B------:R-:W-:Y:S02]  /*143c0*/  IADD3 R39, P2, R0.reuse, R10, RZ ;  /* 0x0000000a00277210 */ /* 0x040fe40007f5e0ff */
[----:B------:R-:W-:Y:S01]  /*143d0*/  IADD3 R41, P6, R0, R11, RZ ;  /* 0x0000000b00297210 */ /* 0x000fe20007fde0ff */
[----:B------:R1:W-:Y:S01]  /*143e0*/  STL [R1+0x1bc], R3 ;  /* 0x0001bc0301007387 */ /* 0x0003e20000100800 */
[-C--:B------:R-:W-:Y:S01]  /*143f0*/  LEA.HI.X.SX32 R37, R251, R4.reuse, 0x1, P0 ;  /* 0x00000004fb257211 */ /* 0x080fe200000f0eff */
[----:B------:R-:W-:Y:S01]  /*14400*/  IMAD R12, R250, 0x210, RZ ;  /* 0x00000210fa0c7824 */ /* 0x000fe200078e02ff */
[-C--:B------:R-:W-:Y:S01]  /*14410*/  LEA.HI.X.SX32 R7, R5, R4.reuse, 0x1, P1 ;  /* 0x0000000405077211 */ /* 0x080fe200008f0eff */
[----:B------:R2:W-:Y:S01]  /*14420*/  STL [R1+0x1c0], R2 ;  /* 0x0001c00201007387 */ /* 0x0005e20000100800 */
[----:B------:R-:W-:-:S02]  /*14430*/  LEA.HI.X.SX32 R252, R6, R4, 0x1, P4 ;  /* 0x0000000406fc7211 */ /* 0x000fc400020f0eff */
[-C--:B------:R-:W-:Y:S02]  /*14440*/  LEA.HI.X.SX32 R251, R10, R4.reuse, 0x1, P2 ;  /* 0x000000040afb7211 */ /* 0x080fe400010f0eff */
[-C--:B------:R-:W-:Y:S02]  /*14450*/  LEA.HI.X.SX32 R0, R11, R4.reuse, 0x1, P6 ;  /* 0x000000040b007211 */ /* 0x080fe400030f0eff */
[-C--:B-1----:R-:W-:Y:S01]  /*14460*/  LEA.HI.X.SX32 R3, R8, R4.reuse, 0x1, P5 ;  /* 0x0000000408037211 */ /* 0x082fe200028f0eff */
[----:B------:R-:W-:Y:S01]  /*14470*/  IMAD.MOV.U32 R5, RZ, RZ, 0x14 ;  /* 0x00000014ff057424 */ /* 0x000fe200078e00ff */
[----:B--2---:R-:W-:Y:S01]  /*14480*/  LEA.HI.X.SX32 R2, R9, R4, 0x1, P3 ;  /* 0x0000000409027211 */ /* 0x004fe200018f0eff */
[----:B---3--:R-:W-:Y:S01]  /*14490*/  IMAD.SHL.U32 R4, R87, 0x2, RZ ;  /* 0x0000000257047824 */ /* 0x008fe200078e00ff */
[----:B------:R-:W-:Y:S02]  /*144a0*/  SHF.R.S32.HI R6, RZ, 0x1f, R85 ;  /* 0x0000001fff067819 */ /* 0x000fe40000011455 */
[----:B------:R-:W-:Y:S01]  /*144b0*/  SHF.R.S32.HI R14, RZ, 0x1f, R86 ;  /* 0x0000001fff0e7819 */ /* 0x000fe20000011456 */
[----:B------:R-:W-:Y:S01]  /*144c0*/  IMAD.WIDE.U32 R8, R85, R5, c[0x0][0x168] ;  /* 0x00005a0055087625 */ /* 0x000fe200078e0005 */
[----:B------:R-:W-:-:S03]  /*144d0*/  LOP3.LUT R12, R12, 0x30, R4, 0x78, !PT ;  /* 0x000000300c0c7812 */ /* 0x000fc600078e7804 */
[----:B------:R-:W-:Y:S02]  /*144e0*/  IMAD R10, R6, 0x14, RZ ;  /* 0x00000014060a7824 */ /* 0x000fe400078e02ff */
[----:B------:R-:W-:-:S04]  /*144f0*/  IMAD.WIDE.U32 R4, R86, R5, c[0x0][0x160] ;  /* 0x0000580056047625 */ /* 0x000fc800078e0005 */
[----:B------:R-:W-:Y:S02]  /*14500*/  IMAD R11, R14, 0x14, RZ ;  /* 0x000000140e0b7824 */ /* 0x000fe400078e02ff */
[----:B------:R-:W-:Y:S02]  /*14510*/  IMAD.MOV.U32 R6, RZ, RZ, R8 ;  /* 0x000000ffff067224 */ /* 0x000fe400078e0008 */
[----:B------:R-:W-:Y:S02]  /*14520*/  IMAD.IADD R10, R9, 0x1, R10 ;  /* 0x00000001090a7824 */ /* 0x000fe400078e020a */
[----:B------:R-:W-:Y:S01]  /*14530*/  IMAD.IADD R8, R5, 0x1, R11 ;  /* 0x0000000105087824 */ /* 0x000fe200078e020b */
[C---:B------:R-:W-:Y:S01]  /*14540*/  SHF.L.U64.HI R5, R162.reuse, 0x2, R164 ;  /* 0x00000002a2057819 */ /* 0x040fe200000102a4 */
[----:B------:R-:W-:Y:S02]  /*14550*/  IMAD.MOV.U32 R9, RZ, RZ, R4 ;  /* 0x000000ffff097224 */ /* 0x000fe400078e0004 */
[----:B------:R-:W-:Y:S01]  /*14560*/  IMAD.SHL.U32 R4, R162, 0x4, RZ ;  /* 0x00000004a2047824 */ /* 0x000fe200078e00ff */
[C---:B------:R-:W-:Y:S01]  /*14570*/  SHF.L.U64.HI R160, R158.reuse, 0x2, R160 ;  /* 0x000000029ea07819 */ /* 0x040fe200000102a0 */
[----:B------:R1:W-:Y:S04]  /*14580*/  STL [R1+0x154], R5 ;  /* 0x0001540501007387 */ /* 0x0003e80000100800 */
[----:B------:R2:W-:Y:S01]  /*14590*/  STL [R1+0x150], R4 ;  /* 0x0001500401007387 */ /* 0x0005e20000100800 */
[----:B-1----:R-:W-:-:S03]  /*145a0*/  IMAD.SHL.U32 R5, R158, 0x4, RZ ;  /* 0x000000049e057824 */ /* 0x002fc600078e00ff */
[----:B------:R-:W-:Y:S01]  /*145b0*/  STL [R1+0x14c], R160 ;  /* 0x00014ca001007387 */ /* 0x000fe20000100800 */
[C---:B--2---:R-:W-:Y:S01]  /*145c0*/  SHF.L.U64.HI R4, R154.reuse, 0x2, R156 ;  /* 0x000000029a047819 */ /* 0x044fe2000001029c */
[----:B------:R-:W-:Y:S02]  /*145d0*/  IMAD.SHL.U32 R154, R154, 0x4, RZ ;  /* 0x000000049a9a7824 */ /* 0x000fe400078e00ff */
[----:B------:R1:W-:Y:S04]  /*145e0*/  STL [R1+0x148], R5 ;  /* 0x0001480501007387 */ /* 0x0003e80000100800 */
[----:B------:R2:W-:Y:S01]  /*145f0*/  STL [R1+0x144], R4 ;  /* 0x0001440401007387 */ /* 0x0005e20000100800 */
[----:B------:R-:W-:Y:S02]  /*14600*/  SHF.L.U64.HI R148, R146, 0x2, R148 ;  /* 0x0000000292947819 */ /* 0x000fe40000010294 */
[C---:B-1----:R-:W-:Y:S01]  /*14610*/  SHF.L.U64.HI R5, R150.reuse, 0x2, R152 ;  /* 0x0000000296057819 */ /* 0x042fe20000010298 */
[----:B------:R-:W-:Y:S01]  /*14620*/  STL [R1+0x140], R154 ;  /* 0x0001409a01007387 */ /* 0x000fe20000100800 */
[----:B--2---:R-:W-:-:S03]  /*14630*/  IMAD.SHL.U32 R4, R150, 0x4, RZ ;  /* 0x0000000496047824 */ /* 0x004fc600078e00ff */
        /* <DEDUP_REMOVED lines=152> */
[----:B-1----:R-:W-:-:S03]  /*14fc0*/  SHF.L.U64.HI R5, R42, 0x2, R43 ;  /* 0x000000022a057819 */ /* 0x002fc6000001022b */
[----:B------:R-:W-:Y:S01]  /*14fd0*/  STL [R1+0x8], R44 ;  /* 0x0000082c01007387 */ /* 0x000fe20000100800 */
[----:B--2---:R-:W-:-:S03]  /*14fe0*/  IMAD.SHL.U32 R4, R42, 0x4, RZ ;  /* 0x000000042a047824 */ /* 0x004fc600078e00ff */
[----:B------:R-:W-:Y:S04]  /*14ff0*/  STL [R1+0x4], R5 ;  /* 0x0000040501007387 */ /* 0x000fe80000100800 */
[----:B------:R1:W-:Y:S01]  /*15000*/  STL [R1], R4 ;  /* 0x0000000401007387 */ /* 0x0003e20000100800 */
[----:B------:R-:W-:Y:S02]  /*15010*/  IMAD.MOV.U32 R162, RZ, RZ, c[0x0][0x18c] ;  /* 0x00006300ffa27624 */ /* 0x000fe400078e00ff */
[----:B-1----:R-:W-:-:S04]  /*15020*/  IMAD.MOV.U32 R4, RZ, RZ, c[0x0][0x188] ;  /* 0x00006200ff047624 */ /* 0x002fc800078e00ff */
[C---:B------:R-:W-:Y:S02]  /*15030*/  IMAD.SHL.U32 R5, R4.reuse, 0x80, RZ ;  /* 0x0000008004057824 */ /* 0x040fe400078e00ff */
[----:B------:R-:W-:Y:S02]  /*15040*/  IMAD.SHL.U32 R4, R4, 0x80, RZ ;  /* 0x0000008004047824 */ /* 0x000fe400078e00ff */
[----:B------:R-:W-:Y:S02]  /*15050*/  IMAD.SHL.U32 R162, R162, 0x80, RZ ;  /* 0x00000080a2a27824 */ /* 0x000fe400078e00ff */
[----:B------:R-:W-:Y:S01]  /*15060*/  IMAD.MOV.U32 R164, RZ, RZ, c[0x0][0x18c] ;  /* 0x00006300ffa47624 */ /* 0x000fe200078e00ff */
[----:B------:R-:W-:Y:S02]  /*15070*/  SHF.R.S32.HI R4, RZ, 0x1f, R4 ;  /* 0x0000001fff047819 */ /* 0x000fe40000011404 */
[----:B------:R-:W-:Y:S01]  /*15080*/  SHF.R.S32.HI R162, RZ, 0x1f, R162 ;  /* 0x0000001fffa27819 */ /* 0x000fe200000114a2 */
[----:B------:R-:W-:Y:S01]  /*15090*/  IMAD.SHL.U32 R164, R164, 0x80, RZ ;  /* 0x00000080a4a47824 */ /* 0x000fe200078e00ff */
[----:B------:R-:W-:-:S02]  /*150a0*/  SHF.L.U64.HI R5, R5, 0x2, R4 ;  /* 0x0000000205057819 */ /* 0x000fc40000010204 */
[----:B------:R-:W-:Y:S02]  /*150b0*/  SHF.L.U64.HI R250, R249, 0x2, R40 ;  /* 0x00000002f9fa7819 */ /* 0x000fe40000010228 */
[----:B------:R-:W-:Y:S02]  /*150c0*/  SHF.L.U64.HI R40, R164, 0x2, R162 ;  /* 0x00000002a4287819 */ /* 0x000fe400000102a2 */
[----:B------:R-:W2:Y:S01]  /*150d0*/  LDL R164, [R1+0x164] ;  /* 0x0001640001a47983 */ /* 0x000ea20000100800 */
[----:B------:R-:W-:-:S03]  /*150e0*/  SHF.L.U64.HI R162, R161, 0x2, R155 ;  /* 0x00000002a1a27819 */ /* 0x000fc6000001029b */
[----:B------:R-:W3:Y:S04]  /*150f0*/  LDL.LU R4, [R1+0x17c] ;  /* 0x00017c0001047983 */ /* 0x000ee80000300800 */
[----:B------:R-:W4:Y:S04]  /*15100*/  LDL.LU R5, [R1+0x180] ;  /* 0x0001800001057983 */ /* 0x000f280000300800 */
[----:B------:R-:W2:Y:S04]  /*15110*/  LDL.LU R148, [R1+0x184] ;  /* 0x0001840001947983 */ /* 0x000ea80000300800 */
[----:B------:R-:W2:Y:S04]  /*15120*/  LDL.LU R146, [R1+0x188] ;  /* 0x0001880001927983 */ /* 0x000ea80000300800 */
[----:B------:R-:W2:Y:S01]  /*15130*/  LDL.LU R155, [R1+0x278] ;  /* 0x00027800019b7983 */ /* 0x000ea20000300800 */
[----:B------:R-:W-:-:S03]  /*15140*/  SHF.L.U64.HI R160, R159, 0x2, R153 ;  /* 0x000000029fa07819 */ /* 0x000fc60000010299 */
[----:B------:R-:W3:Y:S01]  /*15150*/  LDL.LU R144, [R1+0x18c] ;  /* 0x00018c0001907983 */ /* 0x000ee20000300800 */
[----:B------:R-:W-:-:S03]  /*15160*/  SHF.L.U64.HI R158, R157, 0x2, R151 ;  /* 0x000000029d9e7819 */ /* 0x000fc60000010297 */
[----:B------:R-:W3:Y:S04]  /*15170*/  LDL.LU R142, [R1+0x190] ;  /* 0x00019000018e7983 */ /* 0x000ee80000300800 */
[----:B------:R-:W3:Y:S04]  /*15180*/  LDL.LU R153, [R1+0x274] ;  /* 0x0002740001997983 */ /* 0x000ee80000300800 */
[----:B------:R-:W4:Y:S04]  /*15190*/  LDL.LU R140, [R1+0x194] ;  /* 0x00019400018c7983 */ /* 0x000f280000300800 */
[----:B------:R-:W4:Y:S04]  /*151a0*/  LDL.LU R138, [R1+0x198] ;  /* 0x00019800018a7983 */ /* 0x000f280000300800 */
[----:B------:R-:W4:Y:S04]  /*151b0*/  LDL.LU R151, [R1+0x270] ;  /* 0x0002700001977983 */ /* 0x000f280000300800 */
[----:B------:R-:W4:Y:S04]  /*151c0*/  LDL.LU R136, [R1+0x19c] ;  /* 0x00019c0001887983 */ /* 0x000f280000300800 */
[----:B------:R-:W4:Y:S01]  /*151d0*/  LDL.LU R134, [R1+0x1a0] ;  /* 0x0001a00001867983 */ /* 0x000f220000300800 */
[----:B--2---:R-:W-:-:S03]  /*151e0*/  SHF.L.U64.HI R156, R155, 0x2, R149 ;  /* 0x000000029b9c7819 */ /* 0x004fc60000010295 */
[----:B------:R-:W2:Y:S04]  /*151f0*/  LDL.LU R149, [R1+0x26c] ;  /* 0x00026c0001957983 */ /* 0x000ea80000300800 */
[----:B------:R-:W2:Y:S04]  /*15200*/  LDL.LU R132, [R1+0x1a4] ;  /* 0x0001a40001847983 */ /* 0x000ea80000300800 */
[----:B------:R-:W2:Y:S01]  /*15210*/  LDL.LU R130, [R1+0x1a8] ;  /* 0x0001a80001827983 */ /* 0x000ea20000300800 */
[----:B---3--:R-:W-:-:S03]  /*15220*/  SHF.L.U64.HI R154, R153, 0x2, R147 ;  /* 0x00000002999a7819 */ /* 0x008fc60000010293 */
[----:B------:R-:W3:Y:S04]  /*15230*/  LDL.LU R147, [R1+0x268] ;  /* 0x0002680001937983 */ /* 0x000ee80000300800 */
[----:B------:R-:W3:Y:S04]  /*15240*/  LDL.LU R128, [R1+0x1ac] ;  /* 0x0001ac0001807983 */ /* 0x000ee80000300800 */
[----:B------:R-:W3:Y:S01]  /*15250*/  LDL.LU R126, [R1+0x1b0] ;  /* 0x0001b000017e7983 */ /* 0x000ee20000300800 */
[----:B----4-:R-:W-:-:S03]  /*15260*/  SHF.L.U64.HI R152, R151, 0x2, R4 ;  /* 0x0000000297987819 */ /* 0x010fc60000010204 */
[----:B------:R-:W4:Y:S01]  /*15270*/  LDL.LU R124, [R1+0x1b4] ;  /* 0x0001b400017c7983 */ /* 0x000f220000300800 */
[----:B------:R-:W-:-:S03]  /*15280*/  SHF.L.U64.HI R116, R115, 0x2, R7 ;  /* 0x0000000273747819 */ /* 0x000fc60000010207 */
[----:B------:R-:W3:Y:S04]  /*15290*/  LDL.LU R122, [R1+0x1b8] ;  /* 0x0001b800017a7983 */ /* 0x000ee80000300800 */
[----:B------:R-:W3:Y:S01]  /*152a0*/  LDL.LU R4, [R1+0x1bc] ;  /* 0x0001bc0001047983 */ /* 0x000ee20000300800 */
[----:B------:R-:W-:Y:S02]  /*152b0*/  SHF.L.U64.HI R114, R113, 0x2, R252 ;  /* 0x0000000271727819 */ /* 0x000fe400000102fc */
[----:B------:R-:W-:Y:S02]  /*152c0*/  SHF.L.U64.HI R112, R111, 0x2, R3 ;  /* 0x000000026f707819 */ /* 0x000fe40000010203 */
[----:B------:R-:W-:Y:S02]  /*152d0*/  SHF.L.U64.HI R110, R109, 0x2, R2 ;  /* 0x000000026d6e7819 */ /* 0x000fe40000010202 */
[----:B--2---:R-:W-:-:S02]  /*152e0*/  SHF.L.U64.HI R150, R149, 0x2, R5 ;  /* 0x0000000295967819 */ /* 0x004fc40000010205 */
[----:B------:R-:W2:Y:S04]  /*152f0*/  LDL.LU R5, [R1+0x1c0] ;  /* 0x0001c00001057983 */ /* 0x000ea80000300800 */
[----:B------:R-:W2:Y:S04]  /*15300*/  LDL.LU R7, [R1+0x264] ;  /* 0x0002640001077983 */ /* 0x000ea80000300800 */
[----:B------:R1:W5:Y:S04]  /*15310*/  LDL.LU R252, [R1+0x260] ;  /* 0x0002600001fc7983 */ /* 0x0003680000300800 */
[----:B------:R1:W5:Y:S04]  /*15320*/  LDL.LU R3, [R1+0x25c] ;  /* 0x00025c0001037983 */ /* 0x0003680000300800 */
[----:B------:R1:W5:Y:S01]  /*15330*/  LDL.LU R2, [R1+0x258] ;  /* 0x0002580001027983 */ /* 0x0003620000300800 */
[----:B------:R-:W-:-:S02]  /*15340*/  SHF.L.U64.HI R108, R39, 0x2, R251 ;  /* 0x00000002276c7819 */ /* 0x000fc400000102fb */
[----:B------:R-:W-:Y:S01]  /*15350*/  SHF.L.U64.HI R40, R41, 0x2, R0 ;  /* 0x0000000229287819 */ /* 0x000fe20000010200 */
[----:B------:R-:W1:Y:S04]  /*15360*/  S2R R251, SR_TID.X ;  /* 0x0000000000fb7919 */ /* 0x000e680000002100 */
[----:B------:R-:W3:Y:S01]  /*15370*/  S2R R0, SR_TID.X ;  /* 0x0000000000007919 */ /* 0x000ee20000002100 */
[C---:B------:R-:W-:Y:S01]  /*15380*/  LOP3.LUT R13, R87.reuse, 0x3, RZ, 0xc0, !PT ;  /* 0x00000003570d7812 */ /* 0x040fe200078ec0ff */
[----:B------:R-:W-:-:S04]  /*15390*/  IMAD.SHL.U32 R14, R87, 0x80, RZ ;  /* 0x00000080570e7824 */ /* 0x000fc800078e00ff */
[----:B------:R-:W-:Y:S01]  /*153a0*/  IMAD R13, R13, 0x120, RZ ;  /* 0x000001200d0d7824 */ /* 0x000fe200078e02ff */
[----:B------:R-:W-:-:S04]  /*153b0*/  LOP3.LUT R12, R12, 0x1000, R14, 0xf8, !PT ;  /* 0x000010000c0c7812 */ /* 0x000fc800078ef80e */
[----:B------:R-:W-:Y:S01]  /*153c0*/  LOP3.LUT R11, R13, 0x5c, R87, 0x78, !PT ;  /* 0x0000005c0d0b7812 */ /* 0x000fe200078e7857 */
[----:B------:R-:W-:Y:S01]  /*153d0*/  IMAD.MOV.U32 R13, RZ, RZ, 0x4 ;  /* 0x00000004ff0d7424 */ /* 0x000fe200078e00ff */
[----:B------:R-:W-:Y:S01]  /*153e0*/  SHF.L.U64.HI R248, R247, 0x2, R248 ;  /* 0x00000002f7f87819 */ /* 0x000fe200000102f8 */
[----:B------:R-:W-:Y:S01]  /*153f0*/  IMAD.MOV.U32 R14, RZ, RZ, -0x1 ;  /* 0xffffffffff0e7424 */ /* 0x000fe200078e00ff */
[----:B------:R-:W-:Y:S02]  /*15400*/  SHF.L.U64.HI R246, R245, 0x2, R246 ;  /* 0x00000002f5f67819 */ /* 0x000fe400000102f6 */
[----:B-1----:R-:W-:Y:S02]  /*15410*/  LOP3.LUT R251, R251, 0x7f, RZ, 0xc0, !PT ;  /* 0x0000007ffbfb7812 */ /* 0x002fe400078ec0ff */
[----:B---3--:R-:W-:Y:S01]  /*15420*/  SHF.R.U32.HI R0, RZ, 0x6, R0 ;  /* 0x00000006ff007819 */ /* 0x008fe20000011600 */
[----:B------:R-:W-:Y:S01]  /*15430*/  CS2R R72, SRZ ;  /* 0x0000000000487805 */ /* 0x000fe2000001ff00 */
[----:B------:R-:W-:Y:S01]  /*15440*/  SHF.L.U64.HI R244, R243, 0x2, R244 ;  /* 0x00000002f3f47819 */ /* 0x000fe200000102f4 */
[----:B------:R-:W-:Y:S01]  /*15450*/  CS2R R74, SRZ ;  /* 0x00000000004a7805 */ /* 0x000fe2000001ff00 */
[----:B------:R-:W-:Y:S01]  /*15460*/  SHF.L.U64.HI R242, R241, 0x2, R242 ;  /* 0x00000002f1f27819 */ /* 0x000fe200000102f2 */
[----:B------:R-:W-:Y:S01]  /*15470*/  CS2R R84, SRZ ;  /* 0x0000000000547805 */ /* 0x000fe2000001ff00 */
[----:B------:R-:W-:Y:S01]  /*15480*/  SHF.L.U64.HI R240, R239, 0x2, R240 ;  /* 0x00000002eff07819 */ /* 0x000fe200000102f0 */
[----:B------:R-:W-:Y:S01]  /*15490*/  CS2R R86, SRZ ;  /* 0x0000000000567805 */ /* 0x000fe2000001ff00 */
[----:B------:R-:W-:Y:S01]  /*154a0*/  SHF.L.U64.HI R238, R237, 0x2, R238 ;  /* 0x00000002edee7819 */ /* 0x000fe200000102ee */
[----:B------:R-:W-:Y:S01]  /*154b0*/  IMAD.SHL.U32 R249, R249, 0x4, RZ ;  /* 0x00000004f9f97824 */ /* 0x000fe200078e00ff */
        /* <DEDUP_REMOVED lines=122> */
[----:B----4-:R-:W-:Y:S01]  /*15c60*/  SHF.L.U64.HI R124, R123, 0x2, R124 ;  /* 0x000000027b7c7819 */ /* 0x010fe2000001027c */
[----:B------:R-:W-:Y:S01]  /*15c70*/  IMAD.SHL.U32 R149, R149, 0x4, RZ ;  /* 0x0000000495957824 */ /* 0x000fe200078e00ff */
[----:B------:R-:W-:Y:S01]  /*15c80*/  SHF.L.U64.HI R122, R121, 0x2, R122 ;  /* 0x00000002797a7819 */ /* 0x000fe2000001027a */
[----:B------:R-:W-:Y:S01]  /*15c90*/  IMAD.SHL.U32 R147, R147, 0x4, RZ ;  /* 0x0000000493937824 */ /* 0x000fe200078e00ff */
[----:B------:R-:W-:Y:S01]  /*15ca0*/  SHF.L.U64.HI R120, R119, 0x2, R4 ;  /* 0x0000000277787819 */ /* 0x000fe20000010204 */
[----:B------:R-:W-:Y:S01]  /*15cb0*/  IMAD.SHL.U32 R145, R145, 0x4, RZ ;  /* 0x0000000491917824 */ /* 0x000fe200078e00ff */
[----:B------:R-:W-:Y:S01]  /*15cc0*/  SGXT.U32 R0, R0, 0x1 ;  /* 0x000000010000781a */ /* 0x000fe20000000000 */
[----:B------:R-:W-:Y:S01]  /*15cd0*/  IMAD.SHL.U32 R143, R143, 0x4, RZ ;  /* 0x000000048f8f7824 */ /* 0x000fe200078e00ff */
[----:B------:R-:W-:Y:S01]  /*15ce0*/  CS2R R76, SRZ ;  /* 0x00000000004c7805 */ /* 0x000fe2000001ff00 */
        /* <DEDUP_REMOVED lines=23> */
[----:B------:R-:W-:Y:S01]  /*15e60*/  LOP3.LUT R4, R12, 0x40, RZ, 0x3c, !PT ;  /* 0x000000400c047812 */ /* 0x000fe200078e3cff */
[----:B------:R-:W-:-:S02]  /*15e70*/  IMAD.SHL.U32 R115, R115, 0x4, RZ ;  /* 0x0000000473737824 */ /* 0x000fc400078e00ff */
[----:B------:R-:W-:Y:S02]  /*15e80*/  IMAD.SHL.U32 R113, R113, 0x4, RZ ;  /* 0x0000000471717824 */ /* 0x000fe400078e00ff */
[----:B------:R-:W-:Y:S02]  /*15e90*/  IMAD.SHL.U32 R111, R111, 0x4, RZ ;  /* 0x000000046f6f7824 */ /* 0x000fe400078e00ff */
[----:B------:R-:W-:Y:S02]  /*15ea0*/  IMAD.SHL.U32 R109, R109, 0x4, RZ ;  /* 0x000000046d6d7824 */ /* 0x000fe400078e00ff */
[----:B------:R-:W-:Y:S02]  /*15eb0*/  IMAD.SHL.U32 R251, R251, 0x4, RZ ;  /* 0x00000004fbfb7824 */ /* 0x000fe400078e00ff */
[----:B------:R-:W-:Y:S02]  /*15ec0*/  IMAD.SHL.U32 R39, R39, 0x4, RZ ;  /* 0x0000000427277824 */ /* 0x000fe400078e00ff */
[----:B------:R-:W-:Y:S01]  /*15ed0*/  IMAD.SHL.U32 R41, R41, 0x4, RZ ;  /* 0x0000000429297824 */ /* 0x000fe200078e00ff */
[----:B------:R-:W-:-:S02]  /*15ee0*/  UIADD3 UR5, UR5, -0x280, URZ ;  /* 0xfffffd8005057890 */ /* 0x000fc4000fffe03f */
[----:B------:R-:W-:Y:S01]  /*15ef0*/  UMOV UR4, URZ ;  /* 0x0000003f00047c82 */ /* 0x000fe20008000000 */
[C---:B--2---:R-:W-:Y:S02]  /*15f00*/  SHF.L.U64.HI R118, R117.reuse, 0x2, R5 ;  /* 0x0000000275767819 */ /* 0x044fe40000010205 */
[----:B------:R-:W-:Y:S01]  /*15f10*/  SHF.R.S32.HI R7, RZ, 0x7, R7 ;  /* 0x00000007ff077819 */ /* 0x000fe20000011407 */
[----:B------:R-:W-:Y:S01]  /*15f20*/  IMAD.SHL.U32 R117, R117, 0x4, RZ ;  /* 0x0000000475757824 */ /* 0x000fe200078e00ff */
[----:B------:R-:W-:Y:S02]  /*15f30*/  LOP3.LUT R5, R11, 0x20, RZ, 0x3c, !PT ;  /* 0x000000200b057812 */ /* 0x000fe400078e3cff */
[----:B------:R-:W-:Y:S02]  /*15f40*/  IADD3 R42, R7, -0x5, RZ ;  /* 0xfffffffb072a7810 */ /* 0x000fe40007ffe0ff */
.L_x_1:
[----:B------:R-:W-:-:S04]  /*15f50*/  DEPBAR.LE SB0, 0x8 ;  /* 0x000082000000791a */ /* 0x000fc80000000000 */
[----:B------:R-:W-:Y:S02]  /*15f60*/  IADD3 R14, R14, 0x1, RZ ;  /* 0x000000010e0e7810 */ /* 0x000fe40007ffe0ff */
[----:B------:R-:W-:Y:S01]  /*15f70*/  LOP3.LUT R4, R11, 0x20, RZ, 0x3c, !PT ;  /* 0x000000200b047812 */ /* 0x000fe200078e3cff */
[----:B------:R-:W-:Y:S01]  /*15f80*/  BAR.SYNC.DEFER_BLOCKING 0x0 ;  /* 0x0000000000007b1d */ /* 0x000fe20000010000 */
[----:B------:R-:W-:Y:S02]  /*15f90*/  ISETP.GT.AND P0, PT, R14, 0x4, PT ;  /* 0x000000040e00780c */ /* 0x000fe40003f04270 */
[----:B------:R-:W-:Y:S02]  /*15fa0*/  ISETP.GE.AND P1, PT, R0, UR5, PT ;  /* 0x0000000500007c0c */ /* 0x000fe4000bf26270 */
[----:B------:R-:W-:Y:S02]  /*15fb0*/  SEL R14, R14, RZ, !P0 ;  /* 0x000000ff0e0e7207 */ /* 0x000fe40004000000 */
[----:B------:R-:W-:-:S03]  /*15fc0*/  IADD3 R13, R13, 0x1, RZ ;  /* 0x000000010d0d7810 */ /* 0x000fc60007ffe0ff */
[C---:B------:R-:W-:Y:S02]  /*15fd0*/  IMAD R42, R14.reuse, 0x8000, R11 ;  /* 0x000080000e2a7824 */ /* 0x040fe400078e020b */
[----:B------:R-:W-:Y:S01]  /*15fe0*/  IMAD R43, R14, 0x8000, R4 ;  /* 0x000080000e2b7824 */ /* 0x000fe200078e0204 */
[----:B------:R-:W-:Y:S01]  /*15ff0*/  LOP3.LUT R4, R12, 0x40, RZ, 0x3c, !PT ;  /* 0x000000400c047812 */ /* 0x000fe200078e3cff */
[----:B------:R-:W-:-:S04]  /*16000*/  IMAD R5, R14, 0x8000, R12 ;  /* 0x000080000e057824 */ /* 0x000fc800078e020c */
[----:B------:R-:W-:Y:S01]  /*16010*/  IMAD R4, R14, 0x8000, R4 ;  /* 0x000080000e047824 */ /* 0x000fe200078e0204 */
[----:B------:R-:W-:Y:S04]  /*16020*/  LDS R96, [R42] ;  /* 0x000000002a607984 */ /* 0x000fe80000000800 */
[----:B------:R-:W-:Y:S04]  /*16030*/  LDS R98, [R42+0x400] ;  /* 0x000400002a627984 */ /* 0x000fe80000000800 */
[----:B------:R-:W-:Y:S04]  /*16040*/  LDS R97, [R43] ;  /* 0x000000002b617984 */ /* 0x000fe80000000800 */
[----:B------:R-:W-:Y:S04]  /*16050*/  LDS R99, [R43+0x400] ;  /* 0x000400002b637984 */ /* 0x000fe80000000800 */
[----:B------:R-:W1:Y:S04]  /*16060*/  LDSM.16.M88.4 R92, [R5+0x28000] ;  /* 0x02800000055c783b */ /* 0x000e680000000200 */
[----:B------:R-:W2:Y:S04]  /*16070*/  LDSM.16.M88.4 R80, [R5+0x2a000] ;  /* 0x02a000000550783b */ /* 0x000ea80000000200 */
[----:B------:R-:W3:Y:S04]  /*16080*/  LDSM.16.M88.4 R60, [R5+0x2c000] ;  /* 0x02c00000053c783b */ /* 0x000ee80000000200 */
[----:B------:R-:W4:Y:S04]  /*16090*/  LDSM.16.M88.4 R48, [R5+0x2e000] ;  /* 0x02e000000530783b */ /* 0x000f280000000200 */
[----:B------:R-:W-:Y:S04]  /*160a0*/  LDS R56, [R42+0x80] ;  /* 0x000080002a387984 */ /* 0x000fe80000000800 */
[----:B------:R-:W-:Y:S04]  /*160b0*/  LDS R58, [R42+0x480] ;  /* 0x000480002a3a7984 */ /* 0x000fe80000000800 */
[----:B------:R-:W-:Y:S04]  /*160c0*/  LDS R57, [R43+0x80] ;  /* 0x000080002b397984 */ /* 0x000fe80000000800 */
[----:B------:R-:W4:Y:S04]  /*160d0*/  LDS R59, [R43+0x480] ;  /* 0x000480002b3b7984 */ /* 0x000f280000000800 */
[----:B------:R-:W-:Y:S04]  /*160e0*/  LDS R104, [R42+0x7800] ;  /* 0x007800002a687984 */ /* 0x000fe80000000800 */
[----:B------:R-:W-:Y:S01]  /*160f0*/  LDS R106, [R42+0x7c00] ;  /* 0x007c00002a6a7984 */ /* 0x000fe20000000800 */
[C---:B-1----:R-:W-:Y:S03]  /*16100*/  HMMA.1688.F32.TF32 R72, R96.reuse, R92, R72 ;  /* 0x0000005c6048723c */ /* 0x042fe60000081048 */
[----:B------:R-:W-:Y:S04]  /*16110*/  LDS R105, [R43+0x7800] ;  /* 0x007800002b697984 */ /* 0x000fe80000000800 */
[----:B------:R-:W-:Y:S01]  /*16120*/  LDS R107, [R43+0x7c00] ;  /* 0x007c00002b6b7984 */ /* 0x000fe20000000800 */
[C---:B--2---:R-:W-:Y:S08]  /*16130*/  HMMA.1688.F32.TF32 R84, R96.reuse, R80, R84 ;  /* 0x000000506054723c */ /* 0x044ff00000081054 */
[C---:B---3--:R-:W-:Y:S08]  /*16140*/  HMMA.1688.F32.TF32 R76, R96.reuse, R60, R76 ;  /* 0x0000003c604c723c */ /* 0x048ff0000008104c */
[----:B----4-:R-:W-:Y:S01]  /*16150*/  HMMA.1688.F32.TF32 R44, R96, R48, R44 ;  /* 0x00000030602c723c */ /* 0x010fe2000008102c */
[----:B------:R-:W-:Y:S04]  /*16160*/  LDS R96, [R42+0x800] ;  /* 0x000800002a607984 */ /* 0x000fe80000000800 */
[----:B------:R-:W-:Y:S03]  /*16170*/  LDS R98, [R42+0xc00] ;  /* 0x000c00002a627984 */ /* 0x000fe60000000800 */
[C---:B------:R-:W-:Y:S01]  /*16180*/  HMMA.1688.F32.TF32 R88, R56.reuse, R92, R88 ;  /* 0x0000005c3858723c */ /* 0x040fe20000081058 */
[----:B------:R-:W-:Y:S04]  /*16190*/  LDS R97, [R43+0x800] ;  /* 0x000800002b617984 */ /* 0x000fe80000000800 */
[----:B------:R-:W1:Y:S03]  /*161a0*/  LDS R99, [R43+0xc00] ;  /* 0x000c00002b637984 */ /* 0x000e660000000800 */
[C---:B------:R-:W-:Y:S08]  /*161b0*/  HMMA.1688.F32.TF32 R68, R56.reuse, R80, R68 ;  /* 0x000000503844723c */ /* 0x040ff00000081044 */
[C---:B------:R-:W-:Y:S08]  /*161c0*/  HMMA.1688.F32.TF32 R64, R56.reuse, R60, R64 ;  /* 0x0000003c3840723c */ /* 0x040ff00000081040 */
[----:B------:R-:W-:Y:S01]  /*161d0*/  HMMA.1688.F32.TF32 R52, R56, R48, R52 ;  /* 0x000000303834723c */ /* 0x000fe20000081034 */
[----:B------:R-:W-:Y:S04]  /*161e0*/  LDS R56, [R42+0x880] ;  /* 0x000880002a387984 */ /* 0x000fe80000000800 */
[----:B------:R-:W-:Y:S04]  /*161f0*/  LDS R58, [R42+0xc80] ;  /* 0x000c80002a3a7984 */ /* 0x000fe80000000800 */
[----:B------:R-:W-:Y:S04]  /*16200*/  LDS R57, [R43+0x880] ;  /* 0x000880002b397984 */ /* 0x000fe80000000800 */
[----:B------:R-:W2:Y:S01]  /*16210*/  LDS R59, [R43+0xc80] ;  /* 0x000c80002b3b7984 */ /* 0x000ea20000000800 */
[C---:B-1----:R-:W-:Y:S08]  /*16220*/  HMMA.1688.F32.TF32 R72, R96.reuse, R94, R72 ;  /* 0x0000005e6048723c */ /* 0x042ff00000081048 */
[C---:B------:R-:W-:Y:S08]  /*16230*/  HMMA.1688.F32.TF32 R84, R96.reuse, R82, R84 ;  /* 0x000000526054723c */ /* 0x040ff00000081054 */
[C---:B------:R-:W-:Y:S08]  /*16240*/  HMMA.1688.F32.TF32 R76, R96.reuse, R62, R76 ;  /* 0x0000003e604c723c */ /* 0x040ff0000008104c */
[----:B------:R-:W-:Y:S01]  /*16250*/  HMMA.1688.F32.TF32 R44, R96, R50, R44 ;  /* 0x00000032602c723c */ /* 0x000fe2000008102c */
[----:B------:R-:W-:Y:S04]  /*16260*/  LDS R96, [R42+0x1000] ;  /* 0x001000002a607984 */ /* 0x000fe80000000800 */
[----:B------:R-:W-:Y:S03]  /*16270*/  LDS R98, [R42+0x1400] ;  /* 0x001400002a627984 */ /* 0x000fe60000000800 */
[C---:B--2---:R-:W-:Y:S01]  /*16280*/  HMMA.1688.F32.TF32 R92, R56.reuse, R94, R88 ;  /* 0x0000005e385c723c */ /* 0x044fe20000081058 */
[----:B------:R-:W-:Y:S04]  /*16290*/  LDS R97, [R43+0x1000] ;  /* 0x001000002b617984 */ /* 0x000fe80000000800 */
[----:B------:R-:W-:Y:S03]  /*162a0*/  LDS R99, [R43+0x1400] ;  /* 0x001400002b637984 */ /* 0x000fe60000000800 */
[C---:B------:R-:W-:Y:S01]  /*162b0*/  HMMA.1688.F32.TF32 R80, R56.reuse, R82, R68 ;  /* 0x000000523850723c */ /* 0x040fe20000081044 */
[----:B------:R-:W1:Y:S04]  /*162c0*/  LDSM.16.M88.4 R88, [R4+0x28000] ;  /* 0x028000000458783b */ /* 0x000e680000000200 */
[----:B------:R-:W2:Y:S03]  /*162d0*/  LDSM.16.M88.4 R68, [R4+0x2a000] ;  /* 0x02a000000444783b */ /* 0x000ea60000000200 */
[C---:B------:R-:W-:Y:S01]  /*162e0*/  HMMA.1688.F32.TF32 R60, R56.reuse, R62, R64 ;  /* 0x0000003e383c723c */ /* 0x040fe20000081040 */
[----:B------:R-:W3:Y:S07]  /*162f0*/  LDSM.16.M88.4 R64, [R4+0x2c000] ;  /* 0x02c000000440783b */ /* 0x000eee0000000200 */
[----:B------:R-:W-:Y:S01]  /*16300*/  HMMA.1688.F32.TF32 R48, R56, R50, R52 ;  /* 0x000000323830723c */ /* 0x000fe20000081034 */
[----:B------:R-:W4:Y:S04]  /*16310*/  LDSM.16.M88.4 R56, [R4+0x2e000] ;  /* 0x02e000000438783b */ /* 0x000f280000000200 */
[----:B------:R-:W-:Y:S04]  /*16320*/  LDS R52, [R42+0x1080] ;  /* 0x001080002a347984 */ /* 0x000fe80000000800 */
[----:B------:R-:W-:Y:S04]  /*16330*/  LDS R54, [R42+0x1480] ;  /* 0x001480002a367984 */ /* 0x000fe80000000800 */
[----:B------:R-:W-:Y:S04]  /*16340*/  LDS R53, [R43+0x1080] ;  /* 0x001080002b357984 */ /* 0x000fe80000000800 */
[----:B------:R-:W4:Y:S01]  /*16350*/  LDS R55, [R43+0x1480] ;  /* 0x001480002b377984 */ /* 0x000f220000000800 */
[C---:B-1----:R-:W-:Y:S08]  /*16360*/  HMMA.1688.F32.TF32 R72, R96.reuse, R88, R72 ;  /* 0x000000586048723c */ /* 0x042ff00000081048 */
        /* <DEDUP_REMOVED lines=19> */
[----:B------:R-:W-:Y:S07]  /*164a0*/  LDSM.16.M88.4 R96, [R5+0x2a080] ;  /* 0x02a080000560783b */ /* 0x000fee0000000200 */
[C---:B--2---:R-:W-:Y:S01]  /*164b0*/  HMMA.1688.F32.TF32 R88, R52.reuse, R90, R92 ;  /* 0x0000005a3458723c */ /* 0x044fe2000008105c */
[----:B------:R-:W-:Y:S04]  /*164c0*/  LDS R92, [R42+0x2000] ;  /* 0x002000002a5c7984 */ /* 0x000fe80000000800 */
[----:B------:R-:W-:Y:S03]  /*164d0*/  LDS R94, [R42+0x2400] ;  /* 0x002400002a5e7984 */ /* 0x000fe60000000800 */
[C---:B------:R-:W-:Y:S01]  /*164e0*/  HMMA.1688.F32.TF32 R68, R52.reuse, R70, R80 ;  /* 0x000000463444723c */ /* 0x040fe20000081050 */
[----:B------:R-:W-:Y:S04]  /*164f0*/  LDS R93, [R43+0x2000] ;  /* 0x002000002b5d7984 */ /* 0x000fe80000000800 */
[----:B------:R-:W1:Y:S03]  /*16500*/  LDS R95, [R43+0x2400] ;  /* 0x002400002b5f7984 */ /* 0x000e660000000800 */
[C---:B------:R-:W-:Y:S01]  /*16510*/  HMMA.1688.F32.TF32 R64, R52.reuse, R66, R60 ;  /* 0x000000423440723c */ /* 0x040fe2000008103c */
[----:B------:R-:W2:Y:S04]  /*16520*/  LDSM.16.M88.4 R80, [R5+0x28080] ;  /* 0x028080000550783b */ /* 0x000ea80000000200 */
[----:B------:R-:W-:Y:S03]  /*16530*/  LDS R60, [R42+0x2080] ;  /* 0x002080002a3c7984 */ /* 0x000fe60000000800 */
[----:B------:R-:W-:Y:S01]  /*16540*/  HMMA.1688.F32.TF32 R56, R52, R58, R48 ;  /* 0x0000003a3438723c */ /* 0x000fe20000081030 */
[----:B------:R-:W3:Y:S04]  /*16550*/  LDSM.16.M88.4 R48, [R5+0x2c080] ;  /* 0x02c080000530783b */ /* 0x000ee80000000200 */
[----:B------:R-:W4:Y:S04]  /*16560*/  LDSM.16.M88.4 R52, [R5+0x2e080] ;  /* 0x02e080000534783b */ /* 0x000f280000000200 */
        /* <DEDUP_REMOVED lines=25> */
[----:B------:R-:W-:Y:S07]  /*16700*/  LDSM.16.M88.4 R88, [R4+0x2e080] ;  /* 0x02e080000458783b */ /* 0x000fee0000000200 */
[C---:B------:R-:W-:Y:S01]  /*16710*/  HMMA.1688.F32.TF32 R96, R60.reuse, R98, R68 ;  /* 0x000000623c60723c */ /* 0x040fe20000081044 */
[----:B------:R-:W-:Y:S07]  /*16720*/  LDSM.16.M88.4 R68, [R4+0x2a080] ;  /* 0x02a080000444783b */ /* 0x000fee0000000200 */
[C---:B------:R-:W-:Y:S01]  /*16730*/  HMMA.1688.F32.TF32 R48, R60.reuse, R50, R64 ;  /* 0x000000323c30723c */ /* 0x040fe20000081040 */
[----:B------:R-:W-:Y:S07]  /*16740*/  LDSM.16.M88.4 R64, [R4+0x28080] ;  /* 0x028080000440783b */ /* 0x000fee0000000200 */
[----:B------:R-:W-:Y:S01]  /*16750*/  HMMA.1688.F32.TF32 R52, R60, R54, R56 ;  /* 0x000000363c34723c */ /* 0x000fe20000081038 */
[----:B------:R-:W-:Y:S04]  /*16760*/  LDS R60, [R42+0x3080] ;  /* 0x003080002a3c7984 */ /* 0x000fe80000000800 */
[----:B------:R-:W-:Y:S04]  /*16770*/  LDS R62, [R42+0x3480] ;  /* 0x003480002a3e7984 */ /* 0x000fe80000000800 */
[----:B------:R-:W-:Y:S04]  /*16780*/  LDS R61, [R43+0x3080] ;  /* 0x003080002b3d7984 */ /* 0x000fe80000000800 */
[----:B------:R-:W1:Y:S04]  /*16790*/  LDS R63, [R43+0x3480] ;  /* 0x003480002b3f7984 */ /* 0x000e680000000800 */
        /* <DEDUP_REMOVED lines=12> */
[----:B------:R-:W1:Y:S03]  /*16860*/  LDS R63, [R43+0x3c00] ;  /* 0x003c00002b3f7984 */ /* 0x000e660000000800 */
[C---:B------:R-:W-:Y:S01]  /*16870*/  HMMA.1688.F32.TF32 R84, R56.reuse, R68, R84 ;  /* 0x000000443854723c */ /* 0x040fe20000081054 */
[----:B------:R-:W-:Y:S04]  /*16880*/  LDS R64, [R42+0x4080] ;  /* 0x004080002a407984 */ /* 0x000fe80000000800 */
[----:B------:R-:W-:Y:S03]  /*16890*/  LDS R65, [R43+0x4080] ;  /* 0x004080002b417984 */ /* 0x000fe60000000800 */
[C---:B------:R-:W-:Y:S08]  /*168a0*/  HMMA.1688.F32.TF32 R76, R56.reuse, R92, R76 ;  /* 0x0000005c384c723c */ /* 0x040ff0000008104c */
[----:B------:R-:W-:Y:S01]  /*168b0*/  HMMA.1688.F32.TF32 R44, R56, R88, R44 ;  /* 0x00000058382c723c */ /* 0x000fe2000008102c */
[----:B------:R-:W-:Y:S04]  /*168c0*/  LDS R56, [R42+0x3880] ;  /* 0x003880002a387984 */ /* 0x000fe80000000800 */
[----:B------:R-:W-:Y:S04]  /*168d0*/  LDS R58, [R42+0x3c80] ;  /* 0x003c80002a3a7984 */ /* 0x000fe80000000800 */
[----:B------:R-:W-:Y:S04]  /*168e0*/  LDS R57, [R43+0x3880] ;  /* 0x003880002b397984 */ /* 0x000fe80000000800 */
[----:B------:R-:W2:Y:S01]  /*168f0*/  LDS R59, [R43+0x3c80] ;  /* 0x003c80002b3b7984 */ /* 0x000ea20000000800 */
[C---:B-1----:R-:W-:Y:S10]  /*16900*/  HMMA.1688.F32.TF32 R72, R60.reuse, R66, R72 ;  /* 0x000000423c48723c */ /* 0x042ff40000081048 */
        /* <DEDUP_REMOVED lines=9> */
[----:B------:R-:W-:Y:S04]  /*169a0*/  LDS R66, [R42+0x4480] ;  /* 0x004480002a427984 */ /* 0x000fe80000000800 */
[----:B------:R-:W-:Y:S03]  /*169b0*/  LDS R67, [R43+0x4480] ;  /* 0x004480002b437984 */ /* 0x000fe60000000800 */
[C---:B------:R-:W-:Y:S01]  /*169c0*/  HMMA.1688.F32.TF32 R48, R56.reuse, R94, R48 ;  /* 0x0000005e3830723c */ /* 0x040fe20000081030 */
[----:B------:R-:W1:Y:S04]  /*169d0*/  LDSM.16.M88.4 R92, [R5+0x2c100] ;  /* 0x02c10000055c783b */ /* 0x000e680000000200 */
[----:B------:R-:W-:Y:S03]  /*169e0*/  LDSM.16.M88.4 R68, [R5+0x2e100] ;  /* 0x02e100000544783b */ /* 0x000fe60000000200 */
[----:B------:R-:W-:Y:S01]  /*169f0*/  HMMA.1688.F32.TF32 R88, R56, R90, R52 ;  /* 0x0000005a3858723c */ /* 0x000fe20000081034 */
[----:B------:R-:W2:Y:S04]  /*16a00*/  LDSM.16.M88.4 R56, [R5+0x28100] ;  /* 0x028100000538783b */ /* 0x000ea80000000200 */
[----:B------:R-:W3:Y:S03]  /*16a10*/  LDSM.16.M88.4 R52, [R5+0x2a100] ;  /* 0x02a100000534783b */ /* 0x000ee60000000200 */
[C---:B-1----:R-:W-:Y:S08]  /*16a20*/  HMMA.1688.F32.TF32 R76, R60.reuse, R92, R76 ;  /* 0x0000005c3c4c723c */ /* 0x042ff0000008104c */
[-C--:B--2---:R-:W-:Y:S08]  /*16a30*/  HMMA.1688.F32.TF32 R72, R60, R56.reuse, R72 ;  /* 0x000000383c48723c */ /* 0x084ff00000081048 */
[----:B------:R-:W-:Y:S08]  /*16a40*/  HMMA.1688.F32.TF32 R80, R64, R56, R80 ;  /* 0x000000384050723c */ /* 0x000ff00000081050 */
[-C--:B---3--:R-:W-:Y:S08]  /*16a50*/  HMMA.1688.F32.TF32 R84, R60, R52.reuse, R84 ;  /* 0x000000343c54723c */ /* 0x088ff00000081054 */
[----:B------:R-:W-:Y:S08]  /*16a60*/  HMMA.1688.F32.TF32 R96, R64, R52, R96 ;  /* 0x000000344060723c */ /* 0x000ff00000081060 */
[----:B------:R-:W-:Y:S01]  /*16a70*/  HMMA.1688.F32.TF32 R44, R60, R68, R44 ;  /* 0x000000443c2c723c */ /* 0x000fe2000008102c */
[----:B------:R-:W-:Y:S04]  /*16a80*/  LDS R60, [R42+0x4880] ;  /* 0x004880002a3c7984 */ /* 0x000fe80000000800 */
[----:B------:R-:W-:Y:S03]  /*16a90*/  LDS R62, [R42+0x4c80] ;  /* 0x004c80002a3e7984 */ /* 0x000fe60000000800 */
[C---:B------:R-:W-:Y:S01]  /*16aa0*/  HMMA.1688.F32.TF32 R48, R64.reuse, R92, R48 ;  /* 0x0000005c4030723c */ /* 0x040fe20000081030 */
[----:B------:R-:W-:Y:S04]  /*16ab0*/  LDS R61, [R43+0x4880] ;  /* 0x004880002b3d7984 */ /* 0x000fe80000000800 */
[----:B------:R-:W1:Y:S03]  /*16ac0*/  LDS R63, [R43+0x4c80] ;  /* 0x004c80002b3f7984 */ /* 0x000e660000000800 */
[----:B------:R-:W-:Y:S01]  /*16ad0*/  HMMA.1688.F32.TF32 R88, R64, R68, R88 ;  /* 0x000000444058723c */ /* 0x000fe20000081058 */
[----:B------:R-:W-:Y:S04]  /*16ae0*/  LDS R64, [R42+0x4800] ;  /* 0x004800002a407984 */ /* 0x000fe80000000800 */
[----:B------:R-:W-:Y:S04]  /*16af0*/  LDS R66, [R42+0x4c00] ;  /* 0x004c00002a427984 */ /* 0x000fe80000000800 */
[----:B------:R-:W-:Y:S04]  /*16b00*/  LDS R65, [R43+0x4800] ;  /* 0x004800002b417984 */ /* 0x000fe80000000800 */
[----:B------:R-:W2:Y:S01]  /*16b10*/  LDS R67, [R43+0x4c00] ;  /* 0x004c00002b437984 */ /* 0x000ea20000000800 */
[C---:B-1----:R-:W-:Y:S08]  /*16b20*/  HMMA.1688.F32.TF32 R80, R60.reuse, R58, R80 ;  /* 0x0000003a3c50723c */ /* 0x042ff00000081050 */
[----:B------:R-:W-:Y:S08]  /*16b30*/  HMMA.1688.F32.TF32 R96, R60, R54, R96 ;  /* 0x000000363c60723c */ /* 0x000ff00000081060 */
[C---:B--2---:R-:W-:Y:S01]  /*16b40*/  HMMA.1688.F32.TF32 R72, R64.reuse, R58, R72 ;  /* 0x0000003a4048723c */ /* 0x044fe20000081048 */
[----:B------:R-:W-:Y:S07]  /*16b50*/  LDSM.16.M88.4 R56, [R4+0x28100] ;  /* 0x028100000438783b */ /* 0x000fee0000000200 */
[C---:B------:R-:W-:Y:S01]  /*16b60*/  HMMA.1688.F32.TF32 R84, R64.reuse, R54, R84 ;  /* 0x000000364054723c */ /* 0x040fe20000081054 */
[----:B------:R-:W-:Y:S07]  /*16b70*/  LDSM.16.M88.4 R52, [R4+0x2a100] ;  /* 0x02a100000434783b */ /* 0x000fee0000000200 */
[C---:B------:R-:W-:Y:S08]  /*16b80*/  HMMA.1688.F32.TF32 R76, R64.reuse, R94, R76 ;  /* 0x0000005e404c723c */ /* 0x040ff0000008104c */
        /* <DEDUP_REMOVED lines=10> */
[----:B------:R-:W2:Y:S04]  /*16c30*/  LDS R63, [R43+0x5400] ;  /* 0x005400002b3f7984 */ /* 0x000ea80000000800 */
[----:B------:R-:W3:Y:S04]  /*16c40*/  LDSM.16.M88.4 R92, [R4+0x2c100] ;  /* 0x02c10000045c783b */ /* 0x000ee80000000200 */
[----:B------:R-:W4:Y:S01]  /*16c50*/  LDSM.16.M88.4 R68, [R4+0x2e100] ;  /* 0x02e100000444783b */ /* 0x000f220000000200 */
[C---:B-1----:R-:W-:Y:S08]  /*16c60*/  HMMA.1688.F32.TF32 R80, R64.reuse, R56, R80 ;  /* 0x000000384050723c */ /* 0x042ff00000081050 */
[----:B------:R-:W-:Y:S08]  /*16c70*/  HMMA.1688.F32.TF32 R96, R64, R52, R96 ;  /* 0x000000344060723c */ /* 0x000ff00000081060 */
[C---:B--2---:R-:W-:Y:S08]  /*16c80*/  HMMA.1688.F32.TF32 R72, R60.reuse, R56, R72 ;  /* 0x000000383c48723c */ /* 0x044ff00000081048 */
[C---:B------:R-:W-:Y:S08]  /*16c90*/  HMMA.1688.F32.TF32 R84, R60.reuse, R52, R84 ;  /* 0x000000343c54723c */ /* 0x040ff00000081054 */
[C---:B---3--:R-:W-:Y:S08]  /*16ca0*/  HMMA.1688.F32.TF32 R76, R60.reuse, R92, R76 ;  /* 0x0000005c3c4c723c */ /* 0x048ff0000008104c */
[----:B----4-:R-:W-:Y:S01]  /*16cb0*/  HMMA.1688.F32.TF32 R44, R60, R68, R44 ;  /* 0x000000443c2c723c */ /* 0x010fe2000008102c */
        /* <DEDUP_REMOVED lines=29> */
[----:B------:R4:W3:Y:S02]  /*16e90*/  LDSM.16.M88.4 R92, [R5+0x2e180] ;  /* 0x02e18000055c783b */ /* 0x0008e40000000200 */
[----:B----4-:R-:W-:Y:S01]  /*16ea0*/  LOP3.LUT R5, R0, 0x4, RZ, 0xfc, !PT ;  /* 0x0000000400057812 */ /* 0x010fe200078efcff */
[C---:B-1----:R-:W-:Y:S08]  /*16eb0*/  HMMA.1688.F32.TF32 R72, R64.reuse, R56, R72 ;  /* 0x000000384048723c */ /* 0x042ff00000081048 */
[----:B------:R-:W-:Y:S08]  /*16ec0*/  HMMA.1688.F32.TF32 R84, R64, R52, R84 ;  /* 0x000000344054723c */ /* 0x000ff00000081054 */
[C---:B--2---:R-:W-:Y:S01]  /*16ed0*/  HMMA.1688.F32.TF32 R80, R60.reuse, R56, R80 ;  /* 0x000000383c50723c */ /* 0x044fe20000081050 */
[----:B------:R-:W-:Y:S04]  /*16ee0*/  LDS R56, [R42+0x7000] ;  /* 0x007000002a387984 */ /* 0x000fe80000000800 */
[----:B------:R-:W-:Y:S03]  /*16ef0*/  LDS R57, [R43+0x7000] ;  /* 0x007000002b397984 */ /* 0x000fe60000000800 */
[----:B------:R-:W-:Y:S08]  /*16f00*/  HMMA.1688.F32.TF32 R96, R60, R52, R96 ;  /* 0x000000343c60723c */ /* 0x000ff00000081060 */
[C---:B---3--:R-:W-:Y:S08]  /*16f10*/  HMMA.1688.F32.TF32 R76, R64.reuse, R68, R76 ;  /* 0x00000044404c723c */ /* 0x048ff0000008104c */
        /* <DEDUP_REMOVED lines=22> */
[----:B------:R-:W-:Y:S03]  /*17080*/  LDS R58, [R42+0x7400] ;  /* 0x007400002a3a7984 */ /* 0x000fe60000000800 */
[C---:B------:R-:W-:Y:S01]  /*17090*/  HMMA.1688.F32.TF32 R92, R60.reuse, R94, R88 ;  /* 0x0000005e3c5c723c */ /* 0x040fe20000081058 */
[----:B------:R-:W2:Y:S07]  /*170a0*/  LDS R59, [R43+0x7400] ;  /* 0x007400002b3b7984 */ /* 0x000eae0000000800 */
[----:B------:R-:W-:Y:S01]  /*170b0*/  HMMA.1688.F32.TF32 R68, R60, R70, R48 ;  /* 0x000000463c44723c */ /* 0x000fe20000081030 */
[----:B------:R-:W3:Y:S04]  /*170c0*/  LDSM.16.M88.4 R48, [R4+0x2c180] ;  /* 0x02c180000430783b */ /* 0x000ee80000000200 */
[----:B------:R-:W4:Y:S03]  /*170d0*/  LDSM.16.M88.4 R60, [R4+0x2e180] ;  /* 0x02e18000043c783b */ /* 0x000f260000000200 */
[-C--:B-1----:R-:W-:Y:S01]  /*170e0*/  HMMA.1688.F32.TF32 R88, R64, R52.reuse, R80 ;  /* 0x000000344058723c */ /* 0x082fe20000081050 */
[----:B------:R1:W4:Y:S07]  /*170f0*/  LDSM.16.M88.4 R80, [R4+0x2a180] ;  /* 0x02a180000450783b */ /* 0x00032e0000000200 */
[----:B--2---:R-:W-:Y:S01]  /*17100*/  HMMA.1688.F32.TF32 R72, R56, R52, R72 ;  /* 0x000000343848723c */ /* 0x004fe20000081048 */
[----:B-1----:R-:W-:-:S04]  /*17110*/  IADD3 R4, R7, -0x5, RZ ;  /* 0xfffffffb07047810 */ /* 0x002fc80007ffe0ff */
[----:B------:R-:W-:Y:S02]  /*17120*/  ISETP.LE.AND P0, PT, R4, UR4, PT ;  /* 0x0000000404007c0c */ /* 0x000fe4000bf03270 */
[----:B------:R-:W-:Y:S01]  /*17130*/  SEL R4, RZ, 0x4, P1 ;  /* 0x00000004ff047807 */ /* 0x000fe20000800000 */
[----:B---3--:R-:W-:Y:S01]  /*17140*/  HMMA.1688.F32.TF32 R76, R56, R48, R76 ;  /* 0x00000030384c723c */ /* 0x008fe2000008104c */
[----:B------:R-:W-:Y:S02]  /*17150*/  ISETP.GE.AND P1, PT, R5, UR5, PT ;  /* 0x0000000505007c0c */ /* 0x000fe4000bf26270 */
[----:B------:R-:W-:-:S04]  /*17160*/  SEL R4, R4, RZ, !P0 ;  /* 0x000000ff04047207 */ /* 0x000fc80004000000 */
[----:B------:R-:W-:Y:S01]  /*17170*/  ISETP.NE.U32.AND P2, PT, R4, RZ, PT ;  /* 0x000000ff0400720c */ /* 0x000fe20003f45070 */
[----:B----4-:R-:W-:Y:S01]  /*17180*/  HMMA.1688.F32.TF32 R44, R56, R60, R44 ;  /* 0x0000003c382c723c */ /* 0x010fe2000008102c */
[----:B------:R-:W-:Y:S02]  /*17190*/  SEL R4, RZ, 0x4, P1 ;  /* 0x00000004ff047807 */ /* 0x000fe40000800000 */
[C---:B------:R-:W-:Y:S02]  /*171a0*/  ISETP.GT.AND P1, PT, R13.reuse, 0x4, PT ;  /* 0x000000040d00780c */ /* 0x040fe40003f24270 */
[----:B------:R-:W-:Y:S02]  /*171b0*/  SEL R4, R4, RZ, !P0 ;  /* 0x000000ff04047207 */ /* 0x000fe40004000000 */
[----:B------:R-:W-:Y:S01]  /*171c0*/  SEL R13, R13, RZ, !P1 ;  /* 0x000000ff0d0d7207 */ /* 0x000fe20004800000 */
[----:B------:R-:W-:Y:S01]  /*171d0*/  HMMA.1688.F32.TF32 R100, R64, R48, R68 ;  /* 0x000000304064723c */ /* 0x000fe20000081044 */
[----:B------:R-:W-:Y:S01]  /*171e0*/  ISETP.NE.U32.AND P3, PT, R4, RZ, PT ;  /* 0x000000ff0400720c */ /* 0x000fe20003f65070 */
[----:B------:R-:W2:Y:S01]  /*171f0*/  LDL R49, [R1+0xdc] ;  /* 0x0000dc0001317983 */ /* 0x000ea20000100800 */
[----:B------:R-:W-:-:S04]  /*17200*/  IADD3 R4, P4, R9, R38, RZ ;  /* 0x0000002609047210 */ /* 0x000fc80007f9e0ff */
[----:B------:R-:W-:Y:S01]  /*17210*/  LOP3.LUT R48, R0, 0x10, RZ, 0xfc, !PT ;  /* 0x0000001000307812 */ /* 0x000fe200078efcff */
[----:B------:R-:W-:Y:S01]  /*17220*/  IMAD.X R5, R8, 0x1, R37, P4 ;  /* 0x0000000108057824 */ /* 0x000fe200020e0625 */
[-C--:B------:R-:W-:Y:S01]  /*17230*/  HMMA.1688.F32.TF32 R84, R56, R80.reuse, R84 ;  /* 0x000000503854723c */ /* 0x080fe20000081054 */
[----:B------:R-:W-:Y:S04]  /*17240*/  LDS R56, [R42+0x7880] ;  /* 0x007880002a387984 */ /* 0x000fe80000000800 */
[----:B------:R1:W-:Y:S03]  /*17250*/  LDS R58, [R42+0x7c80] ;  /* 0x007c80002a3a7984 */ /* 0x0003e60000000800 */
[C---:B------:R-:W-:Y:S01]  /*17260*/  HMMA.1688.F32.TF32 R96, R64.reuse, R80, R96 ;  /* 0x000000504060723c */ /* 0x040fe20000081060 */
[----:B------:R-:W-:Y:S04]  /*17270*/  LDS R57, [R43+0x7880] ;  /* 0x007880002b397984 */ /* 0x000fe80000000800 */
[----:B------:R3:W4:Y:S01]  /*17280*/  LDS R59, [R43+0x7c80] ;  /* 0x007c80002b3b7984 */ /* 0x0007220000000800 */
[----:B-1---5:R-:W-:Y:S01]  /*17290*/  IMAD R42, R13, 0x8000, R2 ;  /* 0x000080000d2a7824 */ /* 0x022fe200078e0202 */
[C---:B------:R-:W-:Y:S01]  /*172a0*/  LOP3.LUT R80, R0.reuse, 0x8, RZ, 0xfc, !PT ;  /* 0x0000000800507812 */ /* 0x040fe200078efcff */
[----:B------:R-:W-:Y:S01]  /*172b0*/  HMMA.1688.F32.TF32 R92, R64, R60, R92 ;  /* 0x0000003c405c723c */ /* 0x000fe2000008105c */
[----:B------:R-:W-:Y:S01]  /*172c0*/  BAR.SYNC.DEFER_BLOCKING 0x0 ;  /* 0x0000000000007b1d */ /* 0x000fe20000010000 */
[----:B------:R-:W-:-:S02]  /*172d0*/  LOP3.LUT R81, R0, 0xc, RZ, 0xfc, !PT ;  /* 0x0000000c00517812 */ /* 0x000fc400078efcff */
[----:B---3--:R-:W-:-:S03]  /*172e0*/  LOP3.LUT R43, R0, 0x14, RZ, 0xfc, !PT ;  /* 0x00000014002b7812 */ /* 0x008fc600078efcff */
[----:B------:R-:W3:Y:S01]  /*172f0*/  LDL R60, [R1+0x18] ;  /* 0x00001800013c7983 */ /* 0x000ee20000100800 */
[C---:B------:R-:W-:Y:S08]  /*17300*/  HMMA.1688.F32.TF32 R72, R104.reuse, R54, R72 ;  /* 0x000000366848723c */ /* 0x040ff00000081048 */
[C---:B------:R-:W-:Y:S08]  /*17310*/  HMMA.1688.F32.TF32 R76, R104.reuse, R50, R76 ;  /* 0x00000032684c723c */ /* 0x040ff0000008104c */
[C---:B------:R-:W-:Y:S01]  /*17320*/  HMMA.1688.F32.TF32 R44, R104.reuse, R62, R44 ;  /* 0x0000003e682c723c */ /* 0x040fe2000008102c */
[----:B------:R-:W-:Y:S01]  /*17330*/  @!PT LDS RZ, [RZ] ;  /* 0x00000000fffff984 */ /* 0x000fe20000000800 */
[----:B------:R-:W-:Y:S01]  /*17340*/  @!PT LDS RZ, [RZ] ;  /* 0x00000000fffff984 */ /* 0x000fe20000000800 */
[----:B------:R-:W-:Y:S01]  /*17350*/  @!PT LDS RZ, [RZ] ;  /* 0x00000000fffff984 */ /* 0x000fe20000000800 */
[----:B------:R1:W-:Y:S07]  /*17360*/  LDGSTS.E [R42], [R4.64], P2 ;  /* 0x00000000042a7fae */ /* 0x0003ee0009121846 */
[----:B------:R-:W-:Y:S01]  /*17370*/  HMMA.1688.F32.TF32 R84, R104, R82, R84 ;  /* 0x000000526854723c */ /* 0x000fe20000081054 */
[----:B-1----:R-:W-:-:S07]  /*17380*/  IADD3 R4, P1, R9, R34, RZ ;  /* 0x0000002209047210 */ /* 0x002fce0007f3e0ff */
[----:B----4-:R-:W-:Y:S01]  /*17390*/  HMMA.1688.F32.TF32 R88, R56, R54, R88 ;  /* 0x000000363858723c */ /* 0x010fe20000081058 */
[----:B------:R-:W-:Y:S01]  /*173a0*/  IMAD.X R5, R8, 0x1, R33, P1 ;  /* 0x0000000108057824 */ /* 0x000fe200008e0621 */
[----:B------:R-:W-:-:S06]  /*173b0*/  ISETP.GE.AND P1, PT, R80, UR5, PT ;  /* 0x0000000550007c0c */ /* 0x000fcc000bf26270 */
[C---:B------:R-:W-:Y:S01]  /*173c0*/  HMMA.1688.F32.TF32 R68, R56.reuse, R82, R96 ;  /* 0x000000523844723c */ /* 0x040fe20000081060 */
[----:B------:R1:W-:Y:S07]  /*173d0*/  LDGSTS.E [R42+0x400], [R4.64], P3 ;  /* 0x00400000042a7fae */ /* 0x0003ee0009921846 */
[----:B------:R-:W-:Y:S01]  /*173e0*/  HMMA.1688.F32.TF32 R64, R56, R50, R100 ;  /* 0x000000323840723c */ /* 0x000fe20000081064 */
[----:B------:R-:W4:Y:S01]  /*173f0*/  LDL R51, [R1+0x9c] ;  /* 0x00009c0001337983 */ /* 0x000f220000100800 */
[----:B-1----:R-:W-:-:S03]  /*17400*/  SEL R4, RZ, 0x4, P1 ;  /* 0x00000004ff047807 */ /* 0x002fc60000800000 */
[----:B------:R-:W2:Y:S01]  /*17410*/  LDL R50, [R1+0xd8] ;  /* 0x0000d80001327983 */ /* 0x000ea20000100800 */
[----:B------:R-:W-:Y:S02]  /*17420*/  ISETP.GE.AND P1, PT, R81, UR5, PT ;  /* 0x0000000551007c0c */ /* 0x000fe4000bf26270 */
[----:B------:R-:W-:Y:S01]  /*17430*/  HMMA.1688.F32.TF32 R52, R56, R62, R92 ;  /* 0x0000003e3834723c */ /* 0x000fe2000008105c */
[----:B------:R-:W-:Y:S01]  /*17440*/  SEL R4, R4, RZ, !P0 ;  /* 0x000000ff04047207 */ /* 0x000fe20004000000 */
[----:B------:R-:W2:Y:S03]  /*17450*/  LDL R59, [R1+0x1c] ;  /* 0x00001c00013b7983 */ /* 0x000ea60000100800 */
[----:B------:R-:W-:Y:S01]  /*17460*/  ISETP.NE.U32.AND P2, PT, R4, RZ, PT ;  /* 0x000000ff0400720c */ /* 0x000fe20003f45070 */
[----:B------:R-:W2:Y:S01]  /*17470*/  LDL R58, [R1+0x58] ;  /* 0x00005800013a7983 */ /* 0x000ea20000100800 */
[----:B------:R-:W-:-:S03]  /*17480*/  SEL R4, RZ, 0x4, P1 ;  /* 0x00000004ff047807 */ /* 0x000fc60000800000 */
[----:B------:R-:W2:Y:S01]  /*17490*/  LDL R57, [R1+0x5c] ;  /* 0x00005c0001397983 */ /* 0x000ea20000100800 */
[----:B------:R-:W-:-:S03]  /*174a0*/  SEL R4, R4, RZ, !P0 ;  /* 0x000000ff04047207 */ /* 0x000fc60004000000 */
[----:B------:R-:W2:Y:S01]  /*174b0*/  LDL R56, [R1+0x98] ;  /* 0x0000980001387983 */ /* 0x000ea20000100800 */
[----:B------:R-:W-:Y:S02]  /*174c0*/  ISETP.NE.U32.AND P1, PT, R4, RZ, PT ;  /* 0x000000ff0400720c */ /* 0x000fe40003f25070 */
[----:B------:R-:W-:Y:S01]  /*174d0*/  IADD3 R4, P3, R9, R30, RZ ;  /* 0x0000001e09047210 */ /* 0x000fe20007f7e0ff */
[----:B------:R-:W1:Y:S04]  /*174e0*/  S2R R81, SR_TID.X ;  /* 0x0000000000517919 */ /* 0x000e680000002100 */
[----:B------:R-:W-:Y:S01]  /*174f0*/  IMAD.X R5, R8, 0x1, R29, P3 ;  /* 0x0000000108057824 */ /* 0x000fe200018e061d */
[----:B------:R-:W-:Y:S01]  /*17500*/  LOP3.LUT R61, R251, 0x10, RZ, 0x3c, !PT ;  /* 0x00000010fb3d7812 */ /* 0x000fe200078e3cff */
[----:B------:R-:W2:Y:S04]  /*17510*/  LDL R62, [R1] ;  /* 0x00000000013e7983 */ /* 0x000ea80000100800 */
[----:B------:R1:W-:Y:S04]  /*17520*/  LDGSTS.E [R42+0x800], [R4.64], P2 ;  /* 0x00800000042a7fae */ /* 0x0003e80009121846 */
[----:B------:R-:W2:Y:S04]  /*17530*/  LDL R82, [R1+0x108] ;  /* 0x0001080001527983 */ /* 0x000ea80000100800 */
[----:B------:R-:W2:Y:S01]  /*17540*/  LDL R80, [R1+0x148] ;  /* 0x0001480001507983 */ /* 0x000ea20000100800 */
[----:B-1----:R-:W-:-:S05]  /*17550*/  IADD3 R4, P2, R9, R26, RZ ;  /* 0x0000001a09047210 */ /* 0x002fca0007f5e0ff */
[----:B------:R-:W-:-:S05]  /*17560*/  IMAD.X R5, R8, 0x1, R25, P2 ;  /* 0x0000000108057824 */ /* 0x000fca00010e0619 */
[----:B------:R1:W-:Y:S01]  /*17570*/  LDGSTS.E [R42+0xc00], [R4.64], P1 ;  /* 0x00c00000042a7fae */ /* 0x0003e20008921846 */
[----:B------:R-:W-:Y:S02]  /*17580*/  ISETP.GE.AND P1, PT, R48, UR5, PT ;  /* 0x0000000530007c0c */ /* 0x000fe4000bf26270 */
[----:B------:R-:W-:Y:S02]  /*17590*/  LOP3.LUT R48, R0, 0x18, RZ, 0xfc, !PT ;  /* 0x0000001800307812 */ /* 0x000fe400078efcff */
[----:B-1----:R-:W-:Y:S02]  /*175a0*/  SEL R4, RZ, 0x4, P1 ;  /* 0x00000004ff047807 */ /* 0x002fe40000800000 */
[----:B------:R-:W-:Y:S02]  /*175b0*/  ISETP.GE.AND P1, PT, R43, UR5, PT ;  /* 0x000000052b007c0c */ /* 0x000fe4000bf26270 */
[----:B------:R-:W-:Y:S02]  /*175c0*/  SEL R4, R4, RZ, !P0 ;  /* 0x000000ff04047207 */ /* 0x000fe40004000000 */
[----:B------:R-:W-:-:S02]  /*175d0*/  LOP3.LUT R43, R0, 0x1c, RZ, 0xfc, !PT ;  /* 0x0000001c002b7812 */ /* 0x000fc400078efcff */
[----:B------:R-:W-:Y:S02]  /*175e0*/  ISETP.NE.U32.AND P2, PT, R4, RZ, PT ;  /* 0x000000ff0400720c */ /* 0x000fe40003f45070 */
[----:B------:R-:W-:-:S04]  /*175f0*/  SEL R4, RZ, 0x4, P1 ;  /* 0x00000004ff047807 */ /* 0x000fc80000800000 */
[----:B------:R-:W-:-:S04]  /*17600*/  SEL R4, R4, RZ, !P0 ;  /* 0x000000ff04047207 */ /* 0x000fc80004000000 */
[----:B------:R-:W-:Y:S02]  /*17610*/  ISETP.NE.U32.AND P1, PT, R4, RZ, PT ;  /* 0x000000ff0400720c */ /* 0x000fe40003f25070 */
[----:B------:R-:W-:-:S05]  /*17620*/  IADD3 R4, P3, R9, R22, RZ ;  /* 0x0000001609047210 */ /* 0x000fca0007f7e0ff */
[----:B------:R-:W-:-:S05]  /*17630*/  IMAD.X R5, R8, 0x1, R21, P3 ;  /* 0x0000000108057824 */ /* 0x000fca00018e0615 */
[----:B------:R1:W-:Y:S02]  /*17640*/  LDGSTS.E [R42+0x1000], [R4.64], P2 ;  /* 0x01000000042a7fae */ /* 0x0003e40009121846 */
        /* <DEDUP_REMOVED lines=213> */
[----:B-1----:R-:W-:Y:S01]  /*183a0*/  SEL R4, RZ, 0x4, P1 ;  /* 0x00000004ff047807 */ /* 0x002fe20000800000 */
[----:B------:R-:W-:Y:S01]  /*183b0*/  IMAD R42, R13, 0x8000, R252 ;  /* 0x000080000d2a7824 */ /* 0x000fe200078e02fc */
        /* <DEDUP_REMOVED lines=237> */
[----:B------:R-:W-:-:S03]  /*19290*/  ISETP.GE.AND P1, PT, R48, UR5, PT ;  /* 0x0000000530007c0c */ /* 0x000fc6000bf26270 */
[----:B------:R-:W4:Y:S01]  /*192a0*/  LDL R48, [R1+0x118] ;  /* 0x0001180001307983 */ /* 0x000f220000100800 */
[----:B-1----:R-:W-:Y:S02]  /*192b0*/  SEL R4, RZ, 0x4, P1 ;  /* 0x00000004ff047807 */ /* 0x002fe40000800000 */
[----:B------:R-:W-:Y:S02]  /*192c0*/  ISETP.GE.AND P1, PT, R43, UR5, PT ;  /* 0x000000052b007c0c */ /* 0x000fe4000bf26270 */
[----:B------:R-:W-:-:S04]  /*192d0*/  SEL R4, R4, RZ, !P0 ;  /* 0x000000ff04047207 */ /* 0x000fc80004000000 */
[----:B------:R-:W-:Y:S02]  /*192e0*/  ISETP.NE.U32.AND P2, PT, R4, RZ, PT ;  /* 0x000000ff0400720c */ /* 0x000fe40003f45070 */
[----:B------:R-:W-:-:S04]  /*192f0*/  SEL R4, RZ, 0x4, P1 ;  /* 0x00000004ff047807 */ /* 0x000fc80000800000 */
[----:B------:R-:W-:-:S04]  /*19300*/  SEL R4, R4, RZ, !P0 ;  /* 0x000000ff04047207 */ /* 0x000fc80004000000 */
[----:B------:R-:W-:Y:S02]  /*19310*/  ISETP.NE.U32.AND P1, PT, R4, RZ, PT ;  /* 0x000000ff0400720c */ /* 0x000fe40003f25070 */
[----:B------:R-:W-:-:S05]  /*19320*/  IADD3 R4, P3, R9, R203, RZ ;  /* 0x000000cb09047210 */ /* 0x000fca0007f7e0ff */
[----:B------:R-:W-:-:S05]  /*19330*/  IMAD.X R5, R8, 0x1, R204, P3 ;  /* 0x0000000108057824 */ /* 0x000fca00018e06cc */
[----:B------:R1:W-:Y:S01]  /*19340*/  LDGSTS.E [R42+0x7a00], [R4.64], P2 ;  /* 0x07a00000042a7fae */ /* 0x0003e20009121846 */
[----:B------:R-:W-:Y:S02]  /*19350*/  LOP3.LUT R43, R81, 0x7f, RZ, 0xc0, !PT ;  /* 0x0000007f512b7812 */ /* 0x000fe400078ec0ff */
[----:B------:R-:W-:Y:S01]  /*19360*/  LOP3.LUT R63, R251, 0x50, RZ, 0x3c, !PT ;  /* 0x00000050fb3f7812 */ /* 0x000fe200078e3cff */
[----:B------:R-:W4:Y:S01]  /*19370*/  LDL R81, [R1+0x10c] ;  /* 0x00010c0001517983 */ /* 0x000f220000100800 */
[----:B-1----:R-:W-:-:S05]  /*19380*/  IADD3 R4, P2, R9, R207, RZ ;  /* 0x000000cf09047210 */ /* 0x002fca0007f5e0ff */
[----:B------:R-:W-:-:S05]  /*19390*/  IMAD.X R5, R8, 0x1, R208, P2 ;  /* 0x0000000108057824 */ /* 0x000fca00010e06d0 */
[----:B------:R1:W-:Y:S01]  /*193a0*/  LDGSTS.E [R42+0x7e00], [R4.64], P1 ;  /* 0x07e00000042a7fae */ /* 0x0003e20008921846 */
[----:B------:R-:W-:-:S03]  /*193b0*/  ISETP.GE.AND P1, PT, R43, UR5, PT ;  /* 0x000000052b007c0c */ /* 0x000fc6000bf26270 */
[----:B------:R-:W4:Y:S04]  /*193c0*/  LDL R43, [R1+0x11c] ;  /* 0x00011c00012b7983 */ /* 0x000f280000100800 */
[----:B------:R-:W0:Y:S01]  /*193d0*/  LDGDEPBAR ;  /* 0x00000000000079af */ /* 0x000e220000000000 */
[----:B-1----:R-:W-:-:S04]  /*193e0*/  SEL R4, RZ, 0x4, P1 ;  /* 0x00000004ff047807 */ /* 0x002fc80000800000 */
[----:B------:R-:W-:-:S04]  /*193f0*/  SEL R4, R4, RZ, !P0 ;  /* 0x000000ff04047207 */ /* 0x000fc80004000000 */
[----:B------:R-:W-:Y:S02]  /*19400*/  ISETP.NE.U32.AND P0, PT, R4, RZ, PT ;  /* 0x000000ff0400720c */ /* 0x000fe40003f05070 */
[----:B------:R-:W-:Y:S01]  /*19410*/  IADD3 R4, P1, R6, R209, RZ ;  /* 0x000000d106047210 */ /* 0x000fe20007f3e0ff */
[----:B------:R-:W-:-:S04]  /*19420*/  IMAD R42, R13, 0x8000, R251 ;  /* 0x000080000d2a7824 */ /* 0x000fc800078e02fb */
[----:B------:R-:W-:-:S06]  /*19430*/  IMAD.X R5, R10, 0x1, R210, P1 ;  /* 0x000000010a057824 */ /* 0x000fcc00008e06d2 */
[----:B------:R1:W-:Y:S02]  /*19440*/  LDGSTS.E [R42+0x28000], [R4.64], P0 ;  /* 0x28000000042a7fae */ /* 0x0003e40008121846 */
[----:B-1----:R-:W-:-:S05]  /*19450*/  IADD3 R4, P1, R6, R225, RZ ;  /* 0x000000e106047210 */ /* 0x002fca0007f3e0ff */
[----:B------:R-:W-:-:S05]  /*19460*/  IMAD.X R5, R10, 0x1, R226, P1 ;  /* 0x000000010a057824 */ /* 0x000fca00008e06e2 */
[----:B------:R1:W-:Y:S02]  /*19470*/  LDGSTS.E [R42+0x29000], [R4.64], P0 ;  /* 0x29000000042a7fae */ /* 0x0003e40008121846 */
[----:B-1----:R-:W-:-:S05]  /*19480*/  IADD3 R4, P1, R6, R241, RZ ;  /* 0x000000f106047210 */ /* 0x002fca0007f3e0ff */
[----:B------:R-:W-:-:S05]  /*19490*/  IMAD.X R5, R10, 0x1, R242, P1 ;  /* 0x000000010a057824 */ /* 0x000fca00008e06f2 */
[----:B------:R3:W-:Y:S02]  /*194a0*/  LDGSTS.E [R42+0x2a000], [R4.64], P0 ;  /* 0x2a000000042a7fae */ /* 0x0007e40008121846 */
[----:B---3--:R-:W-:Y:S02]  /*194b0*/  IADD3 R4, P1, R6, R60, RZ ;  /* 0x0000003c06047210 */ /* 0x008fe40007f3e0ff */
[----:B------:R-:W3:Y:S03]  /*194c0*/  LDL R60, [R1+0x20] ;  /* 0x00002000013c7983 */ /* 0x000ee60000100800 */
[----:B--2---:R-:W-:Y:S02]  /*194d0*/  IMAD.X R5, R10, 0x1, R59, P1 ;  /* 0x000000010a057824 */ /* 0x004fe400008e063b */
[----:B------:R-:W2:Y:S04]  /*194e0*/  LDL R59, [R1+0x24] ;  /* 0x00002400013b7983 */ /* 0x000ea80000100800 */
[----:B------:R1:W-:Y:S02]  /*194f0*/  LDGSTS.E [R42+0x2b000], [R4.64], P0 ;  /* 0x2b000000042a7fae */ /* 0x0003e40008121846 */
[----:B-1----:R-:W-:-:S02]  /*19500*/  IADD3 R4, P1, R6, R58, RZ ;  /* 0x0000003a06047210 */ /* 0x002fc40007f3e0ff */
[----:B------:R-:W2:Y:S03]  /*19510*/  LDL R58, [R1+0x60] ;  /* 0x00006000013a7983 */ /* 0x000ea60000100800 */
[----:B------:R-:W-:Y:S02]  /*19520*/  IMAD.X R5, R10, 0x1, R57, P1 ;  /* 0x000000010a057824 */ /* 0x000fe400008e0639 */
[----:B------:R-:W2:Y:S04]  /*19530*/  LDL R57, [R1+0x64] ;  /* 0x0000640001397983 */ /* 0x000ea80000100800 */
[----:B------:R1:W-:Y:S02]  /*19540*/  LDGSTS.E [R42+0x2c000], [R4.64], P0 ;  /* 0x2c000000042a7fae */ /* 0x0003e40008121846 */
[----:B-1----:R-:W-:-:S02]  /*19550*/  IADD3 R4, P1, R6, R56, RZ ;  /* 0x0000003806047210 */ /* 0x002fc40007f3e0ff */
[----:B------:R-:W2:Y:S03]  /*19560*/  LDL R56, [R1+0xa0] ;  /* 0x0000a00001387983 */ /* 0x000ea60000100800 */
[----:B----4-:R-:W-:Y:S02]  /*19570*/  IMAD.X R5, R10, 0x1, R51, P1 ;  /* 0x000000010a057824 */ /* 0x010fe400008e0633 */
[----:B------:R-:W4:Y:S04]  /*19580*/  LDL R51, [R1+0xa4] ;  /* 0x0000a40001337983 */ /* 0x000f280000100800 */
[----:B------:R1:W-:Y:S02]  /*19590*/  LDGSTS.E [R42+0x2d000], [R4.64], P0 ;  /* 0x2d000000042a7fae */ /* 0x0003e40008121846 */
[----:B-1----:R-:W-:-:S02]  /*195a0*/  IADD3 R4, P1, R6, R50, RZ ;  /* 0x0000003206047210 */ /* 0x002fc40007f3e0ff */
[----:B------:R-:W4:Y:S03]  /*195b0*/  LDL R50, [R1+0xe0] ;  /* 0x0000e00001327983 */ /* 0x000f260000100800 */
[----:B------:R-:W-:Y:S02]  /*195c0*/  IMAD.X R5, R10, 0x1, R49, P1 ;  /* 0x000000010a057824 */ /* 0x000fe400008e0631 */
[----:B------:R-:W4:Y:S04]  /*195d0*/  LDL R49, [R1+0xe4] ;  /* 0x0000e40001317983 */ /* 0x000f280000100800 */
[----:B------:R1:W-:Y:S02]  /*195e0*/  LDGSTS.E [R42+0x2e000], [R4.64], P0 ;  /* 0x2e000000042a7fae */ /* 0x0003e40008121846 */
[----:B-1----:R-:W-:-:S02]  /*195f0*/  IADD3 R4, P1, R6, R48, RZ ;  /* 0x0000003006047210 */ /* 0x002fc40007f3e0ff */
[----:B------:R-:W4:Y:S03]  /*19600*/  LDL R48, [R1+0x120] ;  /* 0x0001200001307983 */ /* 0x000f260000100800 */
[----:B------:R-:W-:Y:S02]  /*19610*/  IMAD.X R5, R10, 0x1, R43, P1 ;  /* 0x000000010a057824 */ /* 0x000fe400008e062b */
[----:B------:R-:W4:Y:S04]  /*19620*/  LDL R43, [R1+0x124] ;  /* 0x00012400012b7983 */ /* 0x000f280000100800 */
[----:B------:R1:W-:Y:S02]  /*19630*/  LDGSTS.E [R42+0x2f000], [R4.64], P0 ;  /* 0x2f000000042a7fae */ /* 0x0003e40008121846 */
[----:B-1----:R-:W-:Y:S01]  /*19640*/  IADD3 R4, P1, R6, R211, RZ ;  /* 0x000000d306047210 */ /* 0x002fe20007f3e0ff */
[----:B------:R-:W-:-:S04]  /*19650*/  IMAD R42, R13, 0x8000, R61 ;  /* 0x000080000d2a7824 */ /* 0x000fc800078e023d */
[----:B------:R-:W-:-:S05]  /*19660*/  IMAD.X R5, R10, 0x1, R212, P1 ;  /* 0x000000010a057824 */ /* 0x000fca00008e06d4 */
        /* <DEDUP_REMOVED lines=30> */
[----:B------:R-:W4:Y:S01]  /*19850*/  LDL R43, [R1+0x12c] ;  /* 0x00012c00012b7983 */ /* 0x000f220000100800 */
[----:B------:R-:W-:-:S03]  /*19860*/  LOP3.LUT R61, R251, 0x20, RZ, 0x3c, !PT ;  /* 0x00000020fb3d7812 */ /* 0x000fc600078e3cff */
        /* <DEDUP_REMOVED lines=38> */
[----:B------:R-:W-:Y:S02]  /*19ad0*/  IMAD R42, R13, 0x8000, R61 ;  /* 0x000080000d2a7824 */ /* 0x000fe400078e023d */
[----:B------:R-:W4:Y:S02]  /*19ae0*/  LDL R61, [R1+0x84] ;  /* 0x00008400013d7983 */ /* 0x000f240000100800 */
        /* <DEDUP_REMOVED lines=14> */
[----:B------:R-:W3:Y:S03]  /*19bd0*/  LDL R57, [R1+0x3c] ;  /* 0x00003c0001397983 */ /* 0x000ee60000100800 */
[----:B------:R-:W-:Y:S02]  /*19be0*/  IMAD.X R5, R10, 0x1, R59, P1 ;  /* 0x000000010a057824 */ /* 0x000fe400008e063b */
[----:B------:R-:W3:Y:S04]  /*19bf0*/  LDL R59, [R1+0xbc] ;  /* 0x0000bc00013b7983 */ /* 0x000ee80000100800 */
[----:B------:R1:W-:Y:S02]  /*19c00*/  LDGSTS.E [R42+0x2c600], [R4.64], P0 ;  /* 0x2c600000042a7fae */ /* 0x0003e40008121846 */
[----:B-1----:R-:W-:-:S02]  /*19c10*/  IADD3 R4, P1, R6, R56, RZ ;  /* 0x0000003806047210 */ /* 0x002fc40007f3e0ff */
[----:B------:R-:W3:Y:S03]  /*19c20*/  LDL R56, [R1+0x78] ;  /* 0x0000780001387983 */ /* 0x000ee60000100800 */
        /* <DEDUP_REMOVED lines=10> */
[----:B------:R-:W-:Y:S01]  /*19cd0*/  IMAD.X R5, R10, 0x1, R43, P1 ;  /* 0x000000010a057824 */ /* 0x000fe200008e062b */
[----:B------:R-:W-:-:S04]  /*19ce0*/  LOP3.LUT R43, R251, 0x40, RZ, 0x3c, !PT ;  /* 0x00000040fb2b7812 */ /* 0x000fc800078e3cff */
[----:B------:R1:W-:Y:S02]  /*19cf0*/  LDGSTS.E [R42+0x2f600], [R4.64], P0 ;  /* 0x2f600000042a7fae */ /* 0x0003e40008121846 */
[----:B-1----:R-:W-:Y:S02]  /*19d00*/  IMAD R42, R13, 0x8000, R43 ;  /* 0x000080000d2a7824 */ /* 0x002fe400078e022b */
[----:B------:R-:W4:Y:S01]  /*19d10*/  LDL R43, [R1+0x13c] ;  /* 0x00013c00012b7983 */ /* 0x000f220000100800 */
[----:B------:R-:W-:-:S05]  /*19d20*/  IADD3 R4, P1, R6, R217, RZ ;  /* 0x000000d906047210 */ /* 0x000fca0007f3e0ff */
        /* <DEDUP_REMOVED lines=8> */
[----:B--2---:R-:W-:Y:S02]  /*19db0*/  IADD3 R4, P1, R6, R58, RZ ;  /* 0x0000003a06047210 */ /* 0x004fe40007f3e0ff */
[----:B------:R-:W2:Y:S03]  /*19dc0*/  LDL R58, [R1+0x4] ;  /* 0x00000400013a7983 */ /* 0x000ea60000100800 */
[----:B---3--:R-:W-:Y:S02]  /*19dd0*/  IMAD.X R5, R10, 0x1, R57, P1 ;  /* 0x000000010a057824 */ /* 0x008fe400008e0639 */
[----:B------:R-:W3:Y:S04]  /*19de0*/  LDL R57, [R1+0x40] ;  /* 0x0000400001397983 */ /* 0x000ee80000100800 */
[----:B------:R1:W-:Y:S02]  /*19df0*/  LDGSTS.E [R42+0x2b800], [R4.64], P0 ;  /* 0x2b800000042a7fae */ /* 0x0003e40008121846 */
[----:B-1----:R-:W-:-:S02]  /*19e00*/  IADD3 R4, P1, R6, R56, RZ ;  /* 0x0000003806047210 */ /* 0x002fc40007f3e0ff */
[----:B------:R-:W3:Y:S03]  /*19e10*/  LDL R56, [R1+0x44] ;  /* 0x0000440001387983 */ /* 0x000ee60000100800 */
[----:B------:R-:W-:Y:S02]  /*19e20*/  IMAD.X R5, R10, 0x1, R60, P1 ;  /* 0x000000010a057824 */ /* 0x000fe400008e063c */
[----:B------:R-:W3:Y:S04]  /*19e30*/  LDL R60, [R1+0x100] ;  /* 0x00010000013c7983 */ /* 0x000ee80000100800 */
[----:B------:R4:W-:Y:S02]  /*19e40*/  LDGSTS.E [R42+0x2c800], [R4.64], P0 ;  /* 0x2c800000042a7fae */ /* 0x0009e40008121846 */
[----:B----4-:R-:W-:-:S02]  /*19e50*/  IADD3 R4, P1, R6, R51, RZ ;  /* 0x0000003306047210 */ /* 0x010fc40007f3e0ff */
        /* <DEDUP_REMOVED lines=15> */
[----:B------:R-:W-:-:S02]  /*19f50*/  IMAD R42, R13, 0x8000, R63 ;  /* 0x000080000d2a7824 */ /* 0x000fc400078e023f */
[----:B------:R-:W4:Y:S02]  /*19f60*/  LDL R63, [R1+0x14c] ;  /* 0x00014c00013f7983 */ /* 0x000f240000100800 */
[----:B------:R-:W-:-:S05]  /*19f70*/  IMAD.X R5, R10, 0x1, R220, P1 ;  /* 0x000000010a057824 */ /* 0x000fca00008e06dc */
[----:B------:R1:W-:Y:S02]  /*19f80*/  LDGSTS.E [R42+0x28a00], [R4.64], P0 ;  /* 0x28a00000042a7fae */ /* 0x0003e40008121846 */
[----:B-1----:R-:W-:-:S05]  /*19f90*/  IADD3 R4, P1, R6, R235, RZ ;  /* 0x000000eb06047210 */ /* 0x002fca0007f3e0ff */
[----:B------:R-:W-:-:S05]  /*19fa0*/  IMAD.X R5, R10, 0x1, R236, P1 ;  /* 0x000000010a057824 */ /* 0x000fca00008e06ec */
[----:B------:R1:W-:Y:S02]  /*19fb0*/  LDGSTS.E [R42+0x29a00], [R4.64], P0 ;  /* 0x29a00000042a7fae */ /* 0x0003e40008121846 */
[----:B-1----:R-:W-:Y:S02]  /*19fc0*/  IADD3 R4, P1, R6, R62, RZ ;  /* 0x0000003e06047210 */ /* 0x002fe40007f3e0ff */
[----:B------:R-:W4:Y:S03]  /*19fd0*/  LDL R62, [R1+0x10] ;  /* 0x00001000013e7983 */ /* 0x000f260000100800 */
[----:B--2---:R-:W-:Y:S02]  /*19fe0*/  IMAD.X R5, R10, 0x1, R58, P1 ;  /* 0x000000010a057824 */ /* 0x004fe400008e063a */
[----:B------:R-:W2:Y:S04]  /*19ff0*/  LDL R58, [R1+0x8] ;  /* 0x00000800013a7983 */ /* 0x000ea80000100800 */
[----:B------:R3:W-:Y:S02]  /*1a000*/  LDGSTS.E [R42+0x2aa00], [R4.64], P0 ;  /* 0x2aa00000042a7fae */ /* 0x0007e40008121846 */
[----:B---3--:R-:W-:-:S02]  /*1a010*/  IADD3 R4, P1, R6, R57, RZ ;  /* 0x0000003906047210 */ /* 0x008fc40007f3e0ff */
        /* <DEDUP_REMOVED lines=16> */
[----:B------:R-:W-:-:S05]  /*1a120*/  IMAD.X R5, R10, 0x1, R59, P1 ;  /* 0x000000010a057824 */ /* 0x000fca00008e063b */
[----:B------:R1:W-:Y:S02]  /*1a130*/  LDGSTS.E [R42+0x2ea00], [R4.64], P0 ;  /* 0x2ea00000042a7fae */ /* 0x0003e40008121846 */
[----:B-1----:R-:W-:Y:S02]  /*1a140*/  IADD3 R4, P1, R6, R48, RZ ;  /* 0x0000003006047210 */ /* 0x002fe40007f3e0ff */
        /* <DEDUP_REMOVED lines=33> */
[----:B-1----:R-:W-:-:S05]  /*1a360*/  IADD3 R4, P1, R6, R82, RZ ;  /* 0x0000005206047210 */ /* 0x002fca0007f3e0ff */
[----:B------:R-:W-:-:S05]  /*1a370*/  IMAD.X R5, R10, 0x1, R81, P1 ;  /* 0x000000010a057824 */ /* 0x000fca00008e0651 */
[----:B------:R1:W-:Y:S02]  /*1a380*/  LDGSTS.E [R42+0x2ec00], [R4.64], P0 ;  /* 0x2ec00000042a7fae */ /* 0x0003e40008121846 */
[----:B-1----:R-:W-:-:S05]  /*1a390*/  IADD3 R4, P1, R6, R80, RZ ;  /* 0x0000005006047210 */ /* 0x002fca0007f3e0ff */
[----:B------:R-:W-:Y:S01]  /*1a3a0*/  IMAD.X R5, R10, 0x1, R63, P1 ;  /* 0x000000010a057824 */ /* 0x000fe200008e063f */
[----:B------:R-:W-:-:S04]  /*1a3b0*/  LOP3.LUT R63, R251, 0x70, RZ, 0x3c, !PT ;  /* 0x00000070fb3f7812 */ /* 0x000fc800078e3cff */
        /* <DEDUP_REMOVED lines=14> */
[----:B--2---:R-:W-:-:S05]  /*1a4a0*/  IADD3 R4, P1, R6, R58, RZ ;  /* 0x0000003a06047210 */ /* 0x004fca0007f3e0ff */
[----:B---3--:R-:W-:-:S05]  /*1a4b0*/  IMAD.X R5, R10, 0x1, R57, P1 ;  /* 0x000000010a057824 */ /* 0x008fca00008e0639 */
[----:B------:R1:W-:Y:S02]  /*1a4c0*/  LDGSTS.E [R42+0x2ce00], [R4.64], P0 ;  /* 0x2ce00000042a7fae */ /* 0x0003e40008121846 */
[----:B-1----:R-:W-:-:S05]  /*1a4d0*/  IADD3 R4, P1, R6, R56, RZ ;  /* 0x0000003806047210 */ /* 0x002fca0007f3e0ff */
[----:B----4-:R-:W-:-:S05]  /*1a4e0*/  IMAD.X R5, R10, 0x1, R51, P1 ;  /* 0x000000010a057824 */ /* 0x010fca00008e0633 */
[----:B------:R1:W-:Y:S02]  /*1a4f0*/  LDGSTS.E [R42+0x2de00], [R4.64], P0 ;  /* 0x2de00000042a7fae */ /* 0x0003e40008121846 */
[----:B-1----:R-:W-:-:S05]  /*1a500*/  IADD3 R4, P1, R6, R50, RZ ;  /* 0x0000003206047210 */ /* 0x002fca0007f3e0ff */
[----:B------:R-:W-:-:S05]  /*1a510*/  IMAD.X R5, R10, 0x1, R49, P1 ;  /* 0x000000010a057824 */ /* 0x000fca00008e0631 */
[----:B------:R1:W-:Y:S01]  /*1a520*/  LDGSTS.E [R42+0x2ee00], [R4.64], P0 ;  /* 0x2ee00000042a7fae */ /* 0x0003e20008121846 */
[----:B------:R-:W-:Y:S01]  /*1a530*/  UIADD3 UR4, UR4, 0x1, URZ ;  /* 0x0000000104047890 */ /* 0x000fe2000fffe03f */
[----:B------:R-:W-:Y:S02]  /*1a540*/  IMAD.MOV.U32 R81, RZ, RZ, c[0x0][0x188] ;  /* 0x00006200ff517624 */ /* 0x000fe400078e00ff */
[----:B------:R-:W-:-:S04]  /*1a550*/  IMAD.MOV.U32 R80, RZ, RZ, c[0x0][0x18c] ;  /* 0x00006300ff507624 */ /* 0x000fc800078e00ff */
[----:B------:R-:W-:Y:S01]  /*1a560*/  IMAD.SHL.U32 R80, R80, 0x80, RZ ;  /* 0x0000008050507824 */ /* 0x000fe200078e00ff */
[----:B-1----:R-:W-:Y:S01]  /*1a570*/  IADD3 R4, P1, R6, R48, RZ ;  /* 0x0000003006047210 */ /* 0x002fe20007f3e0ff */
[----:B------:R-:W-:-:S03]  /*1a580*/  IMAD.MOV.U32 R48, RZ, RZ, c[0x0][0x18c] ;  /* 0x00006300ff307624 */ /* 0x000fc600078e00ff */
[----:B------:R-:W-:Y:S01]  /*1a590*/  SHF.R.S32.HI R80, RZ, 0x1f, R80 ;  /* 0x0000001fff507819 */ /* 0x000fe20000011450 */
[----:B------:R-:W-:Y:S01]  /*1a5a0*/  IMAD.SHL.U32 R48, R48, 0x80, RZ ;  /* 0x0000008030307824 */ /* 0x000fe200078e00ff */
[----:B------:R-:W-:Y:S01]  /*1a5b0*/  UIADD3 UR5, UR5, -0x80, URZ ;  /* 0xffffff8005057890 */ /* 0x000fe2000fffe03f */
[----:B------:R-:W-:Y:S02]  /*1a5c0*/  IMAD.X R5, R10, 0x1, R43, P1 ;  /* 0x000000010a057824 */ /* 0x000fe400008e062b */
[----:B------:R-:W-:-:S03]  /*1a5d0*/  IMAD.SHL.U32 R43, R81, 0x80, RZ ;  /* 0x00000080512b7824 */ /* 0x000fc600078e00ff */
[----:B------:R1:W-:Y:S01]  /*1a5e0*/  LDGSTS.E [R42+0x2fe00], [R4.64], P0 ;  /* 0x2fe00000042a7fae */ /* 0x0003e20008121846 */
[----:B------:R-:W-:Y:S01]  /*1a5f0*/  ISETP.NE.U32.AND P0, PT, R7, UR4, PT ;  /* 0x0000000407007c0c */ /* 0x000fe2000bf05070 */
[----:B------:R-:W-:Y:S01]  /*1a600*/  IMAD.SHL.U32 R81, R81, 0x80, RZ ;  /* 0x0000008051517824 */ /* 0x000fe200078e00ff */
[C---:B------:R-:W-:Y:S01]  /*1a610*/  LEA R6, P1, R48.reuse, R6, 0x2 ;  /* 0x0000000630067211 */ /* 0x040fe200078210ff */
[----:B------:R-:W0:Y:S03]  /*1a620*/  LDGDEPBAR ;  /* 0x00000000000079af */ /* 0x000e260000000000 */
[----:B------:R-:W-:Y:S02]  /*1a630*/  SHF.R.S32.HI R81, RZ, 0x1f, R81 ;  /* 0x0000001fff517819 */ /* 0x000fe40000011451 */
[----:B------:R-:W-:Y:S02]  /*1a640*/  LEA R9, P2, R43, R9, 0x2 ;  /* 0x000000092b097211 */ /* 0x000fe400078410ff */
[----:B------:R-:W-:-:S02]  /*1a650*/  SHF.L.U64.HI R48, R48, 0x2, R80 ;  /* 0x0000000230307819 */ /* 0x000fc40000010250 */
[----:B------:R-:W-:-:S03]  /*1a660*/  SHF.L.U64.HI R43, R43, 0x2, R81 ;  /* 0x000000022b2b7819 */ /* 0x000fc60000010251 */
[----:B------:R-:W-:Y:S02]  /*1a670*/  IMAD.X R10, R10, 0x1, R48, P1 ;  /* 0x000000010a0a7824 */ /* 0x000fe400008e0630 */
[----:B------:R-:W-:Y:S01]  /*1a680*/  IMAD.X R8, R8, 0x1, R43, P2 ;  /* 0x0000000108087824 */ /* 0x000fe200010e062b */
[----:B-1----:R-:W-:Y:S01]  /*1a690*/  @!P0 CALL.REL.NOINC `(.L_x_0) ;  /* 0x0000001000008944 */ /* 0x002fe20003c00000 */
[----:B------:R-:W-:Y:S05]  /*1a6a0*/  BRA `(.L_x_1) ;  /* 0xffffb8a000007947 */ /* 0x000fea000383ffff */
.L_x_0:
[----:B-1----:R-:W2:Y:S01]  /*1a6b0*/  LDL.LU R48, [R1+0x160] ;  /* 0x0001600001307983 */ /* 0x002ea20000300800 */
[----:B------:R-:W-:-:S04]  /*1a6c0*/  DEPBAR.LE SB0, 0x0 ;  /* 0x000080000000791a */ /* 0x000fc80000000000 */
[----:B------:R-:W3:Y:S01]  /*1a6d0*/  LDL.LU R43, [R1+0x1dc] ;  /* 0x0001dc00012b7983 */ /* 0x000ee20000300800 */
[----:B------:R-:W-:Y:S01]  /*1a6e0*/  IMAD.MOV.U32 R4, RZ, RZ, R72 ;  /* 0x000000ffff047224 */ /* 0x000fe200078e0048 */
[----:B-----5:R-:W-:Y:S01]  /*1a6f0*/  LOP3.LUT R2, R3, R0, RZ, 0xfc, !PT ;  /* 0x0000000003027212 */ /* 0x020fe200078efcff */
[----:B------:R-:W-:Y:S01]  /*1a700*/  IMAD.MOV.U32 R5, RZ, RZ, R84 ;  /* 0x000000ffff057224 */ /* 0x000fe200078e0054 */
[----:B------:R-:W1:Y:S01]  /*1a710*/  S2R R42, SR_TID.X ;  /* 0x00000000002a7919 */ /* 0x000e620000002100 */
[----:B------:R-:W-:Y:S02]  /*1a720*/  IMAD.MOV.U32 R6, RZ, RZ, R76 ;  /* 0x000000ffff067224 */ /* 0x000fe400078e004c */
[----:B------:R-:W-:Y:S01]  /*1a730*/  IMAD.MOV.U32 R7, RZ, RZ, R44 ;  /* 0x000000ffff077224 */ /* 0x000fe200078e002c */
[----:B------:R-:W-:Y:S01]  /*1a740*/  BAR.SYNC.DEFER_BLOCKING 0x0 ;  /* 0x0000000000007b1d */ /* 0x000fe20000010000 */
[----:B------:R-:W-:Y:S02]  /*1a750*/  IMAD.MOV.U32 R8, RZ, RZ, R73 ;  /* 0x000000ffff087224 */ /* 0x000fe400078e0049 */
[----:B------:R-:W-:-:S02]  /*1a760*/  IMAD.MOV.U32 R9, RZ, RZ, R85 ;  /* 0x000000ffff097224 */ /* 0x000fc400078e0055 */
[----:B------:R-:W-:Y:S02]  /*1a770*/  IMAD.MOV.U32 R10, RZ, RZ, R77 ;  /* 0x000000ffff0a7224 */ /* 0x000fe400078e004d */
[----:B------:R-:W-:Y:S02]  /*1a780*/  IMAD.MOV.U32 R11, RZ, RZ, R45 ;  /* 0x000000ffff0b7224 */ /* 0x000fe400078e002d */
[----:B------:R-:W-:Y:S02]  /*1a790*/  IMAD.MOV.U32 R12, RZ, RZ, R74 ;  /* 0x000000ffff0c7224 */ /* 0x000fe400078e004a */
[----:B------:R-:W-:Y:S02]  /*1a7a0*/  IMAD.MOV.U32 R13, RZ, RZ, R86 ;  /* 0x000000ffff0d7224 */ /* 0x000fe400078e0056 */
[----:B------:R-:W-:Y:S02]  /*1a7b0*/  IMAD.MOV.U32 R14, RZ, RZ, R78 ;  /* 0x000000ffff0e7224 */ /* 0x000fe400078e004e */
[----:B------:R-:W-:-:S02]  /*1a7c0*/  IMAD.MOV.U32 R15, RZ, RZ, R46 ;  /* 0x000000ffff0f7224 */ /* 0x000fc400078e002e */
[----:B------:R-:W-:Y:S02]  /*1a7d0*/  IMAD.MOV.U32 R16, RZ, RZ, R75 ;  /* 0x000000ffff107224 */ /* 0x000fe400078e004b */
[----:B------:R-:W-:Y:S01]  /*1a7e0*/  IMAD.MOV.U32 R17, RZ, RZ, R87 ;  /* 0x000000ffff117224 */ /* 0x000fe200078e0057 */
[----:B-1----:R-:W-:Y:S01]  /*1a7f0*/  LOP3.LUT R49, R42, 0x7f, RZ, 0xc0, !PT ;  /* 0x0000007f2a317812 */ /* 0x002fe200078ec0ff */
[----:B------:R-:W-:Y:S02]  /*1a800*/  IMAD.MOV.U32 R18, RZ, RZ, R79 ;  /* 0x000000ffff127224 */ /* 0x000fe400078e004f */
[----:B------:R-:W-:Y:S02]  /*1a810*/  IMAD.MOV.U32 R19, RZ, RZ, R47 ;  /* 0x000000ffff137224 */ /* 0x000fe400078e002f */
        /* <DEDUP_REMOVED lines=9> */
[----:B------:R-:W-:Y:S02]  /*1a8b0*/  IMAD.MOV.U32 R53, RZ, RZ, R71 ;  /* 0x000000ffff357224 */ /* 0x000fe400078e0047 */
[----:B------:R-:W-:-:S05]  /*1a8c0*/  IMAD.SHL.U32 R42, R42, 0x800, RZ ;  /* 0x000008002a2a7824 */ /* 0x000fca00078e00ff */
[----:B------:R-:W-:-:S05]  /*1a8d0*/  LOP3.LUT R42, R42, 0x3000, RZ, 0xc0, !PT ;  /* 0x000030002a2a7812 */ /* 0x000fca00078ec0ff */
[----:B------:R-:W-:-:S05]  /*1a8e0*/  IMAD R42, R49, 0x10, R42 ;  /* 0x00000010312a7824 */ /* 0x000fca00078e022a */
[C---:B------:R-:W-:Y:S02]  /*1a8f0*/  LOP3.LUT R44, R42.reuse, 0x20, RZ, 0x3c, !PT ;  /* 0x000000202a2c7812 */ /* 0x040fe400078e3cff */
[----:B------:R-:W-:Y:S01]  /*1a900*/  LOP3.LUT R24, R42, 0x40, RZ, 0x3c, !PT ;  /* 0x000000402a187812 */ /* 0x000fe200078e3cff */
[----:B--2---:R1:W-:Y:S04]  /*1a910*/  STS.128 [R48], R4 ;  /* 0x0000000430007388 */ /* 0x0043e80000000c00 */
[----:B------:R2:W-:Y:S01]  /*1a920*/  STS.128 [R48+0x400], R8 ;  /* 0x0004000830007388 */ /* 0x0005e20000000c00 */
[----:B---3--:R-:W-:-:S03]  /*1a930*/  ISETP.GE.AND P0, PT, R43, c[0x0][0x178], PT ;  /* 0x00005e002b007a0c */ /* 0x008fc60003f06270 */
[----:B------:R-:W-:Y:S01]  /*1a940*/  STS.128 [R48+0x80], R12 ;  /* 0x0000800c30007388 */ /* 0x000fe20000000c00 */
[----:B------:R-:W-:-:S03]  /*1a950*/  ISETP.LT.AND P1, PT, R2, c[0x0][0x17c], !P0 ;  /* 0x00005f0002007a0c */ /* 0x000fc60004721270 */
[----:B------:R3:W-:Y:S04]  /*1a960*/  STS.128 [R48+0x480], R16 ;  /* 0x0004801030007388 */ /* 0x0007e80000000c00 */
[----:B------:R4:W-:Y:S01]  /*1a970*/  STS.128 [R48+0x200], R20 ;  /* 0x0002001430007388 */ /* 0x0009e20000000c00 */
[----:B-1----:R-:W-:Y:S02]  /*1a980*/  IMAD R4, R43, c[0x0][0x194], RZ ;  /* 0x000065002b047a24 */ /* 0x002fe400078e02ff */
[----:B--2---:R-:W-:Y:S01]  /*1a990*/  IMAD.MOV.U32 R8, RZ, RZ, R90 ;  /* 0x000000ffff087224 */ /* 0x004fe200078e005a */
[----:B------:R-:W-:Y:S01]  /*1a9a0*/  STS.128 [R48+0x600], R32 ;  /* 0x0006002030007388 */ /* 0x000fe20000000c00 */
[----:B------:R-:W-:Y:S01]  /*1a9b0*/  IMAD.MOV.U32 R9, RZ, RZ, R70 ;  /* 0x000000ffff097224 */ /* 0x000fe200078e0046 */
[----:B------:R-:W-:Y:S01]  /*1a9c0*/  LEA R45, P2, R4, c[0x0][0x170], 0x2 ;  /* 0x00005c00042d7a11 */ /* 0x000fe200078410ff */
[----:B------:R-:W-:-:S02]  /*1a9d0*/  IMAD.MOV.U32 R10, RZ, RZ, R66 ;  /* 0x000000ffff0a7224 */ /* 0x000fc400078e0042 */
[----:B------:R-:W-:Y:S01]  /*1a9e0*/  IMAD.MOV.U32 R11, RZ, RZ, R54 ;  /* 0x000000ffff0b7224 */ /* 0x000fe200078e0036 */
[----:B------:R-:W-:Y:S01]  /*1a9f0*/  LEA.HI.X.SX32 R47, R4, c[0x0][0x174], 0x2, P2 ;  /* 0x00005d00042f7a11 */ /* 0x000fe200010f16ff */
[----:B------:R-:W-:Y:S01]  /*1aa00*/  IMAD.MOV.U32 R54, RZ, RZ, R67 ;  /* 0x000000ffff367224 */ /* 0x000fe200078e0043 */
[C-C-:B---3--:R-:W-:Y:S01]  /*1aa10*/  LOP3.LUT R19, R3.reuse, 0x4, R0.reuse, 0xfe, !PT ;  /* 0x0000000403137812 */ /* 0x148fe200078efe00 */
[----:B------:R-:W-:Y:S01]  /*1aa20*/  IMAD R17, R2, c[0x0][0x198], RZ ;  /* 0x0000660002117a24 */ /* 0x000fe200078e02ff */
[----:B------:R-:W-:Y:S01]  /*1aa30*/  STS.128 [R48+0x280], R8 ;  /* 0x0002800830007388 */ /* 0x000fe20000000c00 */
[----:B----4-:R-:W-:Y:S02]  /*1aa40*/  LOP3.LUT R21, R42, 0x60, RZ, 0x3c, !PT ;  /* 0x000000602a157812 */ /* 0x010fe400078e3cff */
[--C-:B------:R-:W-:Y:S01]  /*1aa50*/  LOP3.LUT R20, R3, 0x2, R0.reuse, 0xfe, !PT ;  /* 0x0000000203147812 */ /* 0x100fe200078efe00 */
[----:B------:R-:W-:Y:S04]  /*1aa60*/  STS.128 [R48+0x680], R52 ;  /* 0x0006803430007388 */ /* 0x000fe80000000c00 */
[----:B------:R-:W-:Y:S01]  /*1aa70*/  BAR.SYNC.DEFER_BLOCKING 0x0 ;  /* 0x0000000000007b1d */ /* 0x000fe20000010000 */
[----:B------:R-:W-:Y:S01]  /*1aa80*/  LEA R16, P2, R17, R45, 0x2 ;  /* 0x0000002d11107211 */ /* 0x000fe200078410ff */
[----:B------:R-:W-:Y:S01]  /*1aa90*/  IMAD R39, R19, c[0x0][0x198], RZ ;  /* 0x0000660013277a24 */ /* 0x000fe200078e02ff */
[----:B------:R-:W-:-:S02]  /*1aaa0*/  LOP3.LUT R18, R3, 0x6, R0, 0xfe, !PT ;  /* 0x0000000603127812 */ /* 0x000fc400078efe00 */
[----:B------:R-:W-:Y:S02]  /*1aab0*/  LEA.HI.X.SX32 R17, R17, R47, 0x2, P2 ;  /* 0x0000002f11117211 */ /* 0x000fe400010f16ff */
[C---:B------:R-:W-:Y:S01]  /*1aac0*/  ISETP.LT.AND P4, PT, R20.reuse, c[0x0][0x17c], !P0 ;  /* 0x00005f0014007a0c */ /* 0x040fe20004781270 */
[----:B------:R-:W-:Y:S01]  /*1aad0*/  IMAD R20, R20, c[0x0][0x198], RZ ;  /* 0x0000660014147a24 */ /* 0x000fe200078e02ff */
[----:B------:R-:W-:Y:S01]  /*1aae0*/  ISETP.LT.AND P3, PT, R19, c[0x0][0x17c], !P0 ;  /* 0x00005f0013007a0c */ /* 0x000fe20004761270 */
[C---:B------:R-:W-:Y:S01]  /*1aaf0*/  IMAD R41, R18.reuse, c[0x0][0x198], RZ ;  /* 0x0000660012297a24 */ /* 0x040fe200078e02ff */
[----:B------:R-:W-:Y:S02]  /*1ab00*/  ISETP.LT.AND P2, PT, R18, c[0x0][0x17c], !P0 ;  /* 0x00005f0012007a0c */ /* 0x000fe40004741270 */
[----:B------:R-:W-:Y:S02]  /*1ab10*/  LEA R36, P6, R20, R45, 0x2 ;  /* 0x0000002d14247211 */ /* 0x000fe400078c10ff */
[----:B------:R-:W-:-:S02]  /*1ab20*/  LOP3.LUT R2, R3, 0x8, R0, 0xfe, !PT ;  /* 0x0000000803027812 */ /* 0x000fc400078efe00 */
[----:B------:R-:W-:Y:S02]  /*1ab30*/  LEA.HI.X.SX32 R37, R20, R47, 0x2, P6 ;  /* 0x0000002f14257211 */ /* 0x000fe400030f16ff */
[-C--:B------:R-:W-:Y:S02]  /*1ab40*/  LEA R38, P5, R39, R45.reuse, 0x2 ;  /* 0x0000002d27267211 */ /* 0x080fe400078a10ff */
[----:B------:R-:W-:Y:S02]  /*1ab50*/  LEA R40, P6, R41, R45, 0x2 ;  /* 0x0000002d29287211 */ /* 0x000fe400078c10ff */
[-C--:B------:R-:W-:Y:S01]  /*1ab60*/  LEA.HI.X.SX32 R39, R39, R47.reuse, 0x2, P5 ;  /* 0x0000002f27277211 */ /* 0x080fe200028f16ff */
[----:B------:R-:W1:Y:S01]  /*1ab70*/  LDS.128 R28, [R42] ;  /* 0x000000002a1c7984 */ /* 0x000e620000000c00 */
[----:B------:R-:W-:-:S03]  /*1ab80*/  LEA.HI.X.SX32 R41, R41, R47, 0x2, P6 ;  /* 0x0000002f29297211 */ /* 0x000fc600030f16ff */
[----:B------:R-:W2:Y:S04]  /*1ab90*/  LDS.128 R32, [R44] ;  /* 0x000000002c207984 */ /* 0x000ea80000000c00 */
[----:B------:R-:W3:Y:S04]  /*1aba0*/  LDS.128 R8, [R24] ;  /* 0x0000000018087984 */ /* 0x000ee80000000c00 */
[----:B------:R-:W4:Y:S04]  /*1abb0*/  LDS.128 R4, [R21] ;  /* 0x0000000015047984 */ /* 0x000f280000000c00 */
[----:B------:R1:W4:Y:S04]  /*1abc0*/  LDS.128 R12, [R42+0x800] ;  /* 0x000800002a0c7984 */ /* 0x0003280000000c00 */
[----:B------:R-:W-:Y:S04]  /*1abd0*/  LDS.128 R24, [R24+0x800] ;  /* 0x0008000018187984 */ /* 0x000fe80000000c00 */
[----:B------:R-:W-:Y:S04]  /*1abe0*/  LDS.128 R20, [R21+0x800] ;  /* 0x0008000015147984 */ /* 0x000fe80000000c00 */
[----:B-1----:R1:W-:Y:S01]  /*1abf0*/  @P1 STG.E [R16.64], R28 ;  /* 0x0000001c10001986 */ /* 0x0023e2000c101906 */
[C---:B------:R-:W-:Y:S01]  /*1ac00*/  ISETP.LT.AND P1, PT, R2.reuse, c[0x0][0x17c], !P0 ;  /* 0x00005f0002007a0c */ /* 0x040fe20004721270 */
[----:B------:R-:W-:-:S02]  /*1ac10*/  IMAD R2, R2, c[0x0][0x198], RZ ;  /* 0x0000660002027a24 */ /* 0x000fc400078e02ff */
[----:B------:R1:W4:Y:S03]  /*1ac20*/  LDS.128 R16, [R44+0x800] ;  /* 0x000800002c107984 */ /* 0x0003260000000c00 */
[C---:B------:R-:W-:Y:S01]  /*1ac30*/  LEA R42, P5, R2.reuse, R45, 0x2 ;  /* 0x0000002d022a7211 */ /* 0x040fe200078a10ff */
[----:B--2---:R2:W-:Y:S03]  /*1ac40*/  @P4 STG.E [R36.64], R32 ;  /* 0x0000002024004986 */ /* 0x0045e6000c101906 */
[----:B------:R-:W-:Y:S01]  /*1ac50*/  LEA.HI.X.SX32 R43, R2, R47, 0x2, P5 ;  /* 0x0000002f022b7211 */ /* 0x000fe200028f16ff */
[----:B---3--:R3:W-:Y:S01]  /*1ac60*/  @P3 STG.E [R38.64], R8 ;  /* 0x0000000826003986 */ /* 0x0087e2000c101906 */
[C-C-:B-1----:R-:W-:Y:S02]  /*1ac70*/  LOP3.LUT R28, R3.reuse, 0xa, R0.reuse, 0xfe, !PT ;  /* 0x0000000a031c7812 */ /* 0x142fe400078efe00 */
[C-C-:B------:R-:W-:Y:S01]  /*1ac80*/  LOP3.LUT R2, R3.reuse, 0xc, R0.reuse, 0xfe, !PT ;  /* 0x0000000c03027812 */ /* 0x140fe200078efe00 */
[----:B----4-:R1:W-:Y:S01]  /*1ac90*/  @P2 STG.E [R40.64], R4 ;  /* 0x0000000428002986 */ /* 0x0103e2000c101906 */
[C---:B------:R-:W-:Y:S01]  /*1aca0*/  ISETP.LT.AND P2, PT, R28.reuse, c[0x0][0x17c], !P0 ;  /* 0x00005f001c007a0c */ /* 0x040fe20004741270 */
[----:B------:R-:W-:Y:S01]  /*1acb0*/  IMAD R44, R28, c[0x0][0x198], RZ ;  /* 0x000066001c2c7a24 */ /* 0x000fe200078e02ff */
[----:B------:R-:W-:Y:S01]  /*1acc0*/  LOP3.LUT R28, R3, 0xe, R0, 0xfe, !PT ;  /* 0x0000000e031c7812 */ /* 0x000fe200078efe00 */
[----:B------:R4:W-:Y:S01]  /*1acd0*/  @P1 STG.E [R42.64], R12 ;  /* 0x0000000c2a001986 */ /* 0x0009e2000c101906 */
[C---:B------:R-:W-:Y:S01]  /*1ace0*/  ISETP.LT.AND P3, PT, R2.reuse, c[0x0][0x17c], !P0 ;  /* 0x00005f0002007a0c */ /* 0x040fe20004761270 */
[----:B--2---:R-:W-:Y:S01]  /*1acf0*/  IMAD R32, R2, c[0x0][0x198], RZ ;  /* 0x0000660002207a24 */ /* 0x004fe200078e02ff */
[----:B------:R-:W-:-:S02]  /*1ad00*/  LEA R36, P1, R44, R45, 0x2 ;  /* 0x0000002d2c247211 */ /* 0x000fc400078210ff */
[----:B------:R-:W-:Y:S02]  /*1ad10*/  LOP3.LUT R2, R3, 0x10, R0, 0xfe, !PT ;  /* 0x0000001003027812 */ /* 0x000fe400078efe00 */
[C---:B------:R-:W-:Y:S01]  /*1ad20*/  ISETP.LT.AND P4, PT, R28.reuse, c[0x0][0x17c], !P0 ;  /* 0x00005f001c007a0c */ /* 0x040fe20004781270 */
[----:B------:R-:W-:Y:S01]  /*1ad30*/  IMAD R28, R28, c[0x0][0x198], RZ ;  /* 0x000066001c1c7a24 */ /* 0x000fe200078e02ff */
[----:B------:R-:W-:Y:S02]  /*1ad40*/  LEA.HI.X.SX32 R37, R44, R47, 0x2, P1 ;  /* 0x0000002f2c257211 */ /* 0x000fe400008f16ff */
[C---:B------:R-:W-:Y:S01]  /*1ad50*/  ISETP.LT.AND P1, PT, R2.reuse, c[0x0][0x17c], !P0 ;  /* 0x00005f0002007a0c */ /* 0x040fe20004721270 */
[----:B------:R-:W-:Y:S01]  /*1ad60*/  IMAD R2, R2, c[0x0][0x198], RZ ;  /* 0x0000660002027a24 */ /* 0x000fe200078e02ff */
[-C--:B---3--:R-:W-:Y:S02]  /*1ad70*/  LEA R38, P5, R32, R45.reuse, 0x2 ;  /* 0x0000002d20267211 */ /* 0x088fe400078a10ff */
[----:B-1----:R-:W-:-:S02]  /*1ad80*/  LEA R40, P6, R28, R45, 0x2 ;  /* 0x0000002d1c287211 */ /* 0x002fc400078c10ff */
[----:B------:R-:W-:Y:S02]  /*1ad90*/  LOP3.LUT R4, R3, 0x12, R0, 0xfe, !PT ;  /* 0x0000001203047812 */ /* 0x000fe400078efe00 */
[-C--:B------:R-:W-:Y:S02]  /*1ada0*/  LEA.HI.X.SX32 R39, R32, R47.reuse, 0x2, P5 ;  /* 0x0000002f20277211 */ /* 0x080fe400028f16ff */
[----:B------:R-:W-:Y:S01]  /*1adb0*/  LEA.HI.X.SX32 R41, R28, R47, 0x2, P6 ;  /* 0x0000002f1c297211 */ /* 0x000fe200030f16ff */
[----:B------:R-:W-:Y:S01]  /*1adc0*/  IMAD R8, R4, c[0x0][0x198], RZ ;  /* 0x0000660004087a24 */ /* 0x000fe200078e02ff */
[----:B------:R1:W-:Y:S01]  /*1add0*/  @P2 STG.E [R36.64], R16 ;  /* 0x0000001024002986 */ /* 0x0003e2000c101906 */
[----:B----4-:R-:W-:-:S03]  /*1ade0*/  LEA R42, P2, R2, R45, 0x2 ;  /* 0x0000002d022a7211 */ /* 0x010fc600078410ff */
[----:B------:R2:W-:Y:S01]  /*1adf0*/  @P3 STG.E [R38.64], R24 ;  /* 0x0000001826003986 */ /* 0x0005e2000c101906 */
[----:B------:R-:W-:Y:S02]  /*1ae00*/  LEA.HI.X.SX32 R43, R2, R47, 0x2, P2 ;  /* 0x0000002f022b7211 */ /* 0x000fe400010f16ff */
[C-C-:B------:R-:W-:Y:S01]  /*1ae10*/  LOP3.LUT R2, R3.reuse, 0x14, R0.reuse, 0xfe, !PT ;  /* 0x0000001403027812 */ /* 0x140fe200078efe00 */
[----:B------:R3:W-:Y:S01]  /*1ae20*/  @P4 STG.E [R40.64], R20 ;  /* 0x0000001428004986 */ /* 0x0007e2000c101906 */
[----:B------:R-:W-:Y:S02]  /*1ae30*/  ISETP.LT.AND P2, PT, R4, c[0x0][0x17c], !P0 ;  /* 0x00005f0004007a0c */ /* 0x000fe40004741270 */
[----:B------:R-:W-:Y:S01]  /*1ae40*/  LOP3.LUT R4, R3, 0x16, R0, 0xfe, !PT ;  /* 0x0000001603047812 */ /* 0x000fe200078efe00 */
[----:B------:R4:W-:Y:S01]  /*1ae50*/  @P1 STG.E [R42.64], R29 ;  /* 0x0000001d2a001986 */ /* 0x0009e2000c101906 */
[C---:B------:R-:W-:Y:S01]  /*1ae60*/  ISETP.LT.AND P3, PT, R2.reuse, c[0x0][0x17c], !P0 ;  /* 0x00005f0002007a0c */ /* 0x040fe20004761270 */
[----:B------:R-:W-:Y:S01]  /*1ae70*/  IMAD R12, R2, c[0x0][0x198], RZ ;  /* 0x00006600020c7a24 */ /* 0x000fe200078e02ff */
[----:B-1----:R-:W-:-:S02]  /*1ae80*/  LEA R36, P1, R8, R45, 0x2 ;  /* 0x0000002d08247211 */ /* 0x002fc400078210ff */
[----:B------:R-:W-:Y:S02]  /*1ae90*/  LOP3.LUT R2, R3, 0x18, R0, 0xfe, !PT ;  /* 0x0000001803027812 */ /* 0x000fe400078efe00 */
[C---:B------:R-:W-:Y:S01]  /*1aea0*/  ISETP.LT.AND P4, PT, R4.reuse, c[0x0][0x17c], !P0 ;  /* 0x00005f0004007a0c */ /* 0x040fe20004781270 */
[----:B------:R-:W-:Y:S01]  /*1aeb0*/  IMAD R4, R4, c[0x0][0x198], RZ ;  /* 0x0000660004047a24 */ /* 0x000fe200078e02ff */
[----:B------:R-:W-:Y:S02]  /*1aec0*/  LEA.HI.X.SX32 R37, R8, R47, 0x2, P1 ;  /* 0x0000002f08257211 */ /* 0x000fe400008f16ff */
[C---:B------:R-:W-:Y:S01]  /*1aed0*/  ISETP.LT.AND P1, PT, R2.reuse, c[0x0][0x17c], !P0 ;  /* 0x00005f0002007a0c */ /* 0x040fe20004721270 */
[----:B------:R-:W-:Y:S01]  /*1aee0*/  IMAD R2, R2, c[0x0][0x198], RZ ;  /* 0x0000660002027a24 */ /* 0x000fe200078e02ff */
[-C--:B------:R-:W-:Y:S01]  /*1aef0*/  LEA R28, P6, R4, R45.reuse, 0x2 ;  /* 0x0000002d041c7211 */ /* 0x080fe200078c10ff */
[----:B------:R-:W-:Y:S01]  /*1af00*/  @P2 STG.E [R36.64], R33 ;  /* 0x0000002124002986 */ /* 0x000fe2000c101906 */
[----:B--2---:R-:W-:-:S02]  /*1af10*/  LEA R38, P5, R12, R45, 0x2 ;  /* 0x0000002d0c267211 */ /* 0x004fc400078a10ff */
[----:B---3--:R-:W-:Y:S02]  /*1af20*/  LEA R40, P2, R2, R45, 0x2 ;  /* 0x0000002d02287211 */ /* 0x008fe400078410ff */
[-C--:B----4-:R-:W-:Y:S02]  /*1af30*/  LEA.HI.X.SX32 R29, R4, R47.reuse, 0x2, P6 ;  /* 0x0000002f041d7211 */ /* 0x090fe400030f16ff */
[C-C-:B------:R-:W-:Y:S02]  /*1af40*/  LOP3.LUT R4, R3.reuse, 0x1a, R0.reuse, 0xfe, !PT ;  /* 0x0000001a03047812 */ /* 0x140fe400078efe00 */
[-C--:B------:R-:W-:Y:S02]  /*1af50*/  LEA.HI.X.SX32 R39, R12, R47.reuse, 0x2, P5 ;  /* 0x0000002f0c277211 */ /* 0x080fe400028f16ff */
[----:B------:R-:W-:Y:S01]  /*1af60*/  LEA.HI.X.SX32 R41, R2, R47, 0x2, P2 ;  /* 0x0000002f02297211 */ /* 0x000fe200010f16ff */
[C---:B------:R-:W-:Y:S01]  /*1af70*/  IMAD R12, R4.reuse, c[0x0][0x198], RZ ;  /* 0x00006600040c7a24 */ /* 0x040fe200078e02ff */
[----:B------:R-:W-:Y:S01]  /*1af80*/  LOP3.LUT R2, R3, 0x1c, R0, 0xfe, !PT ;  /* 0x0000001c03027812 */ /* 0x000fe200078efe00 */
[----:B------:R1:W-:Y:S01]  /*1af90*/  @P3 STG.E [R38.64], R9 ;  /* 0x0000000926003986 */ /* 0x0003e2000c101906 */
[----:B------:R-:W-:-:S02]  /*1afa0*/  ISETP.LT.AND P2, PT, R4, c[0x0][0x17c], !P0 ;  /* 0x00005f0004007a0c */ /* 0x000fc40004741270 */
[----:B------:R-:W-:Y:S01]  /*1afb0*/  LEA R8, P5, R12, R45, 0x2 ;  /* 0x0000002d0c087211 */ /* 0x000fe200078a10ff */
[----:B------:R2:W-:Y:S01]  /*1afc0*/  @P4 STG.E [R28.64], R5 ;  /* 0x000000051c004986 */ /* 0x0005e2000c101906 */
[C---:B------:R-:W-:Y:S01]  /*1afd0*/  IMAD R16, R2.reuse, c[0x0][0x198], RZ ;  /* 0x0000660002107a24 */ /* 0x040fe200078e02ff */
[C-C-:B------:R-:W-:Y:S02]  /*1afe0*/  LOP3.LUT R4, R3.reuse, 0x1e, R0.reuse, 0xfe, !PT ;  /* 0x0000001e03047812 */ /* 0x140fe400078efe00 */
[----:B------:R3:W-:Y:S01]  /*1aff0*/  @P1 STG.E [R40.64], R13 ;  /* 0x0000000d28001986 */ /* 0x0007e2000c101906 */
[----:B------:R-:W-:Y:S02]  /*1b000*/  ISETP.LT.AND P1, PT, R2, c[0x0][0x17c], !P0 ;  /* 0x00005f0002007a0c */ /* 0x000fe40004721270 */
[----:B------:R-:W-:Y:S01]  /*1b010*/  LOP3.LUT R2, R3, 0x20, R0, 0xfe, !PT ;  /* 0x0000002003027812 */ /* 0x000fe200078efe00 */
[----:B------:R-:W-:Y:S01]  /*1b020*/  IMAD R20, R4, c[0x0][0x198], RZ ;  /* 0x0000660004147a24 */ /* 0x000fe200078e02ff */
[----:B-1----:R-:W-:-:S02]  /*1b030*/  LEA.HI.X.SX32 R9, R12, R47, 0x2, P5 ;  /* 0x0000002f0c097211 */ /* 0x002fc400028f16ff */
[----:B------:R-:W-:Y:S01]  /*1b040*/  ISETP.LT.AND P3, PT, R4, c[0x0][0x17c], !P0 ;  /* 0x00005f0004007a0c */ /* 0x000fe20004761270 */
[C---:B------:R-:W-:Y:S01]  /*1b050*/  IMAD R24, R2.reuse, c[0x0][0x198], RZ ;  /* 0x0000660002187a24 */ /* 0x040fe200078e02ff */
[----:B------:R-:W-:Y:S01]  /*1b060*/  ISETP.LT.AND P5, PT, R2, c[0x0][0x17c], !P0 ;  /* 0x00005f0002007a0c */ /* 0x000fe200047a1270 */
[----:B------:R1:W-:Y:S01]  /*1b070*/  @P2 STG.E [R8.64], R17 ;  /* 0x0000001108002986 */ /* 0x0003e2000c101906 */
[-C--:B------:R-:W-:Y:S02]  /*1b080*/  LEA R4, P4, R16, R45.reuse, 0x2 ;  /* 0x0000002d10047211 */ /* 0x080fe400078810ff */
[-C--:B--2---:R-:W-:Y:S02]  /*1b090*/  LEA R28, P2, R24, R45.reuse, 0x2 ;  /* 0x0000002d181c7211 */ /* 0x084fe400078410ff */
[----:B------:R-:W-:Y:S02]  /*1b0a0*/  LOP3.LUT R2, R3, 0x22, R0, 0xfe, !PT ;  /* 0x0000002203027812 */ /* 0x000fe400078efe00 */
[----:B------:R-:W-:-:S02]  /*1b0b0*/  LEA R12, P6, R20, R45, 0x2 ;  /* 0x0000002d140c7211 */ /* 0x000fc400078c10ff */
[-C--:B------:R-:W-:Y:S02]  /*1b0c0*/  LEA.HI.X.SX32 R5, R16, R47.reuse, 0x2, P4 ;  /* 0x0000002f10057211 */ /* 0x080fe400020f16ff */
[-C--:B------:R-:W-:Y:S01]  /*1b0d0*/  LEA.HI.X.SX32 R29, R24, R47.reuse, 0x2, P2 ;  /* 0x0000002f181d7211 */ /* 0x080fe200010f16ff */
[----:B------:R-:W-:Y:S01]  /*1b0e0*/  IMAD R24, R2, c[0x0][0x198], RZ ;  /* 0x0000660002187a24 */ /* 0x000fe200078e02ff */
[----:B---3--:R-:W-:Y:S01]  /*1b0f0*/  LEA.HI.X.SX32 R13, R20, R47, 0x2, P6 ;  /* 0x0000002f140d7211 */ /* 0x008fe200030f16ff */
[----:B------:R-:W-:Y:S01]  /*1b100*/  @P1 STG.E [R4.64], R25 ;  /* 0x0000001904001986 */ /* 0x000fe2000c101906 */
[----:B------:R-:W-:Y:S02]  /*1b110*/  ISETP.LT.AND P4, PT, R2, c[0x0][0x17c], !P0 ;  /* 0x00005f0002007a0c */ /* 0x000fe40004781270 */
[C-C-:B------:R-:W-:Y:S01]  /*1b120*/  LOP3.LUT R20, R3.reuse, 0x24, R0.reuse, 0xfe, !PT ;  /* 0x0000002403147812 */ /* 0x140fe200078efe00 */
[----:B------:R2:W-:Y:S01]  /*1b130*/  @P3 STG.E [R12.64], R21 ;  /* 0x000000150c003986 */ /* 0x0005e2000c101906 */
[----:B-1----:R-:W-:-:S02]  /*1b140*/  LOP3.LUT R17, R3, 0x26, R0, 0xfe, !PT ;  /* 0x0000002603117812 */ /* 0x002fc400078efe00 */
[----:B------:R-:W-:Y:S01]  /*1b150*/  LEA R8, P2, R24, R45, 0x2 ;  /* 0x0000002d18087211 */ /* 0x000fe200078410ff */
[----:B------:R1:W-:Y:S01]  /*1b160*/  @P5 STG.E [R28.64], R30 ;  /* 0x0000001e1c005986 */ /* 0x0003e2000c101906 */
[C---:B------:R-:W-:Y:S01]  /*1b170*/  ISETP.LT.AND P1, PT, R20.reuse, c[0x0][0x17c], !P0 ;  /* 0x00005f0014007a0c */ /* 0x040fe20004721270 */
[----:B------:R-:W-:Y:S01]  /*1b180*/  IMAD R20, R20, c[0x0][0x198], RZ ;  /* 0x0000660014147a24 */ /* 0x000fe200078e02ff */
[--C-:B------:R-:W-:Y:S02]  /*1b190*/  LOP3.LUT R16, R3, 0x28, R0.reuse, 0xfe, !PT ;  /* 0x0000002803107812 */ /* 0x100fe400078efe00 */
[----:B------:R-:W-:Y:S02]  /*1b1a0*/  LEA.HI.X.SX32 R9, R24, R47, 0x2, P2 ;  /* 0x0000002f18097211 */ /* 0x000fe400010f16ff */
[C---:B------:R-:W-:Y:S01]  /*1b1b0*/  ISETP.LT.AND P3, PT, R17.reuse, c[0x0][0x17c], !P0 ;  /* 0x00005f0011007a0c */ /* 0x040fe20004761270 */
[----:B------:R-:W-:Y:S01]  /*1b1c0*/  IMAD R17, R17, c[0x0][0x198], RZ ;  /* 0x0000660011117a24 */ /* 0x000fe200078e02ff */
[----:B------:R-:W-:Y:S01]  /*1b1d0*/  LOP3.LUT R2, R3, 0x2a, R0, 0xfe, !PT ;  /* 0x0000002a03027812 */ /* 0x000fe200078efe00 */
[----:B--2---:R-:W-:Y:S01]  /*1b1e0*/  IMAD R21, R16, c[0x0][0x198], RZ ;  /* 0x0000660010157a24 */ /* 0x004fe200078e02ff */
[-C--:B------:R-:W-:Y:S01]  /*1b1f0*/  LEA R4, P6, R20, R45.reuse, 0x2 ;  /* 0x0000002d14047211 */ /* 0x080fe200078c10ff */
[----:B------:R2:W-:Y:S01]  /*1b200*/  @P4 STG.E [R8.64], R34 ;  /* 0x0000002208004986 */ /* 0x0005e2000c101906 */
[----:B------:R-:W-:Y:S01]  /*1b210*/  ISETP.LT.AND P2, PT, R16, c[0x0][0x17c], !P0 ;  /* 0x00005f0010007a0c */ /* 0x000fe20004741270 */
[----:B------:R-:W-:Y:S01]  /*1b220*/  IMAD R24, R2, c[0x0][0x198], RZ ;  /* 0x0000660002187a24 */ /* 0x000fe200078e02ff */
[----:B------:R-:W-:-:S02]  /*1b230*/  LEA R12, P4, R17, R45, 0x2 ;  /* 0x0000002d110c7211 */ /* 0x000fc400078810ff */
[----:B------:R-:W-:Y:S02]  /*1b240*/  LEA.HI.X.SX32 R5, R20, R47, 0x2, P6 ;  /* 0x0000002f14057211 */ /* 0x000fe400030f16ff */
[----:B------:R-:W-:Y:S02]  /*1b250*/  ISETP.LT.AND P6, PT, R2, c[0x0][0x17c], !P0 ;  /* 0x00005f0002007a0c */ /* 0x000fe400047c1270 */
[----:B------:R-:W-:Y:S01]  /*1b260*/  LEA R16, P5, R21, R45, 0x2 ;  /* 0x0000002d15107211 */ /* 0x000fe200078a10ff */
[----:B------:R-:W-:Y:S01]  /*1b270*/  @P1 STG.E [R4.64], R10 ;  /* 0x0000000a04001986 */ /* 0x000fe2000c101906 */
[----:B------:R-:W-:Y:S02]  /*1b280*/  LEA.HI.X.SX32 R13, R17, R47, 0x2, P4 ;  /* 0x0000002f110d7211 */ /* 0x000fe400020f16ff */
[----:B------:R-:W-:Y:S02]  /*1b290*/  LEA R20, P4, R24, R45, 0x2 ;  /* 0x0000002d18147211 */ /* 0x000fe400078810ff */
[C-C-:B-1----:R-:W-:Y:S01]  /*1b2a0*/  LOP3.LUT R29, R3.reuse, 0x2c, R0.reuse, 0xfe, !PT ;  /* 0x0000002c031d7812 */ /* 0x142fe200078efe00 */
[----:B------:R1:W-:Y:S01]  /*1b2b0*/  @P3 STG.E [R12.64], R6 ;  /* 0x000000060c003986 */ /* 0x0003e2000c101906 */
[----:B--2---:R-:W-:-:S02]  /*1b2c0*/  LOP3.LUT R9, R3, 0x2e, R0, 0xfe, !PT ;  /* 0x0000002e03097812 */ /* 0x004fc400078efe00 */
[-C--:B------:R-:W-:Y:S02]  /*1b2d0*/  LEA.HI.X.SX32 R17, R21, R47.reuse, 0x2, P5 ;  /* 0x0000002f15117211 */ /* 0x080fe400028f16ff */
[----:B------:R-:W-:Y:S02]  /*1b2e0*/  LEA.HI.X.SX32 R21, R24, R47, 0x2, P4 ;  /* 0x0000002f18157211 */ /* 0x000fe400020f16ff */
[C---:B------:R-:W-:Y:S01]  /*1b2f0*/  ISETP.LT.AND P1, PT, R29.reuse, c[0x0][0x17c], !P0 ;  /* 0x00005f001d007a0c */ /* 0x040fe20004721270 */
[----:B------:R-:W-:Y:S01]  /*1b300*/  IMAD R29, R29, c[0x0][0x198], RZ ;  /* 0x000066001d1d7a24 */ /* 0x000fe200078e02ff */
[C-C-:B------:R-:W-:Y:S01]  /*1b310*/  LOP3.LUT R8, R3.reuse, 0x30, R0.reuse, 0xfe, !PT ;  /* 0x0000003003087812 */ /* 0x140fe200078efe00 */
[----:B------:R2:W-:Y:S01]  /*1b320*/  @P2 STG.E [R16.64], R14 ;  /* 0x0000000e10002986 */ /* 0x0005e2000c101906 */
[----:B------:R-:W-:Y:S02]  /*1b330*/  LOP3.LUT R2, R3, 0x32, R0, 0xfe, !PT ;  /* 0x0000003203027812 */ /* 0x000fe400078efe00 */
[C---:B------:R-:W-:Y:S01]  /*1b340*/  ISETP.LT.AND P3, PT, R9.reuse, c[0x0][0x17c], !P0 ;  /* 0x00005f0009007a0c */ /* 0x040fe20004761270 */
[----:B------:R-:W-:Y:S01]  /*1b350*/  IMAD R9, R9, c[0x0][0x198], RZ ;  /* 0x0000660009097a24 */ /* 0x000fe200078e02ff */
[----:B------:R3:W-:Y:S01]  /*1b360*/  @P6 STG.E [R20.64], R18 ;  /* 0x0000001214006986 */ /* 0x0007e2000c101906 */
[----:B-1----:R-:W-:Y:S01]  /*1b370*/  IMAD R13, R8, c[0x0][0x198], RZ ;  /* 0x00006600080d7a24 */ /* 0x002fe200078e02ff */
[----:B------:R-:W-:-:S02]  /*1b380*/  LEA R4, P6, R29, R45, 0x2 ;  /* 0x0000002d1d047211 */ /* 0x000fc400078c10ff */
[C---:B------:R-:W-:Y:S02]  /*1b390*/  ISETP.LT.AND P4, PT, R2.reuse, c[0x0][0x17c], !P0 ;  /* 0x00005f0002007a0c */ /* 0x040fe40004781270 */
[--C-:B------:R-:W-:Y:S01]  /*1b3a0*/  LOP3.LUT R28, R3, 0x34, R0.reuse, 0xfe, !PT ;  /* 0x00000034031c7812 */ /* 0x100fe200078efe00 */
[----:B--2---:R-:W-:Y:S01]  /*1b3b0*/  IMAD R14, R2, c[0x0][0x198], RZ ;  /* 0x00006600020e7a24 */ /* 0x004fe200078e02ff */
[----:B------:R-:W-:Y:S02]  /*1b3c0*/  LEA R2, P5, R9, R45, 0x2 ;  /* 0x0000002d09027211 */ /* 0x000fe400078a10ff */
[C-C-:B------:R-:W-:Y:S02]  /*1b3d0*/  LOP3.LUT R25, R3.reuse, 0x36, R0.reuse, 0xfe, !PT ;  /* 0x0000003603197812 */ /* 0x140fe400078efe00 */
[C-C-:B------:R-:W-:Y:S02]  /*1b3e0*/  LOP3.LUT R24, R3.reuse, 0x38, R0.reuse, 0xfe, !PT ;  /* 0x0000003803187812 */ /* 0x140fe400078efe00 */
[----:B------:R-:W-:-:S02]  /*1b3f0*/  LOP3.LUT R10, R3, 0x3a, R0, 0xfe, !PT ;  /* 0x0000003a030a7812 */ /* 0x000fc400078efe00 */
[--C-:B------:R-:W-:Y:S02]  /*1b400*/  LOP3.LUT R6, R3, 0x3c, R0.reuse, 0xfe, !PT ;  /* 0x0000003c03067812 */ /* 0x100fe400078efe00 */
[----:B------:R-:W-:Y:S02]  /*1b410*/  ISETP.LT.AND P2, PT, R8, c[0x0][0x17c], !P0 ;  /* 0x00005f0008007a0c */ /* 0x000fe40004741270 */
[----:B------:R-:W-:Y:S01]  /*1b420*/  LEA.HI.X.SX32 R5, R29, R47, 0x2, P6 ;  /* 0x0000002f1d057211 */ /* 0x000fe200030f16ff */
[----:B------:R-:W-:Y:S01]  /*1b430*/  IMAD R17, R6, c[0x0][0x198], RZ ;  /* 0x0000660006117a24 */ /* 0x000fe200078e02ff */
[----:B------:R-:W-:Y:S02]  /*1b440*/  LOP3.LUT R0, R3, 0x3e, R0, 0xfe, !PT ;  /* 0x0000003e03007812 */ /* 0x000fe400078efe00 */
[----:B------:R-:W-:Y:S01]  /*1b450*/  LEA R8, P6, R13, R45, 0x2 ;  /* 0x0000002d0d087211 */ /* 0x000fe200078c10ff */
[----:B------:R-:W-:Y:S01]  /*1b460*/  @P1 STG.E [R4.64], R26 ;  /* 0x0000001a04001986 */ /* 0x000fe2000c101906 */
[----:B------:R-:W-:Y:S01]  /*1b470*/  LEA.HI.X.SX32 R3, R9, R47, 0x2, P5 ;  /* 0x0000002f09037211 */ /* 0x000fe200028f16ff */
[----:B---3--:R-:W-:Y:S01]  /*1b480*/  IMAD R18, R0, c[0x0][0x198], RZ ;  /* 0x0000660000127a24 */ /* 0x008fe200078e02ff */
[----:B------:R-:W-:-:S02]  /*1b490*/  LEA R12, P5, R14, R45, 0x2 ;  /* 0x0000002d0e0c7211 */ /* 0x000fc400078a10ff */
[-C--:B------:R-:W-:Y:S01]  /*1b4a0*/  LEA.HI.X.SX32 R9, R13, R47.reuse, 0x2, P6 ;  /* 0x0000002f0d097211 */ /* 0x080fe200030f16ff */
[----:B------:R1:W-:Y:S01]  /*1b4b0*/  @P3 STG.E [R2.64], R22 ;  /* 0x0000001602003986 */ /* 0x0003e2000c101906 */
[----:B------:R-:W-:Y:S01]  /*1b4c0*/  LEA.HI.X.SX32 R13, R14, R47, 0x2, P5 ;  /* 0x0000002f0e0d7211 */ /* 0x000fe200028f16ff */
[----:B------:R-:W-:Y:S01]  /*1b4d0*/  IMAD R14, R10, c[0x0][0x198], RZ ;  /* 0x000066000a0e7a24 */ /* 0x000fe200078e02ff */
[C---:B------:R-:W-:Y:S01]  /*1b4e0*/  ISETP.LT.AND P5, PT, R28.reuse, c[0x0][0x17c], !P0 ;  /* 0x00005f001c007a0c */ /* 0x040fe200047a1270 */
[----:B------:R-:W-:Y:S01]  /*1b4f0*/  IMAD R28, R28, c[0x0][0x198], RZ ;  /* 0x000066001c1c7a24 */ /* 0x000fe200078e02ff */
[C---:B------:R-:W-:Y:S01]  /*1b500*/  ISETP.LT.AND P3, PT, R24.reuse, c[0x0][0x17c], !P0 ;  /* 0x00005f0018007a0c */ /* 0x040fe20004761270 */
[----:B------:R-:W-:Y:S01]  /*1b510*/  IMAD R24, R24, c[0x0][0x198], RZ ;  /* 0x0000660018187a24 */ /* 0x000fe200078e02ff */
[----:B------:R2:W-:Y:S04]  /*1b520*/  @P2 STG.E [R8.64], R31 ;  /* 0x0000001f08002986 */ /* 0x0005e8000c101906 */
[----:B------:R3:W-:Y:S01]  /*1b530*/  @P4 STG.E [R12.64], R35 ;  /* 0x000000230c004986 */ /* 0x0007e2000c101906 */
[----:B-1----:R-:W-:-:S02]  /*1b540*/  LEA R2, P1, R28, R45, 0x2 ;  /* 0x0000002d1c027211 */ /* 0x002fc400078210ff */
[C---:B------:R-:W-:Y:S01]  /*1b550*/  ISETP.LT.AND P4, PT, R25.reuse, c[0x0][0x17c], !P0 ;  /* 0x00005f0019007a0c */ /* 0x040fe20004781270 */
[----:B------:R-:W-:Y:S01]  /*1b560*/  IMAD R25, R25, c[0x0][0x198], RZ ;  /* 0x0000660019197a24 */ /* 0x000fe200078e02ff */
[----:B------:R-:W-:Y:S02]  /*1b570*/  LEA.HI.X.SX32 R3, R28, R47, 0x2, P1 ;  /* 0x0000002f1c037211 */ /* 0x000fe400008f16ff */
[-C--:B--2---:R-:W-:Y:S02]  /*1b580*/  LEA R8, P2, R24, R45.reuse, 0x2 ;  /* 0x0000002d18087211 */ /* 0x084fe400078410ff */
[-C--:B------:R-:W-:Y:S01]  /*1b590*/  LEA R4, P6, R25, R45.reuse, 0x2 ;  /* 0x0000002d19047211 */ /* 0x080fe200078c10ff */
[----:B------:R1:W-:Y:S01]  /*1b5a0*/  @P5 STG.E [R2.64], R11 ;  /* 0x0000000b02005986 */ /* 0x0003e2000c101906 */
[----:B---3--:R-:W-:Y:S02]  /*1b5b0*/  LEA R12, P1, R14, R45, 0x2 ;  /* 0x0000002d0e0c7211 */ /* 0x008fe400078210ff */
[----:B------:R-:W-:-:S02]  /*1b5c0*/  LEA.HI.X.SX32 R9, R24, R47, 0x2, P2 ;  /* 0x0000002f18097211 */ /* 0x000fc400010f16ff */
[----:B------:R-:W-:Y:S02]  /*1b5d0*/  ISETP.LT.AND P2, PT, R10, c[0x0][0x17c], !P0 ;  /* 0x00005f000a007a0c */ /* 0x000fe40004741270 */
[-C--:B------:R-:W-:Y:S02]  /*1b5e0*/  LEA.HI.X.SX32 R13, R14, R47.reuse, 0x2, P1 ;  /* 0x0000002f0e0d7211 */ /* 0x080fe400008f16ff */
[----:B------:R-:W-:Y:S02]  /*1b5f0*/  ISETP.LT.AND P1, PT, R6, c[0x0][0x17c], !P0 ;  /* 0x00005f0006007a0c */ /* 0x000fe40004721270 */
[----:B------:R-:W-:Y:S02]  /*1b600*/  ISETP.LT.AND P0, PT, R0, c[0x0][0x17c], !P0 ;  /* 0x00005f0000007a0c */ /* 0x000fe40004701270 */
[----:B------:R-:W-:Y:S02]  /*1b610*/  LEA.HI.X.SX32 R5, R25, R47, 0x2, P6 ;  /* 0x0000002f19057211 */ /* 0x000fe400030f16ff */
[----:B------:R-:W-:-:S03]  /*1b620*/  LEA R16, P6, R17, R45, 0x2 ;  /* 0x0000002d11107211 */ /* 0x000fc600078c10ff */
[----:B------:R1:W-:Y:S01]  /*1b630*/  @P4 STG.E [R4.64], R7 ;  /* 0x0000000704004986 */ /* 0x0003e2000c101906 */
[----:B------:R-:W-:Y:S02]  /*1b640*/  LEA.HI.X.SX32 R17, R17, R47, 0x2, P6 ;  /* 0x0000002f11117211 */ /* 0x000fe400030f16ff */
[C---:B------:R-:W-:Y:S01]  /*1b650*/  LEA R20, P6, R18.reuse, R45, 0x2 ;  /* 0x0000002d12147211 */ /* 0x040fe200078c10ff */
[----:B------:R1:W-:Y:S03]  /*1b660*/  @P3 STG.E [R8.64], R15 ;  /* 0x0000000f08003986 */ /* 0x0003e6000c101906 */
[----:B------:R-:W-:Y:S01]  /*1b670*/  LEA.HI.X.SX32 R21, R18, R47, 0x2, P6 ;  /* 0x0000002f12157211 */ /* 0x000fe200030f16ff */
[----:B------:R1:W-:Y:S04]  /*1b680*/  @P2 STG.E [R12.64], R19 ;  /* 0x000000130c002986 */ /* 0x0003e8000c101906 */
[----:B------:R1:W-:Y:S01]  /*1b690*/  @P1 STG.E [R16.64], R27 ;  /* 0x0000001b10001986 */ /* 0x0003e2000c101906 */
[----:B------:R-:W-:Y:S05]  /*1b6a0*/  @!P0 EXIT ;  /* 0x000000000000894d */ /* 0x000fea0003800000 */
[----:B------:R-:W-:Y:S01]  /*1b6b0*/  STG.E [R20.64], R23 ;  /* 0x0000001714007986 */ /* 0x000fe2000c101906 */
[----:B------:R-:W-:Y:S05]  /*1b6c0*/  EXIT ;  /* 0x000000000000794d */ /* 0x000fea0003800000 */
.L_x_2:
[----:B------:R-:W-:-:S00]  /*1b6d0*/  BRA `(.L_x_2) ;  /* 0xfffffff000007947 */ /* 0x000fc0000383ffff */
[----:B------:R-:W-:-:S00]  /*1b6e0*/  NOP ;  /* 0x0000000000007918 */ /* 0x000fc00000000000 */
        /* <DEDUP_REMOVED lines=9> */
.L_x_3:


//--------------------- .nv.shared.matmul_kernel  --------------------------
	.section	.nv.shared.matmul_kernel,"aw",@nobits
	.sectionflags	@""
	.align	16
